	.target	sm_90a

	.elftype	@"ET_EXEC"


//--------------------- .note.nv.tkinfo           --------------------------
	.section	.note.nv.tkinfo,"",@"SHT_NOTE"
	.sectionflags	@"SHF_NOTE_NV_TKINFO"
	.tkinfo
        /*0018*/ 	.word	0x00000002
        /*0030*/ 	.string	""
        /*0030*/ 	.string	"ptxas"
        /*0030*/ 	.string	"Cuda compilation tools, release 13.0, V13.0.88"
        /*0030*/ 	.string	"Build cuda_13.0.r13.0/compiler.36424714_0"
        /*0030*/ 	.string	"-v  -suppress-debug-info  -lineinfo  -arch sm_90a "



//--------------------- .note.nv.cuinfo           --------------------------
	.section	.note.nv.cuinfo,"",@"SHT_NOTE"
	.sectionflags	@"SHF_NOTE_NV_CUINFO"
        /*0018*/ 	.short	0x0002
        /*001a*/ 	.short	0x005a
        /*001c*/ 	.short	0x0082
	.zero		2


//--------------------- .nv.info                  --------------------------
	.section	.nv.info,"",@"SHT_CUDA_INFO"
	.align	4


	//----- nvinfo : EIATTR_REGCOUNT
	.align		4
        /*0000*/ 	.byte	0x04, 0x2f
        /*0002*/ 	.short	(.L_1 - .L_0)
	.align		4
.L_0:
        /*0004*/ 	.word	index@(matmul_kernel)
        /*0008*/ 	.word	0x000000ff


	//----- nvinfo : EIATTR_FRAME_SIZE
	.align		4
.L_1:
        /*000c*/ 	.byte	0x04, 0x11
        /*000e*/ 	.short	(.L_3 - .L_2)
	.align		4
.L_2:
        /*0010*/ 	.word	index@(matmul_kernel)
        /*0014*/ 	.word	0x00000750


	//----- nvinfo : EIATTR_MIN_STACK_SIZE
	.align		4
.L_3:
        /*0018*/ 	.byte	0x04, 0x12
        /*001a*/ 	.short	(.L_5 - .L_4)
	.align		4
.L_4:
        /*001c*/ 	.word	index@(matmul_kernel)
        /*0020*/ 	.word	0x00000750
.L_5:


//--------------------- .nv.compat                --------------------------
	.section	.nv.compat,"",@"SHT_CUDA_COMPAT_INFO"
	.align	4
        /*0000*/ 	.byte	0x02, 0x09, 0x01, 0x00, 0x02, 0x02, 0x04, 0x00, 0x02, 0x05, 0x05, 0x00, 0x03, 0x07, 0x01, 0x01
        /*0010*/ 	.byte	0x02, 0x03, 0x00, 0x00, 0x02, 0x06, 0x01, 0x00, 0x04, 0x0b, 0x08, 0x00, 0x00, 0x00, 0x00, 0x00
        /*0020*/ 	.byte	0x00, 0x00, 0x00, 0x00


//--------------------- .nv.info.matmul_kernel    --------------------------
	.section	.nv.info.matmul_kernel,"",@"SHT_CUDA_INFO"
	.sectionflags	@""
	.align	4


	//----- nvinfo : EIATTR_CUDA_API_VERSION
	.align		4
        /*0000*/ 	.byte	0x04, 0x37
        /*0002*/ 	.short	(.L_7 - .L_6)
.L_6:
        /*0004*/ 	.word	0x00000082


	//----- nvinfo : EIATTR_KPARAM_INFO
	.align		4
.L_7:
        /*0008*/ 	.byte	0x04, 0x17
        /*000a*/ 	.short	(.L_9 - .L_8)
.L_8:
        /*000c*/ 	.word	0x00000000
        /*0010*/ 	.short	0x000d
        /*0012*/ 	.short	0x0048
        /*0014*/ 	.byte	0x00, 0xf4, 0x21, 0x00


	//----- nvinfo : EIATTR_KPARAM_INFO
	.align		4
.L_9:
        /*0018*/ 	.byte	0x04, 0x17
        /*001a*/ 	.short	(.L_11 - .L_10)
.L_10:
        /*001c*/ 	.word	0x00000000
        /*0020*/ 	.short	0x000c
        /*0022*/ 	.short	0x0040
        /*0024*/ 	.byte	0x00, 0xf4, 0x21, 0x00


	//----- nvinfo : EIATTR_KPARAM_INFO
	.align		4
.L_11:
        /*0028*/ 	.byte	0x04, 0x17
        /*002a*/ 	.short	(.L_13 - .L_12)
.L_12:
        /*002c*/ 	.word	0x00000000
        /*0030*/ 	.short	0x000b
        /*0032*/ 	.short	0x0038
        /*0034*/ 	.byte	0x00, 0xf0, 0x11, 0x00


	//----- nvinfo : EIATTR_KPARAM_INFO
	.align		4
.L_13:
        /*0038*/ 	.byte	0x04, 0x17
        /*003a*/ 	.short	(.L_15 - .L_14)
.L_14:
        /*003c*/ 	.word	0x00000000
        /*0040*/ 	.short	0x000a
        /*0042*/ 	.short	0x0034
        /*0044*/ 	.byte	0x00, 0xf0, 0x11, 0x00


	//----- nvinfo : EIATTR_KPARAM_INFO
	.align		4
.L_15:
        /*0048*/ 	.byte	0x04, 0x17
        /*004a*/ 	.short	(.L_17 - .L_16)
.L_16:
        /*004c*/ 	.word	0x00000000
        /*0050*/ 	.short	0x0009
        /*0052*/ 	.short	0x0030
        /*0054*/ 	.byte	0x00, 0xf0, 0x11, 0x00


	//----- nvinfo : EIATTR_KPARAM_INFO
	.align		4
.L_17:
        /*0058*/ 	.byte	0x04, 0x17
        /*005a*/ 	.short	(.L_19 - .L_18)
.L_18:
        /*005c*/ 	.word	0x00000000
        /*0060*/ 	.short	0x0008
        /*0062*/ 	.short	0x002c
        /*0064*/ 	.byte	0x00, 0xf0, 0x11, 0x00


	//----- nvinfo : EIATTR_KPARAM_INFO
	.align		4
.L_19:
        /*0068*/ 	.byte	0x04, 0x17
        /*006a*/ 	.short	(.L_21 - .L_20)
.L_20:
        /*006c*/ 	.word	0x00000000
        /*0070*/ 	.short	0x0007
        /*0072*/ 	.short	0x0028
        /*0074*/ 	.byte	0x00, 0xf0, 0x11, 0x00


	//----- nvinfo : EIATTR_KPARAM_INFO
	.align		4
.L_21:
        /*0078*/ 	.byte	0x04, 0x17
        /*007a*/ 	.short	(.L_23 - .L_22)
.L_22:
        /*007c*/ 	.word	0x00000000
        /*0080*/ 	.short	0x0006
        /*0082*/ 	.short	0x0024
        /*0084*/ 	.byte	0x00, 0xf0, 0x11, 0x00


	//----- nvinfo : EIATTR_KPARAM_INFO
	.align		4
.L_23:
        /*0088*/ 	.byte	0x04, 0x17
        /*008a*/ 	.short	(.L_25 - .L_24)
.L_24:
        /*008c*/ 	.word	0x00000000
        /*0090*/ 	.short	0x0005
        /*0092*/ 	.short	0x0020
        /*0094*/ 	.byte	0x00, 0xf0, 0x11, 0x00


	//----- nvinfo : EIATTR_KPARAM_INFO
	.align		4
.L_25:
        /*0098*/ 	.byte	0x04, 0x17
        /*009a*/ 	.short	(.L_27 - .L_26)
.L_26:
        /*009c*/ 	.word	0x00000000
        /*00a0*/ 	.short	0x0004
        /*00a2*/ 	.short	0x001c
        /*00a4*/ 	.byte	0x00, 0xf0, 0x11, 0x00


	//----- nvinfo : EIATTR_KPARAM_INFO
	.align		4
.L_27:
        /*00a8*/ 	.byte	0x04, 0x17
        /*00aa*/ 	.short	(.L_29 - .L_28)
.L_28:
        /*00ac*/ 	.word	0x00000000
        /*00b0*/ 	.short	0x0003
        /*00b2*/ 	.short	0x0018
        /*00b4*/ 	.byte	0x00, 0xf0, 0x11, 0x00


	//----- nvinfo : EIATTR_KPARAM_INFO
	.align		4
.L_29:
        /*00b8*/ 	.byte	0x04, 0x17
        /*00ba*/ 	.short	(.L_31 - .L_30)
.L_30:
        /*00bc*/ 	.word	0x00000000
        /*00c0*/ 	.short	0x0002
        /*00c2*/ 	.short	0x0010
        /*00c4*/ 	.byte	0x00, 0xf4, 0x21, 0x00


	//----- nvinfo : EIATTR_KPARAM_INFO
	.align		4
.L_31:
        /*00c8*/ 	.byte	0x04, 0x17
        /*00ca*/ 	.short	(.L_33 - .L_32)
.L_32:
        /*00cc*/ 	.word	0x00000000
        /*00d0*/ 	.short	0x0001
        /*00d2*/ 	.short	0x0008
        /*00d4*/ 	.byte	0x00, 0xf4, 0x21, 0x00


	//----- nvinfo : EIATTR_KPARAM_INFO
	.align		4
.L_33:
        /*00d8*/ 	.byte	0x04, 0x17
        /*00da*/ 	.short	(.L_35 - .L_34)
.L_34:
        /*00dc*/ 	.word	0x00000000
        /*00e0*/ 	.short	0x0000
        /*00e2*/ 	.short	0x0000
        /*00e4*/ 	.byte	0x00, 0xf4, 0x21, 0x00


	//----- nvinfo : EIATTR_EXPLICIT_CLUSTER
	.align		4
.L_35:
        /*00e8*/ 	.byte	0x01, 0x3e
	.zero		2


	//----- nvinfo : EIATTR_CTA_PER_CLUSTER
	.align		4
        /*00ec*/ 	.byte	0x04, 0x3d
        /*00ee*/ 	.short	(.L_37 - .L_36)
.L_36:
        /*00f0*/ 	.word	0x00000004
        /*00f4*/ 	.word	0x00000001
        /*00f8*/ 	.word	0x00000001


	//----- nvinfo : EIATTR_SPARSE_MMA_MASK
	.align		4
.L_37:
        /*00fc*/ 	.byte	0x03, 0x50
        /*00fe*/ 	.short	0x0000


	//----- nvinfo : EIATTR_MAXREG_COUNT
	.align		4
        /*0100*/ 	.byte	0x03, 0x1b
        /*0102*/ 	.short	0x00ff


	//----- nvinfo : EIATTR_NUM_BARRIERS
	.align		4
        /*0104*/ 	.byte	0x02, 0x4c
        /*0106*/ 	.byte	0x01
	.zero		1


	//----- nvinfo : EIATTR_ANNOTATIONS
	.align		4
        /*0108*/ 	.byte	0x04, 0x55
        /*010a*/ 	.short	(.L_39 - .L_38)


	//   ....[0]....
.L_38:
        /*010c*/ 	.word	0x00000001
        /*0110*/ 	.byte	0x70, 0x07, 0x00, 0x00, 0x01, 0x00, 0x00, 0x00, 0xb0, 0x07, 0x00, 0x00, 0x01, 0x00, 0x00, 0x00
        /* <DEDUP_REMOVED lines=644> */
        /*2960*/ 	.byte	0xc0, 0xad, 0x01, 0x00, 0x01, 0x00, 0x00, 0x00, 0xd0, 0xae, 0x01, 0x00


	//----- nvinfo : EIATTR_MERCURY_ISA_VERSION
	.align		4
.L_39:
        /*296c*/ 	.byte	0x03, 0x5f
        /*296e*/ 	.short	0x0101


	//----- nvinfo : EIATTR_EXIT_INSTR_OFFSETS
	.align		4
        /*2970*/ 	.byte	0x04, 0x1c
        /*2972*/ 	.short	(.L_41 - .L_40)


	//   ....[0]....
.L_40:
        /*2974*/ 	.word	0x0001cc00


	//   ....[1]....
        /*2978*/ 	.word	0x0001cc20


	//----- nvinfo : EIATTR_REQNTID
	.align		4
.L_41:
        /*297c*/ 	.byte	0x04, 0x10
        /*297e*/ 	.short	(.L_43 - .L_42)
.L_42:
        /*2980*/ 	.word	0x00000080
        /*2984*/ 	.word	0x00000001
        /*2988*/ 	.word	0x00000001


	//----- nvinfo : EIATTR_CBANK_PARAM_SIZE
	.align		4
.L_43:
        /*298c*/ 	.byte	0x03, 0x19
        /*298e*/ 	.short	0x0050


	//----- nvinfo : EIATTR_PARAM_CBANK
	.align		4
        /*2990*/ 	.byte	0x04, 0x0a
        /*2992*/ 	.short	(.L_45 - .L_44)
	.align		4
.L_44:
        /*2994*/ 	.word	index@(.nv.constant0.matmul_kernel)
        /*2998*/ 	.short	0x0210
        /*299a*/ 	.short	0x0050


	//----- nvinfo : EIATTR_SW_WAR
	.align		4
.L_45:
        /*299c*/ 	.byte	0x04, 0x36
        /*299e*/ 	.short	(.L_47 - .L_46)
.L_46:
        /*29a0*/ 	.word	0x00000008
.L_47:


//--------------------- .nv.callgraph             --------------------------
	.section	.nv.callgraph,"",@"SHT_CUDA_CALLGRAPH"
	.align	4
	.sectionentsize	8
	.align		4
        /*0000*/ 	.word	0x00000000
	.align		4
        /*0004*/ 	.word	0xffffffff
	.align		4
        /*0008*/ 	.word	0x00000000
	.align		4
        /*000c*/ 	.word	0xfffffffe
	.align		4
        /*0010*/ 	.word	0x00000000
	.align		4
        /*0014*/ 	.word	0xfffffffd
	.align		4
        /*0018*/ 	.word	0x00000000
	.align		4
        /*001c*/ 	.word	0xfffffffc


//--------------------- .text.matmul_kernel       --------------------------
	.section	.text.matmul_kernel,"ax",@progbits
	.align	128
        .global         matmul_kernel
        .type           matmul_kernel,@function
        .size           matmul_kernel,(.L_x_3 - matmul_kernel)
        .other          matmul_kernel,@"STO_CUDA_ENTRY STV_DEFAULT"
matmul_kernel:
.text.matmul_kernel:
[----:B------:R-:W1:Y:S08]  /*0000*/  LDC R1, c[0x0][0x28] ;  /* 0x00000a00ff017b82 */ /* 0x000e700000000800 */
[----:B------:R-:W2:Y:S01]  /*0010*/  LDC.64 R156, c[0x0][0x228] ;  /* 0x00008a00ff9c7b82 */ /* 0x000ea20000000a00 */
[----:B------:R-:W3:Y:S01]  /*0020*/  S2R R15, SR_CgaCtaId ;  /* 0x00000000000f7919 */ /* 0x000ee20000008800 */
[----:B-1----:R-:W-:Y:S01]  /*0030*/  VIADD R1, R1, 0xfffff8b0 ;  /* 0xfffff8b001017836 */ /* 0x002fe20000000000 */
[----:B------:R-:W-:Y:S01]  /*0040*/  ULDC UR8, c[0x0][0x230] ;  /* 0x00008c0000087ab9 */ /* 0x000fe20000000800 */
[----:B------:R-:W-:Y:S01]  /*0050*/  ULDC.64 UR6, c[0x0][0x208] ;  /* 0x0000820000067ab9 */ /* 0x000fe20000000a00 */
[----:B------:R-:W1:Y:S01]  /*0060*/  S2R R88, SR_TID.X ;  /* 0x0000000000587919 */ /* 0x000e620000002100 */
[----:B------:R-:W-:Y:S01]  /*0070*/  ULDC UR9, c[0x0][0x230] ;  /* 0x00008c0000097ab9 */ /* 0x000fe20000000800 */
[----:B------:R-:W-:Y:S01]  /*0080*/  ULDC UR10, c[0x0][0x230] ;  /* 0x00008c00000a7ab9 */ /* 0x000fe20000000800 */
[----:B------:R-:W4:Y:S08]  /*0090*/  S2UR UR4, SR_CTAID.X ;  /* 0x00000000000479c3 */ /* 0x000f300000002500 */
[----:B------:R-:W3:Y:S01]  /*00a0*/  LDC.64 R190, c[0x0][0x238] ;  /* 0x00008e00ffbe7b82 */ /* 0x000ee20000000a00 */
[----:B--2---:R-:W-:Y:S01]  /*00b0*/  VIADD R0, R157, 0x1ff ;  /* 0x000001ff9d007836 */ /* 0x004fe20000000000 */
[----:B------:R-:W-:-:S02]  /*00c0*/  IABS R10, R156 ;  /* 0x0000009c000a7213 */ /* 0x000fc40000000000 */
[----:B------:R-:W-:Y:S02]  /*00d0*/  LOP3.LUT R131, RZ, R157, RZ, 0x33, !PT ;  /* 0x0000009dff837212 */ /* 0x000fe400078e33ff */
[----:B------:R-:W-:Y:S02]  /*00e0*/  SHF.R.S32.HI R3, RZ, 0x1f, R0 ;  /* 0x0000001fff037819 */ /* 0x000fe40000011400 */
[----:B----4-:R-:W-:Y:S01]  /*00f0*/  I2FP.F32.U32 R5, UR4 ;  /* 0x0000000400057c45 */ /* 0x010fe20008201000 */
[----:B------:R-:W-:Y:S01]  /*0100*/  ULDC UR4, c[0x0][0x150] ;  /* 0x0000540000047ab9 */ /* 0x000fe20000000800 */
[----:B------:R-:W-:-:S03]  /*0110*/  LEA.HI R3, R3, R0, RZ, 0x9 ;  /* 0x0000000003037211 */ /* 0x000fc600078f48ff */
[----:B------:R-:W-:Y:S01]  /*0120*/  FMUL R5, R5, UR4 ;  /* 0x0000000405057c20 */ /* 0x000fe20008400000 */
[----:B------:R-:W-:Y:S01]  /*0130*/  SHF.R.S32.HI R3, RZ, 0x9, R3 ;  /* 0x00000009ff037819 */ /* 0x000fe20000011403 */
[----:B------:R-:W-:-:S04]  /*0140*/  ULDC.64 UR4, c[0x0][0x218] ;  /* 0x0000860000047ab9 */ /* 0x000fc80000000a00 */
[----:B------:R-:W-:Y:S01]  /*0150*/  IMAD.SHL.U32 R4, R3, 0x8, RZ ;  /* 0x0000000803047824 */ /* 0x000fe200078e00ff */
[----:B------:R-:W2:Y:S04]  /*0160*/  F2I.U32.TRUNC.NTZ R5, R5 ;  /* 0x0000000500057305 */ /* 0x000ea8000020f000 */
[----:B------:R-:W-:-:S04]  /*0170*/  IABS R7, R4 ;  /* 0x0000000400077213 */ /* 0x000fc80000000000 */
[----:B------:R-:W4:Y:S01]  /*0180*/  I2F.RP R0, R7 ;  /* 0x0000000700007306 */ /* 0x000f220000209400 */
[----:B--2---:R-:W-:-:S07]  /*0190*/  IABS R11, R5 ;  /* 0x00000005000b7213 */ /* 0x004fce0000000000 */
[----:B----4-:R-:W2:Y:S02]  /*01a0*/  MUFU.RCP R0, R0 ;  /* 0x0000000000007308 */ /* 0x010ea40000001000 */
[----:B--2---:R-:W-:Y:S01]  /*01b0*/  VIADD R2, R0, 0xffffffe ;  /* 0x0ffffffe00027836 */ /* 0x004fe20000000000 */
[----:B------:R-:W-:-:S05]  /*01c0*/  IABS R0, R4 ;  /* 0x0000000400007213 */ /* 0x000fca0000000000 */
[----:B------:R2:W4:Y:S01]  /*01d0*/  F2I.FTZ.U32.TRUNC.NTZ R3, R2 ;  /* 0x0000000200037305 */ /* 0x000522000021f000 */
[----:B------:R-:W-:Y:S02]  /*01e0*/  IMAD.MOV R0, RZ, RZ, -R0 ;  /* 0x000000ffff007224 */ /* 0x000fe400078e0a00 */
[----:B--2---:R-:W-:Y:S02]  /*01f0*/  IMAD.MOV.U32 R2, RZ, RZ, RZ ;  /* 0x000000ffff027224 */ /* 0x004fe400078e00ff */
[----:B----4-:R-:W-:-:S04]  /*0200*/  IMAD.MOV R6, RZ, RZ, -R3 ;  /* 0x000000ffff067224 */ /* 0x010fc800078e0a03 */
[----:B------:R-:W-:-:S04]  /*0210*/  IMAD R9, R6, R7, RZ ;  /* 0x0000000706097224 */ /* 0x000fc800078e02ff */
[----:B------:R-:W-:-:S06]  /*0220*/  IMAD.HI.U32 R2, R3, R9, R2 ;  /* 0x0000000903027227 */ /* 0x000fcc00078e0002 */
[----:B------:R-:W-:-:S04]  /*0230*/  IMAD.HI.U32 R2, R2, R11, RZ ;  /* 0x0000000b02027227 */ /* 0x000fc800078e00ff */
[----:B------:R-:W-:-:S05]  /*0240*/  IMAD R0, R2, R0, R11 ;  /* 0x0000000002007224 */ /* 0x000fca00078e020b */
[----:B------:R-:W-:-:S13]  /*0250*/  ISETP.GT.U32.AND P1, PT, R7, R0, PT ;  /* 0x000000000700720c */ /* 0x000fda0003f24070 */
[----:B------:R-:W-:Y:S02]  /*0260*/  @!P1 IMAD.IADD R0, R0, 0x1, -R7 ;  /* 0x0000000100009824 */ /* 0x000fe400078e0a07 */
[----:B------:R-:W-:Y:S01]  /*0270*/  @!P1 VIADD R2, R2, 0x1 ;  /* 0x0000000102029836 */ /* 0x000fe20000000000 */
[----:B------:R-:W-:Y:S02]  /*0280*/  ISETP.NE.AND P1, PT, R4, RZ, PT ;  /* 0x000000ff0400720c */ /* 0x000fe40003f25270 */
[----:B------:R-:W-:Y:S02]  /*0290*/  ISETP.GE.U32.AND P0, PT, R0, R7, PT ;  /* 0x000000070000720c */ /* 0x000fe40003f06070 */
[----:B------:R-:W-:-:S04]  /*02a0*/  LOP3.LUT R0, R5, R4, RZ, 0x3c, !PT ;  /* 0x0000000405007212 */ /* 0x000fc800078e3cff */
[----:B------:R-:W-:Y:S01]  /*02b0*/  ISETP.GE.AND P2, PT, R0, RZ, PT ;  /* 0x000000ff0000720c */ /* 0x000fe20003f46270 */
[----:B------:R-:W-:-:S05]  /*02c0*/  VIADD R0, R156, 0x3f ;  /* 0x0000003f9c007836 */ /* 0x000fca0000000000 */
[----:B------:R-:W-:Y:S01]  /*02d0*/  SHF.R.S32.HI R3, RZ, 0x1f, R0 ;  /* 0x0000001fff037819 */ /* 0x000fe20000011400 */
[----:B------:R-:W-:-:S03]  /*02e0*/  @P0 VIADD R2, R2, 0x1 ;  /* 0x0000000102020836 */ /* 0x000fc60000000000 */
[----:B------:R-:W-:-:S03]  /*02f0*/  LEA.HI R3, R3, R0, RZ, 0x6 ;  /* 0x0000000003037211 */ /* 0x000fc600078f30ff */
[----:B------:R-:W-:Y:S01]  /*0300*/  @!P2 IMAD.MOV R2, RZ, RZ, -R2 ;  /* 0x000000ffff02a224 */ /* 0x000fe200078e0a02 */
[----:B------:R-:W-:-:S05]  /*0310*/  @!P1 LOP3.LUT R2, RZ, R4, RZ, 0x33, !PT ;  /* 0x00000004ff029212 */ /* 0x000fca00078e33ff */
[----:B------:R-:W-:Y:S02]  /*0320*/  IMAD.SHL.U32 R11, R2, 0x8, RZ ;  /* 0x00000008020b7824 */ /* 0x000fe400078e00ff */
[----:B------:R-:W-:-:S03]  /*0330*/  IMAD.MOV R2, RZ, RZ, -R2 ;  /* 0x000000ffff027224 */ /* 0x000fc600078e0a02 */
[----:B------:R-:W-:Y:S01]  /*0340*/  LEA.HI.SX32 R3, R3, -R11, 0x1a ;  /* 0x8000000b03037211 */ /* 0x000fe200078fd2ff */
[----:B------:R-:W-:-:S03]  /*0350*/  IMAD R12, R4, R2, R5 ;  /* 0x00000002040c7224 */ /* 0x000fc600078e0205 */
[----:B------:R-:W-:Y:S02]  /*0360*/  VIMNMX R13, R3, 0x8, PT ;  /* 0x00000008030d7848 */ /* 0x000fe40003fe0100 */
[----:B------:R-:W-:Y:S02]  /*0370*/  IABS R9, R12 ;  /* 0x0000000c00097213 */ /* 0x000fe40000000000 */
[-C--:B------:R-:W-:Y:S02]  /*0380*/  IABS R7, R13.reuse ;  /* 0x0000000d00077213 */ /* 0x080fe40000000000 */
[----:B------:R-:W-:Y:S02]  /*0390*/  IABS R4, R13 ;  /* 0x0000000d00047213 */ /* 0x000fe40000000000 */
[----:B------:R-:W2:Y:S08]  /*03a0*/  I2F.RP R0, R7 ;  /* 0x0000000700007306 */ /* 0x000eb00000209400 */
[----:B--2---:R-:W2:Y:S02]  /*03b0*/  MUFU.RCP R0, R0 ;  /* 0x0000000000007308 */ /* 0x004ea40000001000 */
[----:B--2---:R-:W-:-:S02]  /*03c0*/  VIADD R3, R0, 0xffffffe ;  /* 0x0ffffffe00037836 */ /* 0x004fc40000000000 */
[----:B------:R-:W-:-:S04]  /*03d0*/  IMAD.MOV R0, RZ, RZ, -R4 ;  /* 0x000000ffff007224 */ /* 0x000fc800078e0a04 */
[----:B------:R-:W2:Y:S02]  /*03e0*/  F2I.FTZ.U32.TRUNC.NTZ R3, R3 ;  /* 0x0000000300037305 */ /* 0x000ea4000021f000 */
[----:B--2---:R-:W-:-:S04]  /*03f0*/  IMAD.MOV R6, RZ, RZ, -R3 ;  /* 0x000000ffff067224 */ /* 0x004fc800078e0a03 */
[----:B------:R-:W-:Y:S01]  /*0400*/  IMAD.MOV.U32 R2, RZ, RZ, R6 ;  /* 0x000000ffff027224 */ /* 0x000fe200078e0006 */
[----:B------:R-:W-:-:S03]  /*0410*/  IABS R6, R157 ;  /* 0x0000009d00067213 */ /* 0x000fc60000000000 */
[----:B------:R-:W-:Y:S01]  /*0420*/  IMAD R5, R2, R7, RZ ;  /* 0x0000000702057224 */ /* 0x000fe200078e02ff */
[----:B------:R-:W2:Y:S01]  /*0430*/  I2F.RP R4, R6 ;  /* 0x0000000600047306 */ /* 0x000ea20000209400 */
[----:B------:R-:W-:-:S04]  /*0440*/  IMAD.MOV.U32 R2, RZ, RZ, RZ ;  /* 0x000000ffff027224 */ /* 0x000fc800078e00ff */
[----:B------:R-:W-:-:S03]  /*0450*/  IMAD.HI.U32 R2, R3, R5, R2 ;  /* 0x0000000503027227 */ /* 0x000fc600078e0002 */
[----:B------:R-:W4:Y:S03]  /*0460*/  I2F.RP R3, R10 ;  /* 0x0000000a00037306 */ /* 0x000f260000209400 */
[----:B------:R-:W-:-:S04]  /*0470*/  IMAD.HI.U32 R2, R2, R9, RZ ;  /* 0x0000000902027227 */ /* 0x000fc800078e00ff */
[----:B------:R-:W-:Y:S01]  /*0480*/  IMAD R0, R2, R0, R9 ;  /* 0x0000000002007224 */ /* 0x000fe200078e0209 */
[----:B--2---:R-:W2:Y:S04]  /*0490*/  MUFU.RCP R4, R4 ;  /* 0x0000000400047308 */ /* 0x004ea80000001000 */
[----:B------:R-:W-:-:S04]  /*04a0*/  ISETP.GT.U32.AND P1, PT, R7, R0, PT ;  /* 0x000000000700720c */ /* 0x000fc80003f24070 */
[----:B----4-:R-:W4:Y:S09]  /*04b0*/  MUFU.RCP R3, R3 ;  /* 0x0000000300037308 */ /* 0x010f320000001000 */
[----:B------:R-:W-:Y:S02]  /*04c0*/  @!P1 IMAD.IADD R0, R0, 0x1, -R7 ;  /* 0x0000000100009824 */ /* 0x000fe400078e0a07 */
[----:B------:R-:W-:Y:S01]  /*04d0*/  @!P1 VIADD R2, R2, 0x1 ;  /* 0x0000000102029836 */ /* 0x000fe20000000000 */
[----:B------:R-:W-:Y:S01]  /*04e0*/  ISETP.NE.AND P1, PT, R13, RZ, PT ;  /* 0x000000ff0d00720c */ /* 0x000fe20003f25270 */
[----:B--2---:R-:W-:Y:S01]  /*04f0*/  VIADD R8, R4, 0xffffffe ;  /* 0x0ffffffe04087836 */ /* 0x004fe20000000000 */
[----:B------:R-:W-:-:S02]  /*0500*/  ISETP.GE.U32.AND P0, PT, R0, R7, PT ;  /* 0x000000070000720c */ /* 0x000fc40003f06070 */
[----:B------:R-:W-:Y:S01]  /*0510*/  LOP3.LUT R0, R12, R13, RZ, 0x3c, !PT ;  /* 0x0000000d0c007212 */ /* 0x000fe200078e3cff */
[----:B----4-:R-:W-:Y:S01]  /*0520*/  VIADD R5, R3, 0xffffffe ;  /* 0x0ffffffe03057836 */ /* 0x010fe20000000000 */
[----:B------:R2:W-:Y:S01]  /*0530*/  F2I.FTZ.U32.TRUNC.NTZ R9, R8 ;  /* 0x0000000800097305 */ /* 0x0005e2000021f000 */
[----:B-1----:R-:W-:Y:S02]  /*0540*/  LOP3.LUT R7, R88, 0x3f, RZ, 0xc0, !PT ;  /* 0x0000003f58077812 */ /* 0x002fe400078ec0ff */
[----:B------:R-:W-:-:S05]  /*0550*/  ISETP.GE.AND P2, PT, R0, RZ, PT ;  /* 0x000000ff0000720c */ /* 0x000fca0003f46270 */
[----:B------:R3:W1:Y:S01]  /*0560*/  F2I.FTZ.U32.TRUNC.NTZ R3, R5 ;  /* 0x0000000500037305 */ /* 0x000662000021f000 */
[----:B------:R-:W-:Y:S02]  /*0570*/  @P0 VIADD R2, R2, 0x1 ;  /* 0x0000000102020836 */ /* 0x000fe40000000000 */
[----:B--2---:R-:W-:Y:S02]  /*0580*/  IMAD.MOV.U32 R8, RZ, RZ, RZ ;  /* 0x000000ffff087224 */ /* 0x004fe400078e00ff */
[----:B------:R-:W-:-:S04]  /*0590*/  IMAD.MOV.U32 R14, RZ, RZ, R2 ;  /* 0x000000ffff0e7224 */ /* 0x000fc800078e0002 */
[----:B------:R-:W-:Y:S01]  /*05a0*/  @!P2 IMAD.MOV R14, RZ, RZ, -R14 ;  /* 0x000000ffff0ea224 */ /* 0x000fe200078e0a0e */
[----:B------:R-:W-:Y:S01]  /*05b0*/  @!P1 LOP3.LUT R14, RZ, R13, RZ, 0x33, !PT ;  /* 0x0000000dff0e9212 */ /* 0x000fe200078e33ff */
[----:B---3--:R-:W-:-:S04]  /*05c0*/  IMAD.SHL.U32 R5, R15, 0x80, RZ ;  /* 0x000000800f057824 */ /* 0x008fc800078e00ff */
[----:B------:R-:W-:Y:S01]  /*05d0*/  IMAD.MOV R0, RZ, RZ, -R14 ;  /* 0x000000ffff007224 */ /* 0x000fe200078e0a0e */
[----:B------:R-:W-:Y:S01]  /*05e0*/  LOP3.LUT R5, R5, 0x180, RZ, 0xc0, !PT ;  /* 0x0000018005057812 */ /* 0x000fe200078ec0ff */
[----:B-1----:R-:W-:Y:S02]  /*05f0*/  IMAD.MOV R2, RZ, RZ, -R3 ;  /* 0x000000ffff027224 */ /* 0x002fe400078e0a03 */
[----:B------:R-:W-:Y:S02]  /*0600*/  IMAD R0, R13, R0, R12 ;  /* 0x000000000d007224 */ /* 0x000fe400078e020c */
[----:B------:R-:W-:Y:S02]  /*0610*/  IMAD.MOV.U32 R13, RZ, RZ, R2 ;  /* 0x000000ffff0d7224 */ /* 0x000fe400078e0002 */
[----:B------:R-:W-:Y:S02]  /*0620*/  IMAD.IADD R4, R11, 0x1, R0 ;  /* 0x000000010b047824 */ /* 0x000fe400078e0200 */
[----:B------:R-:W-:-:S02]  /*0630*/  IMAD.MOV R0, RZ, RZ, -R9 ;  /* 0x000000ffff007224 */ /* 0x000fc400078e0a09 */
[----:B------:R-:W-:Y:S02]  /*0640*/  IMAD R11, R13, R10, RZ ;  /* 0x0000000a0d0b7224 */ /* 0x000fe400078e02ff */
[----:B------:R-:W-:Y:S02]  /*0650*/  IMAD.MOV.U32 R2, RZ, RZ, RZ ;  /* 0x000000ffff027224 */ /* 0x000fe400078e00ff */
[----:B------:R-:W-:Y:S02]  /*0660*/  IMAD.MOV.U32 R13, RZ, RZ, R0 ;  /* 0x000000ffff0d7224 */ /* 0x000fe400078e0000 */
[----:B------:R-:W-:Y:S02]  /*0670*/  IMAD.SHL.U32 R0, R14, 0x200, RZ ;  /* 0x000002000e007824 */ /* 0x000fe400078e00ff */
[----:B------:R-:W-:-:S03]  /*0680*/  IMAD.HI.U32 R2, R3, R11, R2 ;  /* 0x0000000b03027227 */ /* 0x000fc600078e0002 */
[C---:B------:R-:W-:Y:S01]  /*0690*/  LOP3.LUT R16, R0.reuse, 0x7f, R5, 0xfe, !PT ;  /* 0x0000007f00107812 */ /* 0x040fe200078efe05 */
[----:B------:R-:W-:Y:S01]  /*06a0*/  IMAD R3, R13, R6, RZ ;  /* 0x000000060d037224 */ /* 0x000fe200078e02ff */
[----:B------:R-:W-:Y:S01]  /*06b0*/  LOP3.LUT R14, R0, R5, RZ, 0xfc, !PT ;  /* 0x00000005000e7212 */ /* 0x000fe200078efcff */
[----:B------:R-:W-:Y:S01]  /*06c0*/  IMAD R237, R4, 0x40, R7 ;  /* 0x0000004004ed7824 */ /* 0x000fe200078e0207 */
[----:B------:R-:W-:Y:S01]  /*06d0*/  IABS R15, R16 ;  /* 0x00000010000f7213 */ /* 0x000fe20000000000 */
[----:B------:R-:W-:Y:S01]  /*06e0*/  IMAD.HI.U32 R4, R9, R3, R8 ;  /* 0x0000000309047227 */ /* 0x000fe200078e0008 */
[----:B------:R-:W-:Y:S02]  /*06f0*/  IABS R13, R14 ;  /* 0x0000000e000d7213 */ /* 0x000fe40000000000 */
[----:B------:R-:W-:Y:S01]  /*0700*/  IABS R11, R237 ;  /* 0x000000ed000b7213 */ /* 0x000fe20000000000 */
[----:B------:R-:W-:Y:S01]  /*0710*/  IMAD.SHL.U32 R7, R88, 0x10, RZ ;  /* 0x0000001058077824 */ /* 0x000fe200078e00ff */
[----:B------:R-:W-:Y:S01]  /*0720*/  ISETP.GE.AND P0, PT, R14, RZ, PT ;  /* 0x000000ff0e00720c */ /* 0x000fe20003f06270 */
[----:B------:R-:W-:Y:S01]  /*0730*/  IMAD.SHL.U32 R3, R88, 0x80, RZ ;  /* 0x0000008058037824 */ /* 0x000fe200078e00ff */
[--C-:B------:R-:W-:Y:S01]  /*0740*/  LOP3.LUT R14, R0, 0x4, R5.reuse, 0xfe, !PT ;  /* 0x00000004000e7812 */ /* 0x100fe200078efe05 */
[----:B------:R-:W-:Y:S01]  /*0750*/  IMAD.HI.U32 R2, R2, R11, RZ ;  /* 0x0000000b02027227 */ /* 0x000fe200078e00ff */
[----:B------:R-:W-:Y:S01]  /*0760*/  LOP3.LUT R8, R7, 0x70, RZ, 0xc0, !PT ;  /* 0x0000007007087812 */ /* 0x000fe200078ec0ff */
[----:B------:R-:W-:Y:S01]  /*0770*/  STL [R1+0x4ec], R237 ;  /* 0x0004eced01007387 */ /* 0x000fe20000100800 */
[----:B------:R-:W-:Y:S01]  /*0780*/  LEA.HI R9, R88, R3, RZ, 0x1c ;  /* 0x0000000358097211 */ /* 0x000fe200078fe0ff */
[----:B------:R-:W-:Y:S01]  /*0790*/  IMAD.HI.U32 R7, R4, R15, RZ ;  /* 0x0000000f04077227 */ /* 0x000fe200078e00ff */
[----:B------:R-:W-:Y:S01]  /*07a0*/  ISETP.GE.AND P1, PT, R16, RZ, PT ;  /* 0x000000ff1000720c */ /* 0x000fe20003f26270 */
[----:B------:R1:W-:Y:S01]  /*07b0*/  STL [R1+0x638], R0 ;  /* 0x0006380001007387 */ /* 0x0003e20000100800 */
[C---:B------:R-:W-:Y:S01]  /*07c0*/  LOP3.LUT R16, R0.reuse, 0x6, R5, 0xfe, !PT ;  /* 0x0000000600107812 */ /* 0x040fe200078efe05 */
[----:B------:R-:W-:Y:S01]  /*07d0*/  IMAD.MOV R64, RZ, RZ, -R7 ;  /* 0x000000ffff407224 */ /* 0x000fe200078e0a07 */
[----:B------:R-:W-:Y:S01]  /*07e0*/  LOP3.LUT R20, R0, 0x4f, R5, 0xfe, !PT ;  /* 0x0000004f00147812 */ /* 0x000fe200078efe05 */
[----:B------:R-:W-:Y:S01]  /*07f0*/  IMAD.MOV R12, RZ, RZ, -R2 ;  /* 0x000000ffff0c7224 */ /* 0x000fe200078e0a02 */
[----:B------:R-:W-:Y:S01]  /*0800*/  LOP3.LUT R2, R8, 0x1f84, R9, 0xf8, !PT ;  /* 0x00001f8408027812 */ /* 0x000fe200078ef809 */
[----:B------:R-:W-:Y:S01]  /*0810*/  IMAD R64, R6, R64, R15 ;  /* 0x0000004006407224 */ /* 0x000fe200078e020f */
[----:B------:R-:W-:Y:S01]  /*0820*/  LOP3.LUT R8, R0, 0x1, R5, 0xfe, !PT ;  /* 0x0000000100087812 */ /* 0x000fe200078efe05 */
[----:B------:R-:W-:Y:S01]  /*0830*/  IMAD.HI.U32 R3, R4, R13, RZ ;  /* 0x0000000d04037227 */ /* 0x000fe200078e00ff */
[----:B------:R-:W-:Y:S01]  /*0840*/  IABS R15, R14 ;  /* 0x0000000e000f7213 */ /* 0x000fe20000000000 */
[----:B------:R-:W-:Y:S01]  /*0850*/  STL [R1+0x63c], R191 ;  /* 0x00063cbf01007387 */ /* 0x000fe20000100800 */
[----:B------:R-:W-:Y:S01]  /*0860*/  ISETP.GT.U32.AND P5, PT, R6, R64, PT ;  /* 0x000000400600720c */ /* 0x000fe20003fa4070 */
[----:B------:R-:W-:Y:S01]  /*0870*/  IMAD R7, R10, R12, R11 ;  /* 0x0000000c0a077224 */ /* 0x000fe200078e020b */
[----:B------:R-:W-:Y:S01]  /*0880*/  IABS R9, R8 ;  /* 0x0000000800097213 */ /* 0x000fe20000000000 */
[----:B------:R-:W-:Y:S01]  /*0890*/  IMAD.MOV R3, RZ, RZ, -R3 ;  /* 0x000000ffff037224 */ /* 0x000fe200078e0a03 */
[----:B------:R-:W-:-:S02]  /*08a0*/  LOP3.LUT R12, R0, 0x3, R5, 0xfe, !PT ;  /* 0x00000003000c7812 */ /* 0x000fc400078efe05 */
[----:B------:R-:W-:Y:S01]  /*08b0*/  ISETP.GT.U32.AND P4, PT, R10, R7, PT ;  /* 0x000000070a00720c */ /* 0x000fe20003f84070 */
[----:B------:R-:W-:Y:S01]  /*08c0*/  IMAD R60, R6, R3, R13 ;  /* 0x00000003063c7224 */ /* 0x000fe200078e020d */
[----:B------:R-:W-:Y:S02]  /*08d0*/  LOP3.LUT R3, R0, 0x2, R5, 0xfe, !PT ;  /* 0x0000000200037812 */ /* 0x000fe400078efe05 */
[----:B------:R-:W-:Y:S02]  /*08e0*/  ISETP.GE.AND P2, PT, R8, RZ, PT ;  /* 0x000000ff0800720c */ /* 0x000fe40003f46270 */
[----:B------:R-:W-:Y:S01]  /*08f0*/  IABS R11, R3 ;  /* 0x00000003000b7213 */ /* 0x000fe20000000000 */
[----:B------:R-:W-:Y:S01]  /*0900*/  @!P5 IMAD.IADD R64, R64, 0x1, -R6 ;  /* 0x000000014040d824 */ /* 0x000fe200078e0a06 */
[----:B------:R-:W-:Y:S01]  /*0910*/  ISETP.GE.AND P3, PT, R3, RZ, PT ;  /* 0x000000ff0300720c */ /* 0x000fe20003f66270 */
[----:B------:R-:W-:Y:S01]  /*0920*/  IMAD.HI.U32 R3, R4, R9, RZ ;  /* 0x0000000904037227 */ /* 0x000fe200078e00ff */
[----:B------:R-:W-:-:S02]  /*0930*/  IABS R13, R12 ;  /* 0x0000000c000d7213 */ /* 0x000fc40000000000 */
[----:B------:R-:W-:Y:S01]  /*0940*/  ISETP.GT.U32.AND P6, PT, R6, R64, PT ;  /* 0x000000400600720c */ /* 0x000fe20003fc4070 */
[----:B------:R-:W-:Y:S01]  /*0950*/  IMAD.HI.U32 R8, R4, R11, RZ ;  /* 0x0000000b04087227 */ /* 0x000fe200078e00ff */
[----:B------:R-:W-:Y:S02]  /*0960*/  ISETP.GT.U32.AND P5, PT, R6, R60, PT ;  /* 0x0000003c0600720c */ /* 0x000fe40003fa4070 */
[C-C-:B------:R-:W-:Y:S01]  /*0970*/  LOP3.LUT R22, R0.reuse, 0x50, R5.reuse, 0xfe, !PT ;  /* 0x0000005000167812 */ /* 0x140fe200078efe05 */
[----:B------:R-:W-:Y:S01]  /*0980*/  @!P4 IMAD.IADD R7, R7, 0x1, -R10 ;  /* 0x000000010707c824 */ /* 0x000fe200078e0a0a */
[C---:B------:R-:W-:Y:S01]  /*0990*/  LOP3.LUT R26, R0.reuse, 0x60, R5, 0xfe, !PT ;  /* 0x00000060001a7812 */ /* 0x040fe200078efe05 */
[----:B------:R-:W-:Y:S01]  /*09a0*/  IMAD.MOV R66, RZ, RZ, -R3 ;  /* 0x000000ffff427224 */ /* 0x000fe200078e0a03 */
[----:B------:R-:W-:Y:S01]  /*09b0*/  LOP3.LUT R24, R0, 0x5f, R5, 0xfe, !PT ;  /* 0x0000005f00187812 */ /* 0x000fe200078efe05 */
[----:B------:R-:W-:Y:S01]  /*09c0*/  IMAD.HI.U32 R3, R4, R13, RZ ;  /* 0x0000000d04037227 */ /* 0x000fe200078e00ff */
[----:B------:R-:W-:-:S02]  /*09d0*/  ISETP.GT.U32.AND P4, PT, R10, R7, PT ;  /* 0x000000070a00720c */ /* 0x000fc40003f84070 */
[C-C-:B------:R-:W-:Y:S01]  /*09e0*/  LOP3.LUT R33, R0.reuse, 0x68, R5.reuse, 0xfe, !PT ;  /* 0x0000006800217812 */ /* 0x140fe200078efe05 */
[----:B------:R-:W-:Y:S01]  /*09f0*/  IMAD.MOV R8, RZ, RZ, -R8 ;  /* 0x000000ffff087224 */ /* 0x000fe200078e0a08 */
[C---:B------:R-:W-:Y:S01]  /*0a00*/  LOP3.LUT R35, R0.reuse, 0x6c, R5, 0xfe, !PT ;  /* 0x0000006c00237812 */ /* 0x040fe200078efe05 */
[----:B------:R-:W-:Y:S01]  /*0a10*/  IMAD.MOV R70, RZ, RZ, -R3 ;  /* 0x000000ffff467224 */ /* 0x000fe200078e0a03 */
[----:B------:R-:W-:Y:S01]  /*0a20*/  LOP3.LUT R39, R0, 0x72, R5, 0xfe, !PT ;  /* 0x0000007200277812 */ /* 0x000fe200078efe05 */
[C---:B------:R-:W-:Y:S01]  /*0a30*/  IMAD R68, R6.reuse, R8, R11 ;  /* 0x0000000806447224 */ /* 0x040fe200078e020b */
[----:B------:R-:W-:Y:S01]  /*0a40*/  IABS R11, R16 ;  /* 0x00000010000b7213 */ /* 0x000fe20000000000 */
[----:B------:R-:W-:Y:S01]  /*0a50*/  IMAD R70, R6, R70, R13 ;  /* 0x0000004606467224 */ /* 0x000fe200078e020d */
[----:B------:R-:W-:Y:S01]  /*0a60*/  IABS R37, R39 ;  /* 0x0000002700257213 */ /* 0x000fe20000000000 */
[--C-:B------:R-:W-:Y:S01]  /*0a70*/  @!P6 IMAD.IADD R64, R64, 0x1, -R6.reuse ;  /* 0x000000014040e824 */ /* 0x100fe200078e0a06 */
[----:B------:R-:W-:Y:S01]  /*0a80*/  ISETP.GT.U32.AND P6, PT, R6, R68, PT ;  /* 0x000000440600720c */ /* 0x000fe20003fc4070 */
[----:B------:R-:W-:Y:S01]  /*0a90*/  @!P5 IMAD.IADD R60, R60, 0x1, -R6 ;  /* 0x000000013c3cd824 */ /* 0x000fe200078e0a06 */
[C---:B------:R-:W-:Y:S01]  /*0aa0*/  ISETP.GT.U32.AND P5, PT, R6.reuse, R70, PT ;  /* 0x000000460600720c */ /* 0x040fe20003fa4070 */
[----:B------:R-:W-:Y:S01]  /*0ab0*/  IMAD R66, R6, R66, R9 ;  /* 0x0000004206427224 */ /* 0x000fe200078e0209 */
[C-C-:B------:R-:W-:Y:S01]  /*0ac0*/  LOP3.LUT R41, R0.reuse, 0x74, R5.reuse, 0xfe, !PT ;  /* 0x0000007400297812 */ /* 0x140fe200078efe05 */
[----:B------:R-:W-:Y:S01]  /*0ad0*/  @!P4 IMAD.IADD R7, R7, 0x1, -R10 ;  /* 0x000000010707c824 */ /* 0x000fe200078e0a0a */
[----:B------:R-:W-:Y:S01]  /*0ae0*/  LOP3.LUT R10, R0, 0x5, R5, 0xfe, !PT ;  /* 0x00000005000a7812 */ /* 0x000fe200078efe05 */
[----:B------:R-:W-:Y:S01]  /*0af0*/  IMAD.HI.U32 R3, R4, R15, RZ ;  /* 0x0000000f04037227 */ /* 0x000fe200078e00ff */
[----:B------:R-:W-:-:S02]  /*0b00*/  ISETP.GT.U32.AND P4, PT, R6, R66, PT ;  /* 0x000000420600720c */ /* 0x000fc40003f84070 */
[----:B------:R-:W-:Y:S01]  /*0b10*/  IABS R9, R10 ;  /* 0x0000000a00097213 */ /* 0x000fe20000000000 */
[----:B------:R-:W-:Y:S01]  /*0b20*/  IMAD.MOV R3, RZ, RZ, -R3 ;  /* 0x000000ffff037224 */ /* 0x000fe200078e0a03 */
[--C-:B------:R-:W-:Y:S01]  /*0b30*/  LOP3.LUT R43, R0, 0x75, R5.reuse, 0xfe, !PT ;  /* 0x00000075002b7812 */ /* 0x100fe200078efe05 */
[--C-:B------:R-:W-:Y:S01]  /*0b40*/  @!P6 IMAD.IADD R68, R68, 0x1, -R6.reuse ;  /* 0x000000014444e824 */ /* 0x100fe200078e0a06 */
[--C-:B------:R-:W-:Y:S01]  /*0b50*/  LOP3.LUT R47, R0, 0x77, R5.reuse, 0xfe, !PT ;  /* 0x00000077002f7812 */ /* 0x100fe200078efe05 */
[----:B------:R-:W-:Y:S01]  /*0b60*/  @!P5 IMAD.IADD R70, R70, 0x1, -R6 ;  /* 0x000000014646d824 */ /* 0x000fe200078e0a06 */
[----:B------:R-:W-:Y:S01]  /*0b70*/  LOP3.LUT R45, R0, 0x76, R5, 0xfe, !PT ;  /* 0x00000076002d7812 */ /* 0x000fe200078efe05 */
[C---:B------:R-:W-:Y:S01]  /*0b80*/  IMAD R72, R6.reuse, R3, R15 ;  /* 0x0000000306487224 */ /* 0x040fe200078e020f */
[----:B------:R-:W-:Y:S01]  /*0b90*/  ISETP.GT.U32.AND P5, PT, R6, R68, PT ;  /* 0x000000440600720c */ /* 0x000fe20003fa4070 */
[----:B------:R-:W-:Y:S01]  /*0ba0*/  IMAD.HI.U32 R3, R4, R9, RZ ;  /* 0x0000000904037227 */ /* 0x000fe200078e00ff */
[----:B------:R-:W-:-:S02]  /*0bb0*/  LOP3.LUT R15, R0, 0x7, R5, 0xfe, !PT ;  /* 0x00000007000f7812 */ /* 0x000fc400078efe05 */
[----:B------:R-:W-:Y:S01]  /*0bc0*/  LOP3.LUT R49, R0, 0x78, R5, 0xfe, !PT ;  /* 0x0000007800317812 */ /* 0x000fe200078efe05 */
[----:B------:R-:W-:Y:S01]  /*0bd0*/  @!P4 IMAD.IADD R66, R66, 0x1, -R6 ;  /* 0x000000014242c824 */ /* 0x000fe200078e0a06 */
[C---:B------:R-:W-:Y:S01]  /*0be0*/  ISETP.GT.U32.AND P4, PT, R6.reuse, R60, PT ;  /* 0x0000003c0600720c */ /* 0x040fe20003f84070 */
[----:B------:R-:W-:Y:S01]  /*0bf0*/  IMAD.MOV R3, RZ, RZ, -R3 ;  /* 0x000000ffff037224 */ /* 0x000fe200078e0a03 */
[----:B------:R-:W-:Y:S01]  /*0c00*/  IABS R13, R15 ;  /* 0x0000000f000d7213 */ /* 0x000fe20000000000 */
[----:B------:R-:W-:Y:S01]  /*0c10*/  @!P1 IMAD.MOV R64, RZ, RZ, -R64 ;  /* 0x000000ffff409224 */ /* 0x000fe200078e0a40 */
[C---:B------:R-:W-:Y:S01]  /*0c20*/  ISETP.GT.U32.AND P6, PT, R6.reuse, R66, PT ;  /* 0x000000420600720c */ /* 0x040fe20003fc4070 */
[C---:B------:R-:W-:Y:S01]  /*0c30*/  IMAD R74, R6.reuse, R3, R9 ;  /* 0x00000003064a7224 */ /* 0x040fe200078e0209 */
[----:B------:R-:W-:Y:S01]  /*0c40*/  ISETP.GT.U32.AND P1, PT, R6, R70, PT ;  /* 0x000000460600720c */ /* 0x000fe20003f24070 */
[----:B------:R-:W-:Y:S01]  /*0c50*/  @!P5 IMAD.IADD R68, R68, 0x1, -R6 ;  /* 0x000000014444d824 */ /* 0x000fe200078e0a06 */
[----:B------:R-:W-:Y:S01]  /*0c60*/  LOP3.LUT R50, R0, 0x79, R5, 0xfe, !PT ;  /* 0x0000007900327812 */ /* 0x000fe200078efe05 */
[----:B------:R-:W-:Y:S01]  /*0c70*/  IMAD.HI.U32 R3, R4, R11, RZ ;  /* 0x0000000b04037227 */ /* 0x000fe200078e00ff */
[----:B------:R-:W-:-:S02]  /*0c80*/  ISETP.GT.U32.AND P5, PT, R6, R74, PT ;  /* 0x0000004a0600720c */ /* 0x000fc40003fa4070 */
[C---:B------:R-:W-:Y:S01]  /*0c90*/  LOP3.LUT R51, R0.reuse, 0x7a, R5, 0xfe, !PT ;  /* 0x0000007a00337812 */ /* 0x040fe200078efe05 */
[----:B------:R-:W-:Y:S01]  /*0ca0*/  IMAD.MOV R3, RZ, RZ, -R3 ;  /* 0x000000ffff037224 */ /* 0x000fe200078e0a03 */
[----:B------:R-:W-:Y:S01]  /*0cb0*/  LOP3.LUT R53, R0, 0x7c, R5, 0xfe, !PT ;  /* 0x0000007c00357812 */ /* 0x000fe200078efe05 */
[--C-:B------:R-:W-:Y:S01]  /*0cc0*/  @!P4 IMAD.IADD R60, R60, 0x1, -R6.reuse ;  /* 0x000000013c3cc824 */ /* 0x100fe200078e0a06 */
[----:B------:R-:W-:Y:S01]  /*0cd0*/  ISETP.GT.U32.AND P4, PT, R6, R72, PT ;  /* 0x000000480600720c */ /* 0x000fe20003f84070 */
[----:B------:R-:W-:Y:S01]  /*0ce0*/  @!P6 IMAD.IADD R66, R66, 0x1, -R6 ;  /* 0x000000014242e824 */ /* 0x000fe200078e0a06 */
[----:B------:R-:W-:Y:S01]  /*0cf0*/  ISETP.GE.AND P6, PT, R12, RZ, PT ;  /* 0x000000ff0c00720c */ /* 0x000fe20003fc6270 */
[----:B------:R-:W-:Y:S01]  /*0d00*/  IMAD R76, R6, R3, R11 ;  /* 0x00000003064c7224 */ /* 0x000fe200078e020b */
[--C-:B------:R-:W-:Y:S01]  /*0d10*/  LOP3.LUT R12, R0, 0x8, R5.reuse, 0xfe, !PT ;  /* 0x00000008000c7812 */ /* 0x100fe200078efe05 */
[----:B------:R-:W-:Y:S01]  /*0d20*/  IMAD.HI.U32 R8, R4, R13, RZ ;  /* 0x0000000d04087227 */ /* 0x000fe200078e00ff */
[----:B------:R-:W-:-:S02]  /*0d30*/  LOP3.LUT R55, R0, 0x7d, R5, 0xfe, !PT ;  /* 0x0000007d00377812 */ /* 0x000fc400078efe05 */
[----:B------:R-:W-:Y:S01]  /*0d40*/  IABS R9, R12 ;  /* 0x0000000c00097213 */ /* 0x000fe20000000000 */
[----:B------:R-:W-:Y:S02]  /*0d50*/  @!P5 IMAD.IADD R74, R74, 0x1, -R6 ;  /* 0x000000014a4ad824 */ /* 0x000fe400078e0a06 */
[----:B------:R-:W-:Y:S02]  /*0d60*/  IMAD.MOV R8, RZ, RZ, -R8 ;  /* 0x000000ffff087224 */ /* 0x000fe400078e0a08 */
[----:B------:R-:W-:Y:S01]  /*0d70*/  IMAD.HI.U32 R3, R4, R9, RZ ;  /* 0x0000000904037227 */ /* 0x000fe200078e00ff */
[----:B------:R-:W-:-:S03]  /*0d80*/  ISETP.GT.U32.AND P5, PT, R6, R74, PT ;  /* 0x0000004a0600720c */ /* 0x000fc60003fa4070 */
[----:B------:R-:W-:Y:S02]  /*0d90*/  IMAD.MOV R3, RZ, RZ, -R3 ;  /* 0x000000ffff037224 */ /* 0x000fe400078e0a03 */
[--C-:B------:R-:W-:Y:S01]  /*0da0*/  @!P4 IMAD.IADD R72, R72, 0x1, -R6.reuse ;  /* 0x000000014848c824 */ /* 0x100fe200078e0a06 */
[----:B------:R-:W-:Y:S01]  /*0db0*/  ISETP.GE.AND P4, PT, R10, RZ, PT ;  /* 0x000000ff0a00720c */ /* 0x000fe20003f86270 */
[----:B------:R-:W-:Y:S01]  /*0dc0*/  IMAD R200, R6, R3, R9 ;  /* 0x0000000306c87224 */ /* 0x000fe200078e0209 */
[----:B------:R-:W-:Y:S01]  /*0dd0*/  LOP3.LUT R10, R0, 0x9, R5, 0xfe, !PT ;  /* 0x00000009000a7812 */ /* 0x000fe200078efe05 */
[--C-:B------:R-:W-:Y:S01]  /*0de0*/  @!P1 IMAD.IADD R70, R70, 0x1, -R6.reuse ;  /* 0x0000000146469824 */ /* 0x100fe200078e0a06 */
[----:B------:R-:W-:Y:S01]  /*0df0*/  ISETP.GE.AND P1, PT, R14, RZ, PT ;  /* 0x000000ff0e00720c */ /* 0x000fe20003f26270 */
[----:B------:R-:W-:Y:S01]  /*0e00*/  IMAD R78, R6, R8, R13 ;  /* 0x00000008064e7224 */ /* 0x000fe200078e020d */
[----:B------:R-:W-:Y:S01]  /*0e10*/  IABS R9, R10 ;  /* 0x0000000a00097213 */ /* 0x000fe20000000000 */
[----:B------:R-:W-:Y:S01]  /*0e20*/  @!P5 IMAD.IADD R74, R74, 0x1, -R6 ;  /* 0x000000014a4ad824 */ /* 0x000fe200078e0a06 */
[C---:B------:R-:W-:Y:S01]  /*0e30*/  ISETP.GT.U32.AND P5, PT, R6.reuse, R200, PT ;  /* 0x000000c80600720c */ /* 0x040fe20003fa4070 */
[----:B------:R-:W-:Y:S01]  /*0e40*/  @!P0 IMAD.MOV R60, RZ, RZ, -R60 ;  /* 0x000000ffff3c8224 */ /* 0x000fe200078e0a3c */
[C---:B------:R-:W-:Y:S01]  /*0e50*/  ISETP.GT.U32.AND P0, PT, R6.reuse, R72, PT ;  /* 0x000000480600720c */ /* 0x040fe20003f04070 */
[----:B------:R-:W-:Y:S01]  /*0e60*/  @!P6 IMAD.MOV R70, RZ, RZ, -R70 ;  /* 0x000000ffff46e224 */ /* 0x000fe200078e0a46 */
[----:B------:R-:W-:Y:S01]  /*0e70*/  ISETP.GT.U32.AND P6, PT, R6, R78, PT ;  /* 0x0000004e0600720c */ /* 0x000fe20003fc4070 */
[----:B------:R-:W-:Y:S01]  /*0e80*/  @!P2 IMAD.MOV R66, RZ, RZ, -R66 ;  /* 0x000000ffff42a224 */ /* 0x000fe200078e0a42 */
[----:B------:R-:W-:Y:S01]  /*0e90*/  LOP3.LUT R14, R0, 0xa, R5, 0xfe, !PT ;  /* 0x0000000a000e7812 */ /* 0x000fe200078efe05 */
[----:B------:R-:W-:Y:S01]  /*0ea0*/  IMAD.HI.U32 R3, R4, R9, RZ ;  /* 0x0000000904037227 */ /* 0x000fe200078e00ff */
[----:B------:R-:W-:-:S02]  /*0eb0*/  ISETP.GT.U32.AND P2, PT, R6, R76, PT ;  /* 0x0000004c0600720c */ /* 0x000fc40003f44070 */
[----:B------:R-:W-:Y:S01]  /*0ec0*/  IABS R11, R14 ;  /* 0x0000000e000b7213 */ /* 0x000fe20000000000 */
[----:B------:R-:W-:Y:S02]  /*0ed0*/  IMAD.MOV R202, RZ, RZ, -R3 ;  /* 0x000000ffffca7224 */ /* 0x000fe400078e0a03 */
[----:B------:R-:W-:Y:S02]  /*0ee0*/  @!P5 IMAD.IADD R200, R200, 0x1, -R6 ;  /* 0x00000001c8c8d824 */ /* 0x000fe400078e0a06 */
[----:B------:R-:W-:-:S03]  /*0ef0*/  IMAD.HI.U32 R3, R4, R11, RZ ;  /* 0x0000000b04037227 */ /* 0x000fc600078e00ff */
[----:B------:R-:W-:Y:S01]  /*0f00*/  ISETP.GT.U32.AND P5, PT, R6, R200, PT ;  /* 0x000000c80600720c */ /* 0x000fe20003fa4070 */
[--C-:B------:R-:W-:Y:S01]  /*0f10*/  @!P0 IMAD.IADD R72, R72, 0x1, -R6.reuse ;  /* 0x0000000148488824 */ /* 0x100fe200078e0a06 */
[----:B------:R-:W-:Y:S01]  /*0f20*/  ISETP.GE.AND P0, PT, R15, RZ, PT ;  /* 0x000000ff0f00720c */ /* 0x000fe20003f06270 */
[--C-:B------:R-:W-:Y:S01]  /*0f30*/  @!P6 IMAD.IADD R78, R78, 0x1, -R6.reuse ;  /* 0x000000014e4ee824 */ /* 0x100fe200078e0a06 */
[----:B------:R-:W-:Y:S01]  /*0f40*/  LOP3.LUT R15, R0, 0xc, R5, 0xfe, !PT ;  /* 0x0000000c000f7812 */ /* 0x000fe200078efe05 */
[----:B------:R-:W-:Y:S02]  /*0f50*/  IMAD.MOV R3, RZ, RZ, -R3 ;  /* 0x000000ffff037224 */ /* 0x000fe400078e0a03 */
[----:B------:R-:W-:Y:S01]  /*0f60*/  @!P2 IMAD.IADD R76, R76, 0x1, -R6 ;  /* 0x000000014c4ca824 */ /* 0x000fe200078e0a06 */
[----:B------:R-:W-:Y:S01]  /*0f70*/  ISETP.GE.AND P2, PT, R12, RZ, PT ;  /* 0x000000ff0c00720c */ /* 0x000fe20003f46270 */
[----:B------:R-:W-:Y:S01]  /*0f80*/  @!P1 IMAD.MOV R72, RZ, RZ, -R72 ;  /* 0x000000ffff489224 */ /* 0x000fe200078e0a48 */
[C---:B------:R-:W-:Y:S01]  /*0f90*/  ISETP.GT.U32.AND P1, PT, R6.reuse, R78, PT ;  /* 0x0000004e0600720c */ /* 0x040fe20003f24070 */
[----:B------:R-:W-:Y:S01]  /*0fa0*/  IMAD R204, R6, R3, R11 ;  /* 0x0000000306cc7224 */ /* 0x000fe200078e020b */
[----:B------:R-:W-:Y:S01]  /*0fb0*/  LOP3.LUT R12, R0, 0xb, R5, 0xfe, !PT ;  /* 0x0000000b000c7812 */ /* 0x000fe200078efe05 */
[----:B------:R-:W-:Y:S01]  /*0fc0*/  @!P5 IMAD.IADD R200, R200, 0x1, -R6 ;  /* 0x00000001c8c8d824 */ /* 0x000fe200078e0a06 */
[C---:B------:R-:W-:Y:S01]  /*0fd0*/  ISETP.GT.U32.AND P6, PT, R6.reuse, R76, PT ;  /* 0x0000004c0600720c */ /* 0x040fe20003fc4070 */
[C---:B------:R-:W-:Y:S01]  /*0fe0*/  IMAD R202, R6.reuse, R202, R9 ;  /* 0x000000ca06ca7224 */ /* 0x040fe200078e0209 */
[----:B------:R-:W-:Y:S01]  /*0ff0*/  ISETP.GT.U32.AND P5, PT, R6, R204, PT ;  /* 0x000000cc0600720c */ /* 0x000fe20003fa4070 */
[----:B------:R-:W-:Y:S01]  /*1000*/  @!P3 IMAD.MOV R68, RZ, RZ, -R68 ;  /* 0x000000ffff44b224 */ /* 0x000fe200078e0a44 */
[----:B------:R-:W-:Y:S01]  /*1010*/  IABS R8, R12 ;  /* 0x0000000c00087213 */ /* 0x000fe20000000000 */
[----:B------:R-:W-:Y:S01]  /*1020*/  @!P4 IMAD.MOV R74, RZ, RZ, -R74 ;  /* 0x000000ffff4ac224 */ /* 0x000fe200078e0a4a */
[----:B------:R-:W-:Y:S01]  /*1030*/  ISETP.GE.AND P3, PT, R16, RZ, PT ;  /* 0x000000ff1000720c */ /* 0x000fe20003f66270 */
[----:B------:R-:W-:Y:S01]  /*1040*/  @!P2 IMAD.MOV R200, RZ, RZ, -R200 ;  /* 0x000000ffffc8a224 */ /* 0x000fe200078e0ac8 */
[----:B------:R-:W-:Y:S01]  /*1050*/  IABS R13, R15 ;  /* 0x0000000f000d7213 */ /* 0x000fe20000000000 */
[----:B------:R-:W-:Y:S01]  /*1060*/  IMAD.MOV.U32 R9, RZ, RZ, R8 ;  /* 0x000000ffff097224 */ /* 0x000fe200078e0008 */
[--C-:B------:R-:W-:Y:S01]  /*1070*/  LOP3.LUT R16, R0, 0x3a, R5.reuse, 0xfe, !PT ;  /* 0x0000003a00107812 */ /* 0x100fe200078efe05 */
[--C-:B------:R-:W-:Y:S01]  /*1080*/  @!P1 IMAD.IADD R78, R78, 0x1, -R6.reuse ;  /* 0x000000014e4e9824 */ /* 0x100fe200078e0a06 */
[----:B------:R-:W-:Y:S01]  /*1090*/  ISETP.GE.AND P1, PT, R10, RZ, PT ;  /* 0x000000ff0a00720c */ /* 0x000fe20003f26270 */
[----:B------:R-:W-:Y:S01]  /*10a0*/  @!P6 IMAD.IADD R76, R76, 0x1, -R6 ;  /* 0x000000014c4ce824 */ /* 0x000fe200078e0a06 */
[----:B------:R-:W-:Y:S01]  /*10b0*/  LOP3.LUT R10, R0, 0xd, R5, 0xfe, !PT ;  /* 0x0000000d000a7812 */ /* 0x000fe200078efe05 */
[----:B------:R-:W-:Y:S01]  /*10c0*/  IMAD.HI.U32 R3, R4, R9, RZ ;  /* 0x0000000904037227 */ /* 0x000fe200078e00ff */
[----:B------:R-:W-:-:S02]  /*10d0*/  ISETP.GT.U32.AND P6, PT, R6, R202, PT ;  /* 0x000000ca0600720c */ /* 0x000fc40003fc4070 */
[----:B------:R-:W-:Y:S01]  /*10e0*/  IABS R11, R10 ;  /* 0x0000000a000b7213 */ /* 0x000fe20000000000 */
[----:B------:R-:W-:Y:S01]  /*10f0*/  @!P5 IMAD.IADD R204, R204, 0x1, -R6 ;  /* 0x00000001ccccd824 */ /* 0x000fe200078e0a06 */
[----:B------:R-:W-:Y:S01]  /*1100*/  IABS R21, R16 ;  /* 0x0000001000157213 */ /* 0x000fe20000000000 */
[----:B------:R-:W-:Y:S02]  /*1110*/  IMAD.MOV R3, RZ, RZ, -R3 ;  /* 0x000000ffff037224 */ /* 0x000fe400078e0a03 */
[----:B------:R-:W-:Y:S01]  /*1120*/  @!P3 IMAD.MOV R76, RZ, RZ, -R76 ;  /* 0x000000ffff4cb224 */ /* 0x000fe200078e0a4c */
[C---:B------:R-:W-:Y:S01]  /*1130*/  ISETP.GT.U32.AND P4, PT, R6.reuse, R204, PT ;  /* 0x000000cc0600720c */ /* 0x040fe20003f84070 */
[----:B------:R-:W-:Y:S02]  /*1140*/  IMAD R206, R6, R3, R9 ;  /* 0x0000000306ce7224 */ /* 0x000fe400078e0209 */
[----:B------:R-:W-:-:S03]  /*1150*/  IMAD.HI.U32 R3, R4, R11, RZ ;  /* 0x0000000b04037227 */ /* 0x000fc600078e00ff */
[----:B------:R-:W-:Y:S01]  /*1160*/  ISETP.GT.U32.AND P3, PT, R6, R206, PT ;  /* 0x000000ce0600720c */ /* 0x000fe20003f64070 */
[----:B------:R-:W-:Y:S02]  /*1170*/  IMAD.MOV R3, RZ, RZ, -R3 ;  /* 0x000000ffff037224 */ /* 0x000fe400078e0a03 */
[--C-:B------:R-:W-:Y:S01]  /*1180*/  @!P6 IMAD.IADD R202, R202, 0x1, -R6.reuse ;  /* 0x00000001cacae824 */ /* 0x100fe200078e0a06 */
[----:B------:R-:W-:Y:S01]  /*1190*/  ISETP.GE.AND P6, PT, R14, RZ, PT ;  /* 0x000000ff0e00720c */ /* 0x000fe20003fc6270 */
[----:B------:R-:W-:Y:S01]  /*11a0*/  IMAD R210, R6, R3, R11 ;  /* 0x0000000306d27224 */ /* 0x000fe200078e020b */
[----:B------:R-:W-:Y:S01]  /*11b0*/  LOP3.LUT R14, R0, 0xe, R5, 0xfe, !PT ;  /* 0x0000000e000e7812 */ /* 0x000fe200078efe05 */
[----:B------:R-:W-:Y:S01]  /*11c0*/  IMAD.HI.U32 R8, R4, R13, RZ ;  /* 0x0000000d04087227 */ /* 0x000fe200078e00ff */
[----:B------:R-:W-:Y:S02]  /*11d0*/  ISETP.GT.U32.AND P5, PT, R6, R202, PT ;  /* 0x000000ca0600720c */ /* 0x000fe40003fa4070 */
[----:B------:R-:W-:Y:S01]  /*11e0*/  IABS R9, R14 ;  /* 0x0000000e00097213 */ /* 0x000fe20000000000 */
[----:B------:R-:W-:Y:S01]  /*11f0*/  @!P4 IMAD.IADD R204, R204, 0x1, -R6 ;  /* 0x00000001ccccc824 */ /* 0x000fe200078e0a06 */
[----:B------:R-:W-:Y:S01]  /*1200*/  ISETP.GT.U32.AND P4, PT, R6, R210, PT ;  /* 0x000000d20600720c */ /* 0x000fe20003f84070 */
[----:B------:R-:W-:-:S02]  /*1210*/  IMAD.MOV R8, RZ, RZ, -R8 ;  /* 0x000000ffff087224 */ /* 0x000fc400078e0a08 */
[----:B------:R-:W-:-:S04]  /*1220*/  IMAD.HI.U32 R3, R4, R9, RZ ;  /* 0x0000000904037227 */ /* 0x000fc800078e00ff */
[----:B------:R-:W-:Y:S01]  /*1230*/  IMAD R208, R6, R8, R13 ;  /* 0x0000000806d07224 */ /* 0x000fe200078e020d */
[--C-:B------:R-:W-:Y:S01]  /*1240*/  LOP3.LUT R8, R0, 0xf, R5.reuse, 0xfe, !PT ;  /* 0x0000000f00087812 */ /* 0x100fe200078efe05 */
[--C-:B------:R-:W-:Y:S01]  /*1250*/  @!P5 IMAD.IADD R202, R202, 0x1, -R6.reuse ;  /* 0x00000001cacad824 */ /* 0x100fe200078e0a06 */
[----:B------:R-:W-:Y:S01]  /*1260*/  LOP3.LUT R13, R0, 0x12, R5, 0xfe, !PT ;  /* 0x00000012000d7812 */ /* 0x000fe200078efe05 */
[--C-:B------:R-:W-:Y:S01]  /*1270*/  @!P3 IMAD.IADD R206, R206, 0x1, -R6.reuse ;  /* 0x00000001ceceb824 */ /* 0x100fe200078e0a06 */
[----:B------:R-:W-:Y:S01]  /*1280*/  ISETP.GT.U32.AND P2, PT, R6, R208, PT ;  /* 0x000000d00600720c */ /* 0x000fe20003f44070 */
[----:B------:R-:W-:Y:S01]  /*1290*/  @!P4 IMAD.IADD R210, R210, 0x1, -R6 ;  /* 0x00000001d2d2c824 */ /* 0x000fe200078e0a06 */
[----:B------:R-:W-:Y:S01]  /*12a0*/  IABS R11, R8 ;  /* 0x00000008000b7213 */ /* 0x000fe20000000000 */
[----:B------:R-:W-:Y:S01]  /*12b0*/  IMAD.MOV R3, RZ, RZ, -R3 ;  /* 0x000000ffff037224 */ /* 0x000fe200078e0a03 */
[----:B------:R-:W-:Y:S01]  /*12c0*/  ISETP.GE.AND P3, PT, R10, RZ, PT ;  /* 0x000000ff0a00720c */ /* 0x000fe20003f66270 */
[----:B------:R-:W-:Y:S01]  /*12d0*/  @!P1 IMAD.MOV R202, RZ, RZ, -R202 ;  /* 0x000000ffffca9224 */ /* 0x000fe200078e0aca */
[C---:B------:R-:W-:Y:S01]  /*12e0*/  ISETP.GT.U32.AND P1, PT, R6.reuse, R206, PT ;  /* 0x000000ce0600720c */ /* 0x040fe20003f24070 */
[C---:B------:R-:W-:Y:S01]  /*12f0*/  IMAD R212, R6.reuse, R3, R9 ;  /* 0x0000000306d47224 */ /* 0x040fe200078e0209 */
[----:B------:R-:W-:Y:S01]  /*1300*/  ISETP.GT.U32.AND P4, PT, R6, R210, PT ;  /* 0x000000d20600720c */ /* 0x000fe20003f84070 */
[----:B------:R-:W-:Y:S01]  /*1310*/  IMAD.HI.U32 R3, R4, R11, RZ ;  /* 0x0000000b04037227 */ /* 0x000fe200078e00ff */
[----:B------:R-:W-:-:S02]  /*1320*/  LOP3.LUT R10, R0, 0x10, R5, 0xfe, !PT ;  /* 0x00000010000a7812 */ /* 0x000fc400078efe05 */
[----:B------:R-:W-:Y:S01]  /*1330*/  ISETP.GE.AND P5, PT, R15, RZ, PT ;  /* 0x000000ff0f00720c */ /* 0x000fe20003fa6270 */
[----:B------:R-:W-:Y:S01]  /*1340*/  @!P2 IMAD.IADD R208, R208, 0x1, -R6 ;  /* 0x00000001d0d0a824 */ /* 0x000fe200078e0a06 */
[----:B------:R-:W-:Y:S01]  /*1350*/  IABS R9, R10 ;  /* 0x0000000a00097213 */ /* 0x000fe20000000000 */
[----:B------:R-:W-:Y:S02]  /*1360*/  IMAD.MOV R3, RZ, RZ, -R3 ;  /* 0x000000ffff037224 */ /* 0x000fe400078e0a03 */
[----:B------:R-:W-:Y:S01]  /*1370*/  @!P0 IMAD.MOV R78, RZ, RZ, -R78 ;  /* 0x000000ffff4e8224 */ /* 0x000fe200078e0a4e */
[C---:B------:R-:W-:Y:S01]  /*1380*/  ISETP.GT.U32.AND P2, PT, R6.reuse, R208, PT ;  /* 0x000000d00600720c */ /* 0x040fe20003f44070 */
[----:B------:R-:W-:Y:S01]  /*1390*/  IMAD R214, R6, R3, R11 ;  /* 0x0000000306d67224 */ /* 0x000fe200078e020b */
[----:B------:R-:W-:Y:S01]  /*13a0*/  ISETP.GE.AND P0, PT, R12, RZ, PT ;  /* 0x000000ff0c00720c */ /* 0x000fe20003f06270 */
[--C-:B------:R-:W-:Y:S01]  /*13b0*/  @!P1 IMAD.IADD R206, R206, 0x1, -R6.reuse ;  /* 0x00000001cece9824 */ /* 0x100fe200078e0a06 */
[----:B------:R-:W-:Y:S01]  /*13c0*/  ISETP.GT.U32.AND P1, PT, R6, R212, PT ;  /* 0x000000d40600720c */ /* 0x000fe20003f24070 */
[----:B------:R-:W-:Y:S01]  /*13d0*/  @!P4 IMAD.IADD R210, R210, 0x1, -R6 ;  /* 0x00000001d2d2c824 */ /* 0x000fe200078e0a06 */
[----:B------:R-:W-:Y:S01]  /*13e0*/  ISETP.GT.U32.AND P4, PT, R6, R214, PT ;  /* 0x000000d60600720c */ /* 0x000fe20003f84070 */
[----:B------:R-:W-:Y:S01]  /*13f0*/  IMAD.HI.U32 R3, R4, R9, RZ ;  /* 0x0000000904037227 */ /* 0x000fe200078e00ff */
[----:B------:R-:W-:-:S03]  /*1400*/  LOP3.LUT R12, R0, 0x11, R5, 0xfe, !PT ;  /* 0x00000011000c7812 */ /* 0x000fc600078efe05 */
[----:B------:R-:W-:Y:S01]  /*1410*/  IMAD.MOV R3, RZ, RZ, -R3 ;  /* 0x000000ffff037224 */ /* 0x000fe200078e0a03 */
[----:B------:R-:W-:Y:S01]  /*1420*/  IABS R11, R12 ;  /* 0x0000000c000b7213 */ /* 0x000fe20000000000 */
[----:B------:R-:W-:Y:S01]  /*1430*/  @!P2 IMAD.IADD R208, R208, 0x1, -R6 ;  /* 0x00000001d0d0a824 */ /* 0x000fe200078e0a06 */
[----:B------:R-:W-:Y:S01]  /*1440*/  ISETP.GE.AND P2, PT, R8, RZ, PT ;  /* 0x000000ff0800720c */ /* 0x000fe20003f46270 */
[----:B------:R-:W-:Y:S01]  /*1450*/  @!P0 IMAD.MOV R206, RZ, RZ, -R206 ;  /* 0x000000ffffce8224 */ /* 0x000fe200078e0ace */
[----:B------:R-:W-:Y:S01]  /*1460*/  IABS R8, R13 ;  /* 0x0000000d00087213 */ /* 0x000fe20000000000 */
[--C-:B------:R-:W-:Y:S01]  /*1470*/  @!P1 IMAD.IADD R212, R212, 0x1, -R6.reuse ;  /* 0x00000001d4d49824 */ /* 0x100fe200078e0a06 */
[----:B------:R-:W-:Y:S01]  /*1480*/  ISETP.GE.AND P1, PT, R10, RZ, PT ;  /* 0x000000ff0a00720c */ /* 0x000fe20003f26270 */
[----:B------:R-:W-:Y:S01]  /*1490*/  @!P4 IMAD.IADD R214, R214, 0x1, -R6 ;  /* 0x00000001d6d6c824 */ /* 0x000fe200078e0a06 */
[----:B------:R-:W-:Y:S01]  /*14a0*/  LOP3.LUT R10, R0, 0x13, R5, 0xfe, !PT ;  /* 0x00000013000a7812 */ /* 0x000fe200078efe05 */
[C---:B------:R-:W-:Y:S01]  /*14b0*/  IMAD R216, R6.reuse, R3, R9 ;  /* 0x0000000306d87224 */ /* 0x040fe200078e0209 */
[C---:B------:R-:W-:Y:S01]  /*14c0*/  ISETP.GT.U32.AND P0, PT, R6.reuse, R212, PT ;  /* 0x000000d40600720c */ /* 0x040fe20003f04070 */
[----:B------:R-:W-:Y:S01]  /*14d0*/  IMAD.MOV.U32 R9, RZ, RZ, R8 ;  /* 0x000000ffff097224 */ /* 0x000fe200078e0008 */
[----:B------:R-:W-:Y:S01]  /*14e0*/  ISETP.GT.U32.AND P4, PT, R6, R214, PT ;  /* 0x000000d60600720c */ /* 0x000fe20003f84070 */
[----:B------:R-:W-:Y:S01]  /*14f0*/  @!P6 IMAD.MOV R204, RZ, RZ, -R204 ;  /* 0x000000ffffcce224 */ /* 0x000fe200078e0acc */
[----:B------:R-:W-:Y:S01]  /*1500*/  ISETP.GE.AND P6, PT, R14, RZ, PT ;  /* 0x000000ff0e00720c */ /* 0x000fe20003fc6270 */
[----:B------:R-:W-:Y:S01]  /*1510*/  IMAD.HI.U32 R3, R4, R11, RZ ;  /* 0x0000000b04037227 */ /* 0x000fe200078e00ff */
[----:B------:R-:W-:-:S03]  /*1520*/  LOP3.LUT R14, R0, 0x19, R5, 0xfe, !PT ;  /* 0x00000019000e7812 */ /* 0x000fc600078efe05 */
[----:B------:R-:W-:Y:S01]  /*1530*/  IMAD.HI.U32 R8, R4, R9, RZ ;  /* 0x0000000904087227 */ /* 0x000fe200078e00ff */
[----:B------:R-:W-:-:S03]  /*1540*/  IABS R15, R14 ;  /* 0x0000000e000f7213 */ /* 0x000fc60000000000 */
[----:B------:R-:W-:Y:S01]  /*1550*/  @!P5 IMAD.MOV R208, RZ, RZ, -R208 ;  /* 0x000000ffffd0d224 */ /* 0x000fe200078e0ad0 */
[C---:B------:R-:W-:Y:S01]  /*1560*/  ISETP.GT.U32.AND P5, PT, R6.reuse, R216, PT ;  /* 0x000000d80600720c */ /* 0x040fe20003fa4070 */
[----:B------:R-:W-:Y:S02]  /*1570*/  IMAD.MOV R3, RZ, RZ, -R3 ;  /* 0x000000ffff037224 */ /* 0x000fe400078e0a03 */
[----:B------:R-:W-:Y:S02]  /*1580*/  IMAD.MOV R8, RZ, RZ, -R8 ;  /* 0x000000ffff087224 */ /* 0x000fe400078e0a08 */
[----:B------:R-:W-:Y:S02]  /*1590*/  IMAD R218, R6, R3, R11 ;  /* 0x0000000306da7224 */ /* 0x000fe400078e020b */
[--C-:B------:R-:W-:Y:S01]  /*15a0*/  @!P0 IMAD.IADD R212, R212, 0x1, -R6.reuse ;  /* 0x00000001d4d48824 */ /* 0x100fe200078e0a06 */
[----:B------:R-:W-:Y:S01]  /*15b0*/  ISETP.GE.AND P0, PT, R13, RZ, PT ;  /* 0x000000ff0d00720c */ /* 0x000fe20003f06270 */
[----:B------:R-:W-:Y:S01]  /*15c0*/  IMAD R220, R6, R8, R9 ;  /* 0x0000000806dc7224 */ /* 0x000fe200078e0209 */
[----:B------:R-:W-:Y:S01]  /*15d0*/  IABS R9, R10 ;  /* 0x0000000a00097213 */ /* 0x000fe20000000000 */
[----:B------:R-:W-:Y:S01]  /*15e0*/  @!P4 IMAD.IADD R214, R214, 0x1, -R6 ;  /* 0x00000001d6d6c824 */ /* 0x000fe200078e0a06 */
[C---:B------:R-:W-:Y:S01]  /*15f0*/  ISETP.GT.U32.AND P4, PT, R6.reuse, R218, PT ;  /* 0x000000da0600720c */ /* 0x040fe20003f84070 */
[----:B------:R-:W-:Y:S01]  /*1600*/  @!P6 IMAD.MOV R212, RZ, RZ, -R212 ;  /* 0x000000ffffd4e224 */ /* 0x000fe200078e0ad4 */
[----:B------:R-:W-:Y:S01]  /*1610*/  ISETP.GT.U32.AND P6, PT, R6, R220, PT ;  /* 0x000000dc0600720c */ /* 0x000fe20003fc4070 */
[----:B------:R-:W-:Y:S01]  /*1620*/  @!P5 IMAD.IADD R216, R216, 0x1, -R6 ;  /* 0x00000001d8d8d824 */ /* 0x000fe200078e0a06 */
[----:B------:R-:W-:Y:S01]  /*1630*/  LOP3.LUT R8, R0, 0x14, R5, 0xfe, !PT ;  /* 0x0000001400087812 */ /* 0x000fe200078efe05 */
[----:B------:R-:W-:Y:S01]  /*1640*/  @!P3 IMAD.MOV R210, RZ, RZ, -R210 ;  /* 0x000000ffffd2b224 */ /* 0x000fe200078e0ad2 */
[----:B------:R-:W-:Y:S01]  /*1650*/  ISETP.GE.AND P3, PT, R12, RZ, PT ;  /* 0x000000ff0c00720c */ /* 0x000fe20003f66270 */
[----:B------:R-:W-:Y:S01]  /*1660*/  IMAD.HI.U32 R3, R4, R9, RZ ;  /* 0x0000000904037227 */ /* 0x000fe200078e00ff */
[----:B------:R-:W-:-:S02]  /*1670*/  ISETP.GT.U32.AND P5, PT, R6, R216, PT ;  /* 0x000000d80600720c */ /* 0x000fc40003fa4070 */
[----:B------:R-:W-:Y:S01]  /*1680*/  LOP3.LUT R12, R0, 0x15, R5, 0xfe, !PT ;  /* 0x00000015000c7812 */ /* 0x000fe200078efe05 */
[----:B------:R-:W-:Y:S01]  /*1690*/  IMAD.MOV R222, RZ, RZ, -R3 ;  /* 0x000000ffffde7224 */ /* 0x000fe200078e0a03 */
[----:B------:R-:W-:Y:S01]  /*16a0*/  IABS R11, R8 ;  /* 0x00000008000b7213 */ /* 0x000fe20000000000 */
[--C-:B------:R-:W-:Y:S01]  /*16b0*/  @!P4 IMAD.IADD R218, R218, 0x1, -R6.reuse ;  /* 0x00000001dadac824 */ /* 0x100fe200078e0a06 */
[----:B------:R-:W-:Y:S01]  /*16c0*/  IABS R13, R12 ;  /* 0x0000000c000d7213 */ /* 0x000fe20000000000 */
[----:B------:R-:W-:Y:S02]  /*16d0*/  @!P6 IMAD.IADD R220, R220, 0x1, -R6 ;  /* 0x00000001dcdce824 */ /* 0x000fe400078e0a06 */
[C---:B------:R-:W-:Y:S01]  /*16e0*/  IMAD R222, R6.reuse, R222, R9 ;  /* 0x000000de06de7224 */ /* 0x040fe200078e0209 */
[----:B------:R-:W-:Y:S01]  /*16f0*/  ISETP.GT.U32.AND P4, PT, R6, R218, PT ;  /* 0x000000da0600720c */ /* 0x000fe20003f84070 */
[----:B------:R-:W-:Y:S01]  /*1700*/  IMAD.HI.U32 R3, R4, R11, RZ ;  /* 0x0000000b04037227 */ /* 0x000fe200078e00ff */
[----:B------:R-:W-:-:S03]  /*1710*/  ISETP.GT.U32.AND P6, PT, R6, R220, PT ;  /* 0x000000dc0600720c */ /* 0x000fc60003fc4070 */
[----:B------:R-:W-:Y:S01]  /*1720*/  @!P5 IMAD.IADD R216, R216, 0x1, -R6 ;  /* 0x00000001d8d8d824 */ /* 0x000fe200078e0a06 */
[----:B------:R-:W-:Y:S01]  /*1730*/  ISETP.GE.AND P5, PT, R8, RZ, PT ;  /* 0x000000ff0800720c */ /* 0x000fe20003fa6270 */
[----:B------:R-:W-:-:S04]  /*1740*/  IMAD.HI.U32 R8, R4, R13, RZ ;  /* 0x0000000d04087227 */ /* 0x000fc800078e00ff */
[----:B------:R-:W-:Y:S02]  /*1750*/  IMAD.MOV R8, RZ, RZ, -R8 ;  /* 0x000000ffff087224 */ /* 0x000fe400078e0a08 */
[--C-:B------:R-:W-:Y:S01]  /*1760*/  @!P4 IMAD.IADD R218, R218, 0x1, -R6.reuse ;  /* 0x00000001dadac824 */ /* 0x100fe200078e0a06 */
[C---:B------:R-:W-:Y:S01]  /*1770*/  ISETP.GT.U32.AND P4, PT, R6.reuse, R222, PT ;  /* 0x000000de0600720c */ /* 0x040fe20003f84070 */
[----:B------:R-:W-:Y:S02]  /*1780*/  IMAD R224, R6, R8, R13 ;  /* 0x0000000806e07224 */ /* 0x000fe400078e020d */
[----:B------:R-:W-:Y:S02]  /*1790*/  @!P6 IMAD.IADD R220, R220, 0x1, -R6 ;  /* 0x00000001dcdce824 */ /* 0x000fe400078e0a06 */
[----:B------:R-:W-:Y:S02]  /*17a0*/  IMAD.MOV R3, RZ, RZ, -R3 ;  /* 0x000000ffff037224 */ /* 0x000fe400078e0a03 */
[----:B------:R-:W-:Y:S01]  /*17b0*/  @!P0 IMAD.MOV R220, RZ, RZ, -R220 ;  /* 0x000000ffffdc8224 */ /* 0x000fe200078e0adc */
[----:B------:R-:W-:Y:S01]  /*17c0*/  ISETP.GT.U32.AND P0, PT, R6, R224, PT ;  /* 0x000000e00600720c */ /* 0x000fe20003f04070 */
[----:B------:R-:W-:Y:S01]  /*17d0*/  @!P2 IMAD.MOV R214, RZ, RZ, -R214 ;  /* 0x000000ffffd6a224 */ /* 0x000fe200078e0ad6 */
[----:B------:R-:W-:Y:S01]  /*17e0*/  ISETP.GE.AND P2, PT, R10, RZ, PT ;  /* 0x000000ff0a00720c */ /* 0x000fe20003f46270 */
[----:B------:R-:W-:Y:S01]  /*17f0*/  IMAD R226, R6, R3, R11 ;  /* 0x0000000306e27224 */ /* 0x000fe200078e020b */
[C-C-:B------:R-:W-:Y:S01]  /*1800*/  LOP3.LUT R10, R0.reuse, 0x17, R5.reuse, 0xfe, !PT ;  /* 0x00000017000a7812 */ /* 0x140fe200078efe05 */
[----:B------:R-:W-:Y:S01]  /*1810*/  @!P3 IMAD.MOV R218, RZ, RZ, -R218 ;  /* 0x000000ffffdab224 */ /* 0x000fe200078e0ada */
[----:B------:R-:W-:Y:S01]  /*1820*/  LOP3.LUT R3, R0, 0x16, R5, 0xfe, !PT ;  /* 0x0000001600037812 */ /* 0x000fe200078efe05 */
[----:B------:R-:W-:Y:S01]  /*1830*/  @!P4 IMAD.IADD R222, R222, 0x1, -R6 ;  /* 0x00000001dedec824 */ /* 0x000fe200078e0a06 */
[----:B------:R-:W-:Y:S01]  /*1840*/  ISETP.GT.U32.AND P3, PT, R6, R226, PT ;  /* 0x000000e20600720c */ /* 0x000fe20003f64070 */
[----:B------:R-:W-:Y:S01]  /*1850*/  @!P1 IMAD.MOV R216, RZ, RZ, -R216 ;  /* 0x000000ffffd89224 */ /* 0x000fe200078e0ad8 */
[----:B------:R-:W-:-:S02]  /*1860*/  IABS R11, R10 ;  /* 0x0000000a000b7213 */ /* 0x000fc40000000000 */
[----:B------:R-:W-:Y:S01]  /*1870*/  ISETP.GT.U32.AND P4, PT, R6, R222, PT ;  /* 0x000000de0600720c */ /* 0x000fe20003f84070 */
[----:B------:R-:W-:Y:S01]  /*1880*/  @!P0 IMAD.IADD R224, R224, 0x1, -R6 ;  /* 0x00000001e0e08824 */ /* 0x000fe200078e0a06 */
[----:B------:R-:W-:Y:S01]  /*1890*/  ISETP.GE.AND P1, PT, R12, RZ, PT ;  /* 0x000000ff0c00720c */ /* 0x000fe20003f26270 */
[----:B------:R-:W-:Y:S01]  /*18a0*/  IMAD.HI.U32 R8, R4, R11, RZ ;  /* 0x0000000b04087227 */ /* 0x000fe200078e00ff */
[----:B------:R-:W-:Y:S02]  /*18b0*/  IABS R9, R3 ;  /* 0x0000000300097213 */ /* 0x000fe40000000000 */
[----:B------:R-:W-:Y:S01]  /*18c0*/  ISETP.GT.U32.AND P0, PT, R6, R224, PT ;  /* 0x000000e00600720c */ /* 0x000fe20003f04070 */
[----:B------:R-:W-:Y:S01]  /*18d0*/  IMAD.MOV R8, RZ, RZ, -R8 ;  /* 0x000000ffff087224 */ /* 0x000fe200078e0a08 */
[----:B------:R-:W-:Y:S01]  /*18e0*/  LOP3.LUT R12, R0, 0x18, R5, 0xfe, !PT ;  /* 0x00000018000c7812 */ /* 0x000fe200078efe05 */
[----:B------:R-:W-:Y:S01]  /*18f0*/  @!P3 IMAD.IADD R226, R226, 0x1, -R6 ;  /* 0x00000001e2e2b824 */ /* 0x000fe200078e0a06 */
[----:B------:R-:W-:Y:S01]  /*1900*/  ISETP.GE.AND P6, PT, R3, RZ, PT ;  /* 0x000000ff0300720c */ /* 0x000fe20003fc6270 */
[----:B------:R-:W-:Y:S01]  /*1910*/  IMAD R230, R6, R8, R11 ;  /* 0x0000000806e67224 */ /* 0x000fe200078e020b */
[----:B------:R-:W-:Y:S01]  /*1920*/  IABS R13, R12 ;  /* 0x0000000c000d7213 */ /* 0x000fe20000000000 */
[----:B------:R-:W-:Y:S01]  /*1930*/  IMAD.HI.U32 R8, R4, R15, RZ ;  /* 0x0000000f04087227 */ /* 0x000fe200078e00ff */
[----:B------:R-:W-:-:S03]  /*1940*/  ISETP.GT.U32.AND P3, PT, R6, R226, PT ;  /* 0x000000e20600720c */ /* 0x000fc60003f64070 */
[----:B------:R-:W-:Y:S01]  /*1950*/  @!P4 IMAD.IADD R222, R222, 0x1, -R6 ;  /* 0x00000001dedec824 */ /* 0x000fe200078e0a06 */
[----:B------:R-:W-:Y:S01]  /*1960*/  ISETP.GE.AND P4, PT, R10, RZ, PT ;  /* 0x000000ff0a00720c */ /* 0x000fe20003f86270 */
[----:B------:R-:W-:Y:S01]  /*1970*/  IMAD.MOV R8, RZ, RZ, -R8 ;  /* 0x000000ffff087224 */ /* 0x000fe200078e0a08 */
[----:B------:R-:W-:Y:S01]  /*1980*/  LOP3.LUT R10, R0, 0x1a, R5, 0xfe, !PT ;  /* 0x0000001a000a7812 */ /* 0x000fe200078efe05 */
[----:B------:R-:W-:Y:S01]  /*1990*/  @!P2 IMAD.MOV R222, RZ, RZ, -R222 ;  /* 0x000000ffffdea224 */ /* 0x000fe200078e0ade */
[----:B------:R-:W-:Y:S01]  /*19a0*/  ISETP.GT.U32.AND P2, PT, R6, R230, PT ;  /* 0x000000e60600720c */ /* 0x000fe20003f44070 */
[----:B------:R-:W-:-:S04]  /*19b0*/  IMAD.HI.U32 R3, R4, R9, RZ ;  /* 0x0000000904037227 */ /* 0x000fc800078e00ff */
[----:B------:R-:W-:Y:S02]  /*19c0*/  IMAD R234, R6, R8, R15 ;  /* 0x0000000806ea7224 */ /* 0x000fe400078e020f */
[----:B------:R-:W-:Y:S02]  /*19d0*/  @!P0 IMAD.IADD R224, R224, 0x1, -R6 ;  /* 0x00000001e0e08824 */ /* 0x000fe400078e0a06 */
[----:B------:R-:W-:Y:S02]  /*19e0*/  IMAD.MOV R228, RZ, RZ, -R3 ;  /* 0x000000ffffe47224 */ /* 0x000fe400078e0a03 */
[----:B------:R-:W-:Y:S01]  /*19f0*/  @!P1 IMAD.MOV R224, RZ, RZ, -R224 ;  /* 0x000000ffffe09224 */ /* 0x000fe200078e0ae0 */
[----:B------:R-:W-:Y:S01]  /*1a00*/  ISETP.GT.U32.AND P1, PT, R6, R234, PT ;  /* 0x000000ea0600720c */ /* 0x000fe20003f24070 */
[----:B------:R-:W-:-:S04]  /*1a10*/  IMAD.HI.U32 R3, R4, R13, RZ ;  /* 0x0000000d04037227 */ /* 0x000fc800078e00ff */
[----:B------:R-:W-:Y:S01]  /*1a20*/  IMAD R228, R6, R228, R9 ;  /* 0x000000e406e47224 */ /* 0x000fe200078e0209 */
[----:B------:R-:W-:Y:S01]  /*1a30*/  IABS R9, R10 ;  /* 0x0000000a00097213 */ /* 0x000fe20000000000 */
[----:B------:R-:W-:Y:S02]  /*1a40*/  @!P3 IMAD.IADD R226, R226, 0x1, -R6 ;  /* 0x00000001e2e2b824 */ /* 0x000fe400078e0a06 */
[----:B------:R-:W-:Y:S01]  /*1a50*/  IMAD.MOV R3, RZ, RZ, -R3 ;  /* 0x000000ffff037224 */ /* 0x000fe200078e0a03 */
[----:B------:R-:W-:Y:S01]  /*1a60*/  ISETP.GT.U32.AND P3, PT, R6, R228, PT ;  /* 0x000000e40600720c */ /* 0x000fe20003f64070 */
[----:B------:R-:W-:Y:S01]  /*1a70*/  @!P5 IMAD.MOV R226, RZ, RZ, -R226 ;  /* 0x000000ffffe2d224 */ /* 0x000fe200078e0ae2 */
[----:B------:R-:W-:Y:S01]  /*1a80*/  ISETP.GE.AND P5, PT, R12, RZ, PT ;  /* 0x000000ff0c00720c */ /* 0x000fe20003fa6270 */
[----:B------:R-:W-:Y:S01]  /*1a90*/  @!P2 IMAD.IADD R230, R230, 0x1, -R6 ;  /* 0x00000001e6e6a824 */ /* 0x000fe200078e0a06 */
[----:B------:R-:W-:Y:S01]  /*1aa0*/  LOP3.LUT R12, R0, 0x1b, R5, 0xfe, !PT ;  /* 0x0000001b000c7812 */ /* 0x000fe200078efe05 */
[----:B------:R-:W-:Y:S01]  /*1ab0*/  IMAD R232, R6, R3, R13 ;  /* 0x0000000306e87224 */ /* 0x000fe200078e020d */
[----:B------:R-:W-:Y:S01]  /*1ac0*/  LOP3.LUT R13, R0, 0x1c, R5, 0xfe, !PT ;  /* 0x0000001c000d7812 */ /* 0x000fe200078efe05 */
[----:B------:R-:W-:Y:S01]  /*1ad0*/  IMAD.HI.U32 R3, R4, R9, RZ ;  /* 0x0000000904037227 */ /* 0x000fe200078e00ff */
[----:B------:R-:W-:-:S02]  /*1ae0*/  ISETP.GT.U32.AND P2, PT, R6, R230, PT ;  /* 0x000000e60600720c */ /* 0x000fc40003f44070 */
[----:B------:R-:W-:Y:S01]  /*1af0*/  ISETP.GT.U32.AND P0, PT, R6, R232, PT ;  /* 0x000000e80600720c */ /* 0x000fe20003f04070 */
[--C-:B------:R-:W-:Y:S01]  /*1b00*/  @!P1 IMAD.IADD R234, R234, 0x1, -R6.reuse ;  /* 0x00000001eaea9824 */ /* 0x100fe200078e0a06 */
[----:B------:R-:W-:Y:S01]  /*1b10*/  IABS R11, R12 ;  /* 0x0000000c000b7213 */ /* 0x000fe20000000000 */
[----:B------:R-:W-:Y:S01]  /*1b20*/  IMAD.MOV R3, RZ, RZ, -R3 ;  /* 0x000000ffff037224 */ /* 0x000fe200078e0a03 */
[----:B------:R-:W-:Y:S01]  /*1b30*/  IABS R8, R13 ;  /* 0x0000000d00087213 */ /* 0x000fe20000000000 */
[----:B------:R-:W-:Y:S01]  /*1b40*/  @!P3 IMAD.IADD R228, R228, 0x1, -R6 ;  /* 0x00000001e4e4b824 */ /* 0x000fe200078e0a06 */
[C---:B------:R-:W-:Y:S01]  /*1b50*/  ISETP.GT.U32.AND P1, PT, R6.reuse, R234, PT ;  /* 0x000000ea0600720c */ /* 0x040fe20003f24070 */
[----:B------:R-:W-:Y:S02]  /*1b60*/  IMAD R236, R6, R3, R9 ;  /* 0x0000000306ec7224 */ /* 0x000fe400078e0209 */
[----:B------:R-:W-:Y:S01]  /*1b70*/  IMAD.HI.U32 R3, R4, R11, RZ ;  /* 0x0000000b04037227 */ /* 0x000fe200078e00ff */
[----:B------:R-:W-:-:S03]  /*1b80*/  ISETP.GT.U32.AND P3, PT, R6, R228, PT ;  /* 0x000000e40600720c */ /* 0x000fc60003f64070 */
[----:B------:R-:W-:Y:S02]  /*1b90*/  IMAD.MOV R3, RZ, RZ, -R3 ;  /* 0x000000ffff037224 */ /* 0x000fe400078e0a03 */
[--C-:B------:R-:W-:Y:S01]  /*1ba0*/  @!P2 IMAD.IADD R230, R230, 0x1, -R6.reuse ;  /* 0x00000001e6e6a824 */ /* 0x100fe200078e0a06 */
[----:B------:R-:W-:Y:S01]  /*1bb0*/  ISETP.GT.U32.AND P2, PT, R6, R236, PT ;  /* 0x000000ec0600720c */ /* 0x000fe20003f44070 */
[--C-:B------:R-:W-:Y:S02]  /*1bc0*/  @!P0 IMAD.IADD R232, R232, 0x1, -R6.reuse ;  /* 0x00000001e8e88824 */ /* 0x100fe400078e0a06 */
[----:B------:R-:W-:Y:S01]  /*1bd0*/  IMAD R238, R6, R3, R11 ;  /* 0x0000000306ee7224 */ /* 0x000fe200078e020b */
[--C-:B------:R-:W-:Y:S01]  /*1be0*/  LOP3.LUT R3, R0, 0x1d, R5.reuse, 0xfe, !PT ;  /* 0x0000001d00037812 */ /* 0x100fe200078efe05 */
[----:B------:R-:W-:Y:S01]  /*1bf0*/  @!P1 IMAD.IADD R234, R234, 0x1, -R6 ;  /* 0x00000001eaea9824 */ /* 0x000fe200078e0a06 */
[C---:B------:R-:W-:Y:S01]  /*1c00*/  ISETP.GT.U32.AND P0, PT, R6.reuse, R232, PT ;  /* 0x000000e80600720c */ /* 0x040fe20003f04070 */
[----:B------:R-:W-:Y:S01]  /*1c10*/  IMAD.MOV.U32 R9, RZ, RZ, R8 ;  /* 0x000000ffff097224 */ /* 0x000fe200078e0008 */
[----:B------:R-:W-:Y:S01]  /*1c20*/  ISETP.GT.U32.AND P1, PT, R6, R238, PT ;  /* 0x000000ee0600720c */ /* 0x000fe20003f24070 */
[----:B------:R-:W-:Y:S01]  /*1c30*/  @!P3 IMAD.IADD R228, R228, 0x1, -R6 ;  /* 0x00000001e4e4b824 */ /* 0x000fe200078e0a06 */
[----:B------:R-:W-:Y:S01]  /*1c40*/  ISETP.GE.AND P3, PT, R14, RZ, PT ;  /* 0x000000ff0e00720c */ /* 0x000fe20003f66270 */
[----:B------:R-:W-:Y:S01]  /*1c50*/  IMAD.HI.U32 R8, R4, R9, RZ ;  /* 0x0000000904087227 */ /* 0x000fe200078e00ff */
[----:B------:R-:W-:-:S03]  /*1c60*/  LOP3.LUT R14, R0, 0x24, R5, 0xfe, !PT ;  /* 0x00000024000e7812 */ /* 0x000fc600078efe05 */
[----:B------:R-:W-:Y:S01]  /*1c70*/  @!P2 IMAD.IADD R236, R236, 0x1, -R6 ;  /* 0x00000001ececa824 */ /* 0x000fe200078e0a06 */
[----:B------:R-:W-:Y:S01]  /*1c80*/  IABS R109, R14 ;  /* 0x0000000e006d7213 */ /* 0x000fe20000000000 */
[----:B------:R-:W-:Y:S02]  /*1c90*/  IMAD.MOV R8, RZ, RZ, -R8 ;  /* 0x000000ffff087224 */ /* 0x000fe400078e0a08 */
[--C-:B------:R-:W-:Y:S01]  /*1ca0*/  @!P0 IMAD.IADD R232, R232, 0x1, -R6.reuse ;  /* 0x00000001e8e88824 */ /* 0x100fe200078e0a06 */
[C---:B------:R-:W-:Y:S01]  /*1cb0*/  ISETP.GT.U32.AND P2, PT, R6.reuse, R236, PT ;  /* 0x000000ec0600720c */ /* 0x040fe20003f44070 */
[----:B------:R-:W-:Y:S01]  /*1cc0*/  IMAD R244, R6, R8, R9 ;  /* 0x0000000806f47224 */ /* 0x000fe200078e0209 */
[----:B------:R-:W-:Y:S01]  /*1cd0*/  LOP3.LUT R8, R0, 0x1e, R5, 0xfe, !PT ;  /* 0x0000001e00087812 */ /* 0x000fe200078efe05 */
[----:B------:R-:W-:Y:S01]  /*1ce0*/  @!P1 IMAD.IADD R238, R238, 0x1, -R6 ;  /* 0x00000001eeee9824 */ /* 0x000fe200078e0a06 */
[----:B------:R-:W-:Y:S01]  /*1cf0*/  IABS R9, R3 ;  /* 0x0000000300097213 */ /* 0x000fe20000000000 */
[----:B------:R-:W-:Y:S01]  /*1d00*/  @!P5 IMAD.MOV R232, RZ, RZ, -R232 ;  /* 0x000000ffffe8d224 */ /* 0x000fe200078e0ae8 */
[----:B------:R-:W-:Y:S01]  /*1d10*/  ISETP.GE.AND P5, PT, R3, RZ, PT ;  /* 0x000000ff0300720c */ /* 0x000fe20003fa6270 */
[----:B------:R-:W-:Y:S01]  /*1d20*/  @!P6 IMAD.MOV R228, RZ, RZ, -R228 ;  /* 0x000000ffffe4e224 */ /* 0x000fe200078e0ae4 */
[----:B------:R-:W-:Y:S01]  /*1d30*/  IABS R11, R8 ;  /* 0x00000008000b7213 */ /* 0x000fe20000000000 */
[----:B------:R-:W-:Y:S01]  /*1d40*/  IMAD.HI.U32 R3, R4, R9, RZ ;  /* 0x0000000904037227 */ /* 0x000fe200078e00ff */
[----:B------:R-:W-:-:S02]  /*1d50*/  ISETP.GT.U32.AND P1, PT, R6, R238, PT ;  /* 0x000000ee0600720c */ /* 0x000fc40003f24070 */
[----:B------:R-:W-:Y:S01]  /*1d60*/  ISETP.GE.AND P6, PT, R10, RZ, PT ;  /* 0x000000ff0a00720c */ /* 0x000fe20003fc6270 */
[----:B------:R-:W-:Y:S01]  /*1d70*/  @!P3 IMAD.MOV R234, RZ, RZ, -R234 ;  /* 0x000000ffffeab224 */ /* 0x000fe200078e0aea */
[----:B------:R-:W-:Y:S01]  /*1d80*/  ISETP.GE.AND P3, PT, R8, RZ, PT ;  /* 0x000000ff0800720c */ /* 0x000fe20003f66270 */
[----:B------:R-:W-:Y:S01]  /*1d90*/  IMAD.HI.U32 R8, R4, R11, RZ ;  /* 0x0000000b04087227 */ /* 0x000fe200078e00ff */
[----:B------:R-:W-:Y:S02]  /*1da0*/  LOP3.LUT R10, R0, 0x1f, R5, 0xfe, !PT ;  /* 0x0000001f000a7812 */ /* 0x000fe400078efe05 */
[----:B------:R-:W-:Y:S01]  /*1db0*/  ISETP.GE.AND P0, PT, R13, RZ, PT ;  /* 0x000000ff0d00720c */ /* 0x000fe20003f06270 */
[----:B------:R-:W-:Y:S01]  /*1dc0*/  IMAD.MOV R3, RZ, RZ, -R3 ;  /* 0x000000ffff037224 */ /* 0x000fe200078e0a03 */
[----:B------:R-:W-:Y:S01]  /*1dd0*/  IABS R13, R10 ;  /* 0x0000000a000d7213 */ /* 0x000fe20000000000 */
[----:B------:R-:W-:Y:S01]  /*1de0*/  @!P2 IMAD.IADD R236, R236, 0x1, -R6 ;  /* 0x00000001ececa824 */ /* 0x000fe200078e0a06 */
[----:B------:R-:W-:Y:S01]  /*1df0*/  ISETP.GT.U32.AND P2, PT, R6, R244, PT ;  /* 0x000000f40600720c */ /* 0x000fe20003f44070 */
[----:B------:R-:W-:-:S02]  /*1e00*/  IMAD.MOV R8, RZ, RZ, -R8 ;  /* 0x000000ffff087224 */ /* 0x000fc400078e0a08 */
[C---:B------:R-:W-:Y:S02]  /*1e10*/  IMAD R242, R6.reuse, R3, R9 ;  /* 0x0000000306f27224 */ /* 0x040fe400078e0209 */
[----:B------:R-:W-:Y:S02]  /*1e20*/  IMAD R240, R6, R8, R11 ;  /* 0x0000000806f07224 */ /* 0x000fe400078e020b */
[----:B------:R-:W-:Y:S01]  /*1e30*/  @!P1 IMAD.IADD R238, R238, 0x1, -R6 ;  /* 0x00000001eeee9824 */ /* 0x000fe200078e0a06 */
[C---:B------:R-:W-:Y:S01]  /*1e40*/  ISETP.GT.U32.AND P1, PT, R6.reuse, R242, PT ;  /* 0x000000f20600720c */ /* 0x040fe20003f24070 */
[----:B------:R-:W-:Y:S01]  /*1e50*/  @!P6 IMAD.MOV R236, RZ, RZ, -R236 ;  /* 0x000000ffffece224 */ /* 0x000fe200078e0aec */
[----:B------:R-:W-:Y:S01]  /*1e60*/  ISETP.GT.U32.AND P6, PT, R6, R240, PT ;  /* 0x000000f00600720c */ /* 0x000fe20003fc4070 */
[----:B------:R-:W-:Y:S01]  /*1e70*/  @!P4 IMAD.MOV R230, RZ, RZ, -R230 ;  /* 0x000000ffffe6c224 */ /* 0x000fe200078e0ae6 */
[----:B------:R-:W-:Y:S01]  /*1e80*/  ISETP.GE.AND P4, PT, R12, RZ, PT ;  /* 0x000000ff0c00720c */ /* 0x000fe20003f86270 */
[----:B------:R-:W-:Y:S01]  /*1e90*/  @!P2 IMAD.IADD R244, R244, 0x1, -R6 ;  /* 0x00000001f4f4a824 */ /* 0x000fe200078e0a06 */
[----:B------:R-:W-:Y:S01]  /*1ea0*/  LOP3.LUT R12, R0, 0x20, R5, 0xfe, !PT ;  /* 0x00000020000c7812 */ /* 0x000fe200078efe05 */
[----:B------:R-:W-:-:S03]  /*1eb0*/  IMAD.HI.U32 R3, R4, R13, RZ ;  /* 0x0000000d04037227 */ /* 0x000fc600078e00ff */
[----:B------:R-:W-:Y:S01]  /*1ec0*/  ISETP.GT.U32.AND P2, PT, R6, R244, PT ;  /* 0x000000f40600720c */ /* 0x000fe20003f44070 */
[----:B------:R-:W-:Y:S01]  /*1ed0*/  IMAD.MOV R3, RZ, RZ, -R3 ;  /* 0x000000ffff037224 */ /* 0x000fe200078e0a03 */
[----:B------:R-:W-:Y:S01]  /*1ee0*/  IABS R15, R12 ;  /* 0x0000000c000f7213 */ /* 0x000fe20000000000 */
[--C-:B------:R-:W-:Y:S02]  /*1ef0*/  @!P1 IMAD.IADD R242, R242, 0x1, -R6.reuse ;  /* 0x00000001f2f29824 */ /* 0x100fe400078e0a06 */
[----:B------:R-:W-:Y:S02]  /*1f00*/  @!P6 IMAD.IADD R240, R240, 0x1, -R6 ;  /* 0x00000001f0f0e824 */ /* 0x000fe400078e0a06 */
[----:B------:R-:W-:Y:S01]  /*1f10*/  @!P4 IMAD.MOV R238, RZ, RZ, -R238 ;  /* 0x000000ffffeec224 */ /* 0x000fe200078e0aee */
[----:B------:R-:W-:Y:S01]  /*1f20*/  ISETP.GT.U32.AND P1, PT, R6, R242, PT ;  /* 0x000000f20600720c */ /* 0x000fe20003f24070 */
[----:B------:R-:W-:Y:S01]  /*1f30*/  IMAD.HI.U32 R8, R4, R15, RZ ;  /* 0x0000000f04087227 */ /* 0x000fe200078e00ff */
[----:B------:R-:W-:-:S02]  /*1f40*/  ISETP.GE.AND P4, PT, R10, RZ, PT ;  /* 0x000000ff0a00720c */ /* 0x000fc40003f86270 */
[----:B------:R-:W-:Y:S01]  /*1f50*/  ISETP.GT.U32.AND P6, PT, R6, R240, PT ;  /* 0x000000f00600720c */ /* 0x000fe20003fc4070 */
[----:B------:R-:W-:Y:S01]  /*1f60*/  @!P2 IMAD.IADD R244, R244, 0x1, -R6 ;  /* 0x00000001f4f4a824 */ /* 0x000fe200078e0a06 */
[----:B------:R-:W-:Y:S01]  /*1f70*/  LOP3.LUT R10, R0, 0x21, R5, 0xfe, !PT ;  /* 0x00000021000a7812 */ /* 0x000fe200078efe05 */
[----:B------:R-:W-:Y:S01]  /*1f80*/  IMAD.MOV R8, RZ, RZ, -R8 ;  /* 0x000000ffff087224 */ /* 0x000fe200078e0a08 */
[----:B------:R-:W-:Y:S01]  /*1f90*/  ISETP.GE.AND P2, PT, R12, RZ, PT ;  /* 0x000000ff0c00720c */ /* 0x000fe20003f46270 */
[C---:B------:R-:W-:Y:S01]  /*1fa0*/  IMAD R252, R6.reuse, R3, R13 ;  /* 0x0000000306fc7224 */ /* 0x040fe200078e020d */
[----:B------:R-:W-:Y:S01]  /*1fb0*/  IABS R9, R10 ;  /* 0x0000000a00097213 */ /* 0x000fe20000000000 */
[----:B------:R-:W-:Y:S01]  /*1fc0*/  IMAD R248, R6, R8, R15 ;  /* 0x0000000806f87224 */ /* 0x000fe200078e020f */
[----:B------:R-:W-:Y:S01]  /*1fd0*/  LOP3.LUT R12, R0, 0x22, R5, 0xfe, !PT ;  /* 0x00000022000c7812 */ /* 0x000fe200078efe05 */
[----:B------:R-:W-:Y:S01]  /*1fe0*/  @!P1 IMAD.IADD R242, R242, 0x1, -R6 ;  /* 0x00000001f2f29824 */ /* 0x000fe200078e0a06 */
[----:B------:R-:W-:Y:S01]  /*1ff0*/  ISETP.GT.U32.AND P1, PT, R6, R252, PT ;  /* 0x000000fc0600720c */ /* 0x000fe20003f24070 */
[----:B------:R-:W-:Y:S01]  /*2000*/  IMAD.HI.U32 R3, R4, R9, RZ ;  /* 0x0000000904037227 */ /* 0x000fe200078e00ff */
[----:B------:R-:W-:-:S02]  /*2010*/  IABS R11, R12 ;  /* 0x0000000c000b7213 */ /* 0x000fc40000000000 */
[----:B------:R-:W-:Y:S01]  /*2020*/  LOP3.LUT R15, R0, 0x25, R5, 0xfe, !PT ;  /* 0x00000025000f7812 */ /* 0x000fe200078efe05 */
[----:B------:R-:W-:Y:S01]  /*2030*/  @!P6 IMAD.IADD R240, R240, 0x1, -R6 ;  /* 0x00000001f0f0e824 */ /* 0x000fe200078e0a06 */
[----:B------:R-:W-:Y:S01]  /*2040*/  ISETP.GT.U32.AND P6, PT, R6, R248, PT ;  /* 0x000000f80600720c */ /* 0x000fe20003fc4070 */
[----:B------:R-:W-:Y:S01]  /*2050*/  IMAD.MOV R246, RZ, RZ, -R3 ;  /* 0x000000fffff67224 */ /* 0x000fe200078e0a03 */
[----:B------:R-:W-:Y:S01]  /*2060*/  LOP3.LUT R13, R0, 0x23, R5, 0xfe, !PT ;  /* 0x00000023000d7812 */ /* 0x000fe200078efe05 */
[----:B------:R-:W-:Y:S01]  /*2070*/  IMAD.HI.U32 R3, R4, R11, RZ ;  /* 0x0000000b04037227 */ /* 0x000fe200078e00ff */
[----:B------:R-:W-:Y:S02]  /*2080*/  IABS R107, R15 ;  /* 0x0000000f006b7213 */ /* 0x000fe40000000000 */
[----:B------:R-:W-:Y:S01]  /*2090*/  IABS R153, R13 ;  /* 0x0000000d00997213 */ /* 0x000fe20000000000 */
[----:B------:R-:W-:Y:S02]  /*20a0*/  IMAD R246, R6, R246, R9 ;  /* 0x000000f606f67224 */ /* 0x000fe400078e0209 */
[----:B------:R-:W-:-:S02]  /*20b0*/  IMAD.MOV R250, RZ, RZ, -R3 ;  /* 0x000000fffffa7224 */ /* 0x000fc400078e0a03 */
[--C-:B------:R-:W-:Y:S01]  /*20c0*/  @!P1 IMAD.IADD R252, R252, 0x1, -R6.reuse ;  /* 0x00000001fcfc9824 */ /* 0x100fe200078e0a06 */
[C---:B------:R-:W-:Y:S01]  /*20d0*/  ISETP.GT.U32.AND P1, PT, R6.reuse, R246, PT ;  /* 0x000000f60600720c */ /* 0x040fe20003f24070 */
[----:B------:R-:W-:Y:S01]  /*20e0*/  IMAD R250, R6, R250, R11 ;  /* 0x000000fa06fa7224 */ /* 0x000fe200078e020b */
[----:B------:R-:W-:Y:S01]  /*20f0*/  LOP3.LUT R11, R0, 0x27, R5, 0xfe, !PT ;  /* 0x00000027000b7812 */ /* 0x000fe200078efe05 */
[----:B------:R-:W-:Y:S02]  /*2100*/  @!P6 IMAD.IADD R248, R248, 0x1, -R6 ;  /* 0x00000001f8f8e824 */ /* 0x000fe400078e0a06 */
[----:B------:R-:W-:Y:S01]  /*2110*/  IMAD.HI.U32 R3, R4, R107, RZ ;  /* 0x0000006b04037227 */ /* 0x000fe200078e00ff */
[----:B------:R-:W-:Y:S02]  /*2120*/  ISETP.GT.U32.AND P6, PT, R6, R250, PT ;  /* 0x000000fa0600720c */ /* 0x000fe40003fc4070 */
[----:B------:R-:W-:Y:S01]  /*2130*/  IABS R101, R11 ;  /* 0x0000000b00657213 */ /* 0x000fe20000000000 */
[----:B------:R-:W-:-:S04]  /*2140*/  IMAD.HI.U32 R8, R4, R153, RZ ;  /* 0x0000009904087227 */ /* 0x000fc800078e00ff */
[----:B------:R-:W-:Y:S01]  /*2150*/  @!P1 IMAD.IADD R246, R246, 0x1, -R6 ;  /* 0x00000001f6f69824 */ /* 0x000fe200078e0a06 */
[----:B------:R-:W-:Y:S01]  /*2160*/  ISETP.GT.U32.AND P1, PT, R6, R252, PT ;  /* 0x000000fc0600720c */ /* 0x000fe20003f24070 */
[----:B------:R-:W-:-:S04]  /*2170*/  IMAD.HI.U32 R9, R4, R109, RZ ;  /* 0x0000006d04097227 */ /* 0x000fc800078e00ff */
[----:B------:R-:W-:Y:S01]  /*2180*/  @!P6 IMAD.IADD R250, R250, 0x1, -R6 ;  /* 0x00000001fafae824 */ /* 0x000fe200078e0a06 */
[C---:B------:R-:W-:Y:S01]  /*2190*/  ISETP.GT.U32.AND P6, PT, R6.reuse, R246, PT ;  /* 0x000000f60600720c */ /* 0x040fe20003fc4070 */
[----:B------:R-:W-:Y:S02]  /*21a0*/  IMAD.MOV R3, RZ, RZ, -R3 ;  /* 0x000000ffff037224 */ /* 0x000fe400078e0a03 */
[----:B------:R-:W-:Y:S01]  /*21b0*/  @!P0 IMAD.MOV R244, RZ, RZ, -R244 ;  /* 0x000000fffff48224 */ /* 0x000fe200078e0af4 */
[C---:B------:R-:W-:Y:S01]  /*21c0*/  ISETP.GT.U32.AND P0, PT, R6.reuse, R248, PT ;  /* 0x000000f80600720c */ /* 0x040fe20003f04070 */
[----:B------:R-:W-:Y:S01]  /*21d0*/  @!P5 IMAD.MOV R242, RZ, RZ, -R242 ;  /* 0x000000fffff2d224 */ /* 0x000fe200078e0af2 */
[----:B------:R-:W-:Y:S01]  /*21e0*/  ISETP.GT.U32.AND P5, PT, R6, R250, PT ;  /* 0x000000fa0600720c */ /* 0x000fe20003fa4070 */
[----:B------:R-:W-:Y:S02]  /*21f0*/  IMAD.MOV R8, RZ, RZ, -R8 ;  /* 0x000000ffff087224 */ /* 0x000fe400078e0a08 */
[----:B------:R-:W-:-:S02]  /*2200*/  IMAD.MOV R9, RZ, RZ, -R9 ;  /* 0x000000ffff097224 */ /* 0x000fc400078e0a09 */
[C---:B------:R-:W-:Y:S02]  /*2210*/  IMAD R107, R6.reuse, R3, R107 ;  /* 0x00000003066b7224 */ /* 0x040fe400078e026b */
[C---:B------:R-:W-:Y:S02]  /*2220*/  IMAD R153, R6.reuse, R8, R153 ;  /* 0x0000000806997224 */ /* 0x040fe400078e0299 */
[----:B------:R-:W-:Y:S01]  /*2230*/  IMAD R109, R6, R9, R109 ;  /* 0x00000009066d7224 */ /* 0x000fe200078e026d */
[----:B------:R-:W-:Y:S01]  /*2240*/  LOP3.LUT R9, R0, 0x26, R5, 0xfe, !PT ;  /* 0x0000002600097812 */ /* 0x000fe200078efe05 */
[----:B------:R-:W-:Y:S01]  /*2250*/  @!P6 IMAD.IADD R246, R246, 0x1, -R6 ;  /* 0x00000001f6f6e824 */ /* 0x000fe200078e0a06 */
[----:B------:R-:W-:Y:S01]  /*2260*/  ISETP.GT.U32.AND P6, PT, R6, R107, PT ;  /* 0x0000006b0600720c */ /* 0x000fe20003fc4070 */
[----:B------:R-:W-:Y:S01]  /*2270*/  @!P3 IMAD.MOV R240, RZ, RZ, -R240 ;  /* 0x000000fffff0b224 */ /* 0x000fe200078e0af0 */
[----:B------:R-:W-:Y:S01]  /*2280*/  IABS R103, R9 ;  /* 0x0000000900677213 */ /* 0x000fe20000000000 */
[----:B------:R-:W-:Y:S01]  /*2290*/  IMAD.HI.U32 R8, R4, R101, RZ ;  /* 0x0000006504087227 */ /* 0x000fe200078e00ff */
[----:B------:R-:W-:-:S03]  /*22a0*/  ISETP.GT.U32.AND P3, PT, R6, R153, PT ;  /* 0x000000990600720c */ /* 0x000fc60003f64070 */
[--C-:B------:R-:W-:Y:S01]  /*22b0*/  @!P0 IMAD.IADD R248, R248, 0x1, -R6.reuse ;  /* 0x00000001f8f88824 */ /* 0x100fe200078e0a06 */
[----:B------:R-:W-:Y:S01]  /*22c0*/  ISETP.GE.AND P0, PT, R10, RZ, PT ;  /* 0x000000ff0a00720c */ /* 0x000fe20003f06270 */
[----:B------:R-:W-:Y:S01]  /*22d0*/  @!P5 IMAD.IADD R250, R250, 0x1, -R6 ;  /* 0x00000001fafad824 */ /* 0x000fe200078e0a06 */
[----:B------:R-:W-:Y:S01]  /*22e0*/  ISETP.GE.AND P5, PT, R12, RZ, PT ;  /* 0x000000ff0c00720c */ /* 0x000fe20003fa6270 */
[----:B------:R-:W-:Y:S01]  /*22f0*/  IMAD.HI.U32 R3, R4, R103, RZ ;  /* 0x0000006704037227 */ /* 0x000fe200078e00ff */
[C-C-:B------:R-:W-:Y:S02]  /*2300*/  LOP3.LUT R10, R0.reuse, 0x29, R5.reuse, 0xfe, !PT ;  /* 0x00000029000a7812 */ /* 0x140fe400078efe05 */
[----:B------:R-:W-:Y:S01]  /*2310*/  LOP3.LUT R12, R0, 0x2f, R5, 0xfe, !PT ;  /* 0x0000002f000c7812 */ /* 0x000fe200078efe05 */
[----:B------:R-:W-:Y:S01]  /*2320*/  IMAD.MOV R8, RZ, RZ, -R8 ;  /* 0x000000ffff087224 */ /* 0x000fe200078e0a08 */
[----:B------:R-:W-:Y:S01]  /*2330*/  IABS R97, R10 ;  /* 0x0000000a00617213 */ /* 0x000fe20000000000 */
[----:B------:R-:W-:Y:S01]  /*2340*/  IMAD.MOV R3, RZ, RZ, -R3 ;  /* 0x000000ffff037224 */ /* 0x000fe200078e0a03 */
[----:B------:R-:W-:Y:S01]  /*2350*/  IABS R83, R12 ;  /* 0x0000000c00537213 */ /* 0x000fe20000000000 */
[----:B------:R-:W-:Y:S01]  /*2360*/  IMAD R101, R6, R8, R101 ;  /* 0x0000000806657224 */ /* 0x000fe200078e0265 */
[----:B------:R-:W-:Y:S01]  /*2370*/  LOP3.LUT R8, R0, 0x28, R5, 0xfe, !PT ;  /* 0x0000002800087812 */ /* 0x000fe200078efe05 */
[----:B------:R-:W-:-:S02]  /*2380*/  @!P6 IMAD.IADD R107, R107, 0x1, -R6 ;  /* 0x000000016b6be824 */ /* 0x000fc400078e0a06 */
[--C-:B------:R-:W-:Y:S01]  /*2390*/  @!P1 IMAD.IADD R252, R252, 0x1, -R6.reuse ;  /* 0x00000001fcfc9824 */ /* 0x100fe200078e0a06 */
[C---:B------:R-:W-:Y:S01]  /*23a0*/  ISETP.GT.U32.AND P1, PT, R6.reuse, R109, PT ;  /* 0x0000006d0600720c */ /* 0x040fe20003f24070 */
[----:B------:R-:W-:Y:S01]  /*23b0*/  @!P3 IMAD.IADD R153, R153, 0x1, -R6 ;  /* 0x000000019999b824 */ /* 0x000fe200078e0a06 */
[C---:B------:R-:W-:Y:S01]  /*23c0*/  ISETP.GT.U32.AND P6, PT, R6.reuse, R107, PT ;  /* 0x0000006b0600720c */ /* 0x040fe20003fc4070 */
[C---:B------:R-:W-:Y:S01]  /*23d0*/  IMAD R103, R6.reuse, R3, R103 ;  /* 0x0000000306677224 */ /* 0x040fe200078e0267 */
[----:B------:R-:W-:Y:S01]  /*23e0*/  IABS R99, R8 ;  /* 0x0000000800637213 */ /* 0x000fe20000000000 */
[----:B------:R-:W-:Y:S01]  /*23f0*/  @!P4 IMAD.MOV R252, RZ, RZ, -R252 ;  /* 0x000000fffffcc224 */ /* 0x000fe200078e0afc */
[C---:B------:R-:W-:Y:S01]  /*2400*/  ISETP.GT.U32.AND P4, PT, R6.reuse, R153, PT ;  /* 0x000000990600720c */ /* 0x040fe20003f84070 */
[----:B------:R-:W-:Y:S01]  /*2410*/  @!P0 IMAD.MOV R246, RZ, RZ, -R246 ;  /* 0x000000fffff68224 */ /* 0x000fe200078e0af6 */
[----:B------:R-:W-:Y:S01]  /*2420*/  ISETP.GT.U32.AND P0, PT, R6, R103, PT ;  /* 0x000000670600720c */ /* 0x000fe20003f04070 */
[----:B------:R-:W-:Y:S01]  /*2430*/  @!P5 IMAD.MOV R250, RZ, RZ, -R250 ;  /* 0x000000fffffad224 */ /* 0x000fe200078e0afa */
[----:B------:R-:W-:Y:S01]  /*2440*/  ISETP.GE.AND P5, PT, R15, RZ, PT ;  /* 0x000000ff0f00720c */ /* 0x000fe20003fa6270 */
[----:B------:R-:W-:Y:S01]  /*2450*/  IMAD.HI.U32 R3, R4, R99, RZ ;  /* 0x0000006304037227 */ /* 0x000fe200078e00ff */
[----:B------:R-:W-:-:S02]  /*2460*/  ISETP.GE.AND P3, PT, R13, RZ, PT ;  /* 0x000000ff0d00720c */ /* 0x000fc40003f66270 */
[----:B------:R-:W-:Y:S01]  /*2470*/  LOP3.LUT R13, R0, 0x30, R5, 0xfe, !PT ;  /* 0x00000030000d7812 */ /* 0x000fe200078efe05 */
[----:B------:R-:W-:Y:S02]  /*2480*/  IMAD.MOV R3, RZ, RZ, -R3 ;  /* 0x000000ffff037224 */ /* 0x000fe400078e0a03 */
[--C-:B------:R-:W-:Y:S01]  /*2490*/  @!P1 IMAD.IADD R109, R109, 0x1, -R6.reuse ;  /* 0x000000016d6d9824 */ /* 0x100fe200078e0a06 */
[----:B------:R-:W-:Y:S01]  /*24a0*/  ISETP.GE.AND P1, PT, R14, RZ, PT ;  /* 0x000000ff0e00720c */ /* 0x000fe20003f26270 */
[----:B------:R-:W-:Y:S01]  /*24b0*/  @!P6 IMAD.IADD R107, R107, 0x1, -R6 ;  /* 0x000000016b6be824 */ /* 0x000fe200078e0a06 */
[----:B------:R-:W-:Y:S01]  /*24c0*/  ISETP.GE.AND P6, PT, R11, RZ, PT ;  /* 0x000000ff0b00720c */ /* 0x000fe20003fc6270 */
[----:B------:R-:W-:Y:S01]  /*24d0*/  IMAD R99, R6, R3, R99 ;  /* 0x0000000306637224 */ /* 0x000fe200078e0263 */
[----:B------:R-:W-:Y:S01]  /*24e0*/  LOP3.LUT R3, R0, 0x2a, R5, 0xfe, !PT ;  /* 0x0000002a00037812 */ /* 0x000fe200078efe05 */
[----:B------:R-:W-:Y:S01]  /*24f0*/  @!P2 IMAD.MOV R248, RZ, RZ, -R248 ;  /* 0x000000fffff8a224 */ /* 0x000fe200078e0af8 */
[C---:B------:R-:W-:Y:S01]  /*2500*/  ISETP.GT.U32.AND P2, PT, R6.reuse, R109, PT ;  /* 0x0000006d0600720c */ /* 0x040fe20003f44070 */
[--C-:B------:R-:W-:Y:S01]  /*2510*/  @!P4 IMAD.IADD R153, R153, 0x1, -R6.reuse ;  /* 0x000000019999c824 */ /* 0x100fe200078e0a06 */
[----:B------:R-:W-:Y:S01]  /*2520*/  ISETP.GT.U32.AND P4, PT, R6, R101, PT ;  /* 0x000000650600720c */ /* 0x000fe20003f84070 */
[----:B------:R-:W-:Y:S01]  /*2530*/  @!P0 IMAD.IADD R103, R103, 0x1, -R6 ;  /* 0x0000000167678824 */ /* 0x000fe200078e0a06 */
[----:B------:R-:W-:Y:S01]  /*2540*/  ISETP.GE.AND P0, PT, R8, RZ, PT ;  /* 0x000000ff0800720c */ /* 0x000fe20003f06270 */
[----:B------:R-:W-:Y:S01]  /*2550*/  @!P5 IMAD.MOV R107, RZ, RZ, -R107 ;  /* 0x000000ffff6bd224 */ /* 0x000fe200078e0a6b */
[C---:B------:R-:W-:Y:S01]  /*2560*/  ISETP.GT.U32.AND P5, PT, R6.reuse, R99, PT ;  /* 0x000000630600720c */ /* 0x040fe20003fa4070 */
[----:B------:R-:W-:Y:S01]  /*2570*/  @!P3 IMAD.MOV R153, RZ, RZ, -R153 ;  /* 0x000000ffff99b224 */ /* 0x000fe200078e0a99 */
[----:B------:R-:W-:Y:S01]  /*2580*/  ISETP.GT.U32.AND P3, PT, R6, R103, PT ;  /* 0x000000670600720c */ /* 0x000fe20003f64070 */
[----:B------:R-:W-:Y:S01]  /*2590*/  IMAD.HI.U32 R8, R4, R97, RZ ;  /* 0x0000006104087227 */ /* 0x000fe200078e00ff */
[----:B------:R-:W-:-:S02]  /*25a0*/  IABS R95, R3 ;  /* 0x00000003005f7213 */ /* 0x000fc40000000000 */
[----:B------:R-:W-:Y:S01]  /*25b0*/  IABS R79, R13 ;  /* 0x0000000d004f7213 */ /* 0x000fe20000000000 */
[--C-:B------:R-:W-:Y:S01]  /*25c0*/  @!P2 IMAD.IADD R109, R109, 0x1, -R6.reuse ;  /* 0x000000016d6da824 */ /* 0x100fe200078e0a06 */
[----:B------:R-:W-:Y:S01]  /*25d0*/  ISETP.GE.AND P2, PT, R9, RZ, PT ;  /* 0x000000ff0900720c */ /* 0x000fe20003f46270 */
[--C-:B------:R-:W-:Y:S01]  /*25e0*/  @!P4 IMAD.IADD R101, R101, 0x1, -R6.reuse ;  /* 0x000000016565c824 */ /* 0x100fe200078e0a06 */
[----:B------:R-:W-:Y:S01]  /*25f0*/  ISETP.GE.AND P4, PT, R10, RZ, PT ;  /* 0x000000ff0a00720c */ /* 0x000fe20003f86270 */
[----:B------:R-:W-:Y:S01]  /*2600*/  @!P1 IMAD.MOV R109, RZ, RZ, -R109 ;  /* 0x000000ffff6d9224 */ /* 0x000fe200078e0a6d */
[----:B------:R-:W-:Y:S01]  /*2610*/  LOP3.LUT R10, R0, 0x2c, R5, 0xfe, !PT ;  /* 0x0000002c000a7812 */ /* 0x000fe200078efe05 */
[--C-:B------:R-:W-:Y:S01]  /*2620*/  @!P5 IMAD.IADD R99, R99, 0x1, -R6.reuse ;  /* 0x000000016363d824 */ /* 0x100fe200078e0a06 */
[C---:B------:R-:W-:Y:S01]  /*2630*/  ISETP.GT.U32.AND P1, PT, R6.reuse, R101, PT ;  /* 0x000000650600720c */ /* 0x040fe20003f24070 */
[----:B------:R-:W-:Y:S01]  /*2640*/  @!P3 IMAD.IADD R103, R103, 0x1, -R6 ;  /* 0x000000016767b824 */ /* 0x000fe200078e0a06 */
[----:B------:R-:W-:Y:S01]  /*2650*/  ISETP.GE.AND P3, PT, R3, RZ, PT ;  /* 0x000000ff0300720c */ /* 0x000fe20003f66270 */
[----:B------:R-:W-:Y:S01]  /*2660*/  IMAD.MOV R8, RZ, RZ, -R8 ;  /* 0x000000ffff087224 */ /* 0x000fe200078e0a08 */
[----:B------:R-:W-:Y:S01]  /*2670*/  ISETP.GT.U32.AND P5, PT, R6, R99, PT ;  /* 0x000000630600720c */ /* 0x000fe20003fa4070 */
[----:B------:R-:W-:Y:S01]  /*2680*/  IMAD.HI.U32 R3, R4, R95, RZ ;  /* 0x0000005f04037227 */ /* 0x000fe200078e00ff */
[----:B------:R-:W-:-:S02]  /*2690*/  IABS R89, R10 ;  /* 0x0000000a00597213 */ /* 0x000fc40000000000 */
[----:B------:R-:W-:Y:S01]  /*26a0*/  LOP3.LUT R14, R0, 0x35, R5, 0xfe, !PT ;  /* 0x00000035000e7812 */ /* 0x000fe200078efe05 */
[----:B------:R-:W-:Y:S01]  /*26b0*/  IMAD R97, R6, R8, R97 ;  /* 0x0000000806617224 */ /* 0x000fe200078e0261 */
[----:B------:R-:W-:Y:S01]  /*26c0*/  LOP3.LUT R8, R0, 0x2b, R5, 0xfe, !PT ;  /* 0x0000002b00087812 */ /* 0x000fe200078efe05 */
[----:B------:R-:W-:Y:S02]  /*26d0*/  IMAD.MOV R3, RZ, RZ, -R3 ;  /* 0x000000ffff037224 */ /* 0x000fe400078e0a03 */
[--C-:B------:R-:W-:Y:S01]  /*26e0*/  @!P1 IMAD.IADD R101, R101, 0x1, -R6.reuse ;  /* 0x0000000165659824 */ /* 0x100fe200078e0a06 */
[----:B------:R-:W-:Y:S01]  /*26f0*/  IABS R91, R8 ;  /* 0x00000008005b7213 */ /* 0x000fe20000000000 */
[C---:B------:R-:W-:Y:S01]  /*2700*/  IMAD R95, R6.reuse, R3, R95 ;  /* 0x00000003065f7224 */ /* 0x040fe200078e025f */
[----:B------:R-:W-:Y:S01]  /*2710*/  ISETP.GT.U32.AND P1, PT, R6, R97, PT ;  /* 0x000000610600720c */ /* 0x000fe20003f24070 */
[----:B------:R-:W-:Y:S01]  /*2720*/  @!P2 IMAD.MOV R103, RZ, RZ, -R103 ;  /* 0x000000ffff67a224 */ /* 0x000fe200078e0a67 */
[----:B------:R-:W-:Y:S01]  /*2730*/  ISETP.GE.AND P2, PT, R8, RZ, PT ;  /* 0x000000ff0800720c */ /* 0x000fe20003f46270 */
[----:B------:R-:W-:Y:S01]  /*2740*/  @!P5 IMAD.IADD R99, R99, 0x1, -R6 ;  /* 0x000000016363d824 */ /* 0x000fe200078e0a06 */
[----:B------:R-:W-:Y:S01]  /*2750*/  ISETP.GT.U32.AND P5, PT, R6, R95, PT ;  /* 0x0000005f0600720c */ /* 0x000fe20003fa4070 */
[----:B------:R-:W-:-:S04]  /*2760*/  IMAD.HI.U32 R8, R4, R91, RZ ;  /* 0x0000005b04087227 */ /* 0x000fc800078e00ff */
[----:B------:R-:W-:-:S04]  /*2770*/  IMAD.HI.U32 R9, R4, R89, RZ ;  /* 0x0000005904097227 */ /* 0x000fc800078e00ff */
[----:B------:R-:W-:Y:S02]  /*2780*/  IMAD.MOV R8, RZ, RZ, -R8 ;  /* 0x000000ffff087224 */ /* 0x000fe400078e0a08 */
[----:B------:R-:W-:Y:S02]  /*2790*/  IMAD.MOV R9, RZ, RZ, -R9 ;  /* 0x000000ffff097224 */ /* 0x000fe400078e0a09 */
[----:B------:R-:W-:Y:S01]  /*27a0*/  IMAD R91, R6, R8, R91 ;  /* 0x00000008065b7224 */ /* 0x000fe200078e025b */
[----:B------:R-:W-:Y:S01]  /*27b0*/  LOP3.LUT R8, R0, 0x2d, R5, 0xfe, !PT ;  /* 0x0000002d00087812 */ /* 0x000fe200078efe05 */
[--C-:B------:R-:W-:Y:S02]  /*27c0*/  @!P1 IMAD.IADD R97, R97, 0x1, -R6.reuse ;  /* 0x0000000161619824 */ /* 0x100fe400078e0a06 */
[C---:B------:R-:W-:Y:S01]  /*27d0*/  IMAD R89, R6.reuse, R9, R89 ;  /* 0x0000000906597224 */ /* 0x040fe200078e0259 */
[----:B------:R-:W-:Y:S01]  /*27e0*/  IABS R87, R8 ;  /* 0x0000000800577213 */ /* 0x000fe20000000000 */
[----:B------:R-:W-:Y:S01]  /*27f0*/  @!P5 IMAD.IADD R95, R95, 0x1, -R6 ;  /* 0x000000015f5fd824 */ /* 0x000fe200078e0a06 */
[C---:B------:R-:W-:Y:S01]  /*2800*/  ISETP.GT.U32.AND P1, PT, R6.reuse, R97, PT ;  /* 0x000000610600720c */ /* 0x040fe20003f24070 */
[----:B------:R-:W-:Y:S01]  /*2810*/  @!P0 IMAD.MOV R99, RZ, RZ, -R99 ;  /* 0x000000ffff638224 */ /* 0x000fe200078e0a63 */
[----:B------:R-:W-:Y:S01]  /*2820*/  ISETP.GT.U32.AND P0, PT, R6, R89, PT ;  /* 0x000000590600720c */ /* 0x000fe20003f04070 */
[----:B------:R-:W-:Y:S01]  /*2830*/  IMAD.HI.U32 R3, R4, R87, RZ ;  /* 0x0000005704037227 */ /* 0x000fe200078e00ff */
[----:B------:R-:W-:-:S03]  /*2840*/  ISETP.GT.U32.AND P5, PT, R6, R95, PT ;  /* 0x0000005f0600720c */ /* 0x000fc60003fa4070 */
[----:B------:R-:W-:Y:S01]  /*2850*/  @!P6 IMAD.MOV R101, RZ, RZ, -R101 ;  /* 0x000000ffff65e224 */ /* 0x000fe200078e0a65 */
[----:B------:R-:W-:Y:S01]  /*2860*/  ISETP.GE.AND P6, PT, R10, RZ, PT ;  /* 0x000000ff0a00720c */ /* 0x000fe20003fc6270 */
[----:B------:R-:W-:Y:S01]  /*2870*/  IMAD.MOV R3, RZ, RZ, -R3 ;  /* 0x000000ffff037224 */ /* 0x000fe200078e0a03 */
[----:B------:R-:W-:Y:S01]  /*2880*/  LOP3.LUT R10, R0, 0x2e, R5, 0xfe, !PT ;  /* 0x0000002e000a7812 */ /* 0x000fe200078efe05 */
[----:B------:R-:W-:-:S03]  /*2890*/  IMAD.HI.U32 R9, R4, R79, RZ ;  /* 0x0000004f04097227 */ /* 0x000fc600078e00ff */
[----:B------:R-:W-:Y:S01]  /*28a0*/  IABS R85, R10 ;  /* 0x0000000a00557213 */ /* 0x000fe20000000000 */
[C---:B------:R-:W-:Y:S02]  /*28b0*/  IMAD R87, R6.reuse, R3, R87 ;  /* 0x0000000306577224 */ /* 0x040fe400078e0257 */
[--C-:B------:R-:W-:Y:S01]  /*28c0*/  @!P1 IMAD.IADD R97, R97, 0x1, -R6.reuse ;  /* 0x0000000161619824 */ /* 0x100fe200078e0a06 */
[C---:B------:R-:W-:Y:S01]  /*28d0*/  ISETP.GT.U32.AND P1, PT, R6.reuse, R91, PT ;  /* 0x0000005b0600720c */ /* 0x040fe20003f24070 */
[--C-:B------:R-:W-:Y:S01]  /*28e0*/  @!P5 IMAD.IADD R95, R95, 0x1, -R6.reuse ;  /* 0x000000015f5fd824 */ /* 0x100fe200078e0a06 */
[----:B------:R-:W-:Y:S01]  /*28f0*/  ISETP.GT.U32.AND P5, PT, R6, R87, PT ;  /* 0x000000570600720c */ /* 0x000fe20003fa4070 */
[----:B------:R-:W-:Y:S02]  /*2900*/  @!P0 IMAD.IADD R89, R89, 0x1, -R6 ;  /* 0x0000000159598824 */ /* 0x000fe400078e0a06 */
[----:B------:R-:W-:-:S03]  /*2910*/  IMAD.HI.U32 R3, R4, R85, RZ ;  /* 0x0000005504037227 */ /* 0x000fc600078e00ff */
[----:B------:R-:W-:Y:S01]  /*2920*/  ISETP.GT.U32.AND P0, PT, R6, R89, PT ;  /* 0x000000590600720c */ /* 0x000fe20003f04070 */
[----:B------:R-:W-:Y:S01]  /*2930*/  @!P4 IMAD.MOV R97, RZ, RZ, -R97 ;  /* 0x000000ffff61c224 */ /* 0x000fe200078e0a61 */
[----:B------:R-:W-:Y:S01]  /*2940*/  ISETP.GE.AND P4, PT, R8, RZ, PT ;  /* 0x000000ff0800720c */ /* 0x000fe20003f86270 */
[----:B------:R-:W-:-:S04]  /*2950*/  IMAD.HI.U32 R8, R4, R83, RZ ;  /* 0x0000005304087227 */ /* 0x000fc800078e00ff */
[----:B------:R-:W-:Y:S02]  /*2960*/  IMAD.MOV R3, RZ, RZ, -R3 ;  /* 0x000000ffff037224 */ /* 0x000fe400078e0a03 */
[----:B------:R-:W-:Y:S02]  /*2970*/  IMAD.MOV R8, RZ, RZ, -R8 ;  /* 0x000000ffff087224 */ /* 0x000fe400078e0a08 */
[C---:B------:R-:W-:Y:S02]  /*2980*/  IMAD R85, R6.reuse, R3, R85 ;  /* 0x0000000306557224 */ /* 0x040fe400078e0255 */
[----:B------:R-:W-:Y:S01]  /*2990*/  IMAD R83, R6, R8, R83 ;  /* 0x0000000806537224 */ /* 0x000fe200078e0253 */
[----:B------:R-:W-:Y:S01]  /*29a0*/  LOP3.LUT R8, R0, 0x31, R5, 0xfe, !PT ;  /* 0x0000003100087812 */ /* 0x000fe200078efe05 */
[--C-:B------:R-:W-:Y:S01]  /*29b0*/  @!P5 IMAD.IADD R87, R87, 0x1, -R6.reuse ;  /* 0x000000015757d824 */ /* 0x100fe200078e0a06 */
[C---:B------:R-:W-:Y:S01]  /*29c0*/  ISETP.GT.U32.AND P5, PT, R6.reuse, R85, PT ;  /* 0x000000550600720c */ /* 0x040fe20003fa4070 */
[--C-:B------:R-:W-:Y:S01]  /*29d0*/  @!P0 IMAD.IADD R89, R89, 0x1, -R6.reuse ;  /* 0x0000000159598824 */ /* 0x100fe200078e0a06 */
[----:B------:R-:W-:Y:S01]  /*29e0*/  ISETP.GT.U32.AND P0, PT, R6, R83, PT ;  /* 0x000000530600720c */ /* 0x000fe20003f04070 */
[----:B------:R-:W-:Y:S01]  /*29f0*/  @!P1 IMAD.IADD R91, R91, 0x1, -R6 ;  /* 0x000000015b5b9824 */ /* 0x000fe200078e0a06 */
[----:B------:R-:W-:Y:S01]  /*2a00*/  IABS R11, R8 ;  /* 0x00000008000b7213 */ /* 0x000fe20000000000 */
[----:B------:R-:W-:-:S02]  /*2a10*/  IMAD.MOV R9, RZ, RZ, -R9 ;  /* 0x000000ffff097224 */ /* 0x000fc400078e0a09 */
[----:B------:R-:W-:Y:S01]  /*2a20*/  @!P3 IMAD.MOV R95, RZ, RZ, -R95 ;  /* 0x000000ffff5fb224 */ /* 0x000fe200078e0a5f */
[C---:B------:R-:W-:Y:S01]  /*2a30*/  ISETP.GT.U32.AND P1, PT, R6.reuse, R91, PT ;  /* 0x0000005b0600720c */ /* 0x040fe20003f24070 */
[C---:B------:R-:W-:Y:S01]  /*2a40*/  IMAD R79, R6.reuse, R9, R79 ;  /* 0x00000009064f7224 */ /* 0x040fe200078e024f */
[----:B------:R-:W-:Y:S01]  /*2a50*/  ISETP.GT.U32.AND P3, PT, R6, R87, PT ;  /* 0x000000570600720c */ /* 0x000fe20003f64070 */
[----:B------:R-:W-:Y:S01]  /*2a60*/  @!P6 IMAD.MOV R89, RZ, RZ, -R89 ;  /* 0x000000ffff59e224 */ /* 0x000fe200078e0a59 */
[----:B------:R-:W-:Y:S01]  /*2a70*/  LOP3.LUT R9, R0, 0x32, R5, 0xfe, !PT ;  /* 0x0000003200097812 */ /* 0x000fe200078efe05 */
[--C-:B------:R-:W-:Y:S01]  /*2a80*/  @!P5 IMAD.IADD R85, R85, 0x1, -R6.reuse ;  /* 0x000000015555d824 */ /* 0x100fe200078e0a06 */
[----:B------:R-:W-:Y:S01]  /*2a90*/  ISETP.GT.U32.AND P6, PT, R6, R79, PT ;  /* 0x0000004f0600720c */ /* 0x000fe20003fc4070 */
[----:B------:R-:W-:Y:S01]  /*2aa0*/  @!P0 IMAD.IADD R83, R83, 0x1, -R6 ;  /* 0x0000000153538824 */ /* 0x000fe200078e0a06 */
[----:B------:R-:W-:Y:S01]  /*2ab0*/  ISETP.GE.AND P5, PT, R8, RZ, PT ;  /* 0x000000ff0800720c */ /* 0x000fe20003fa6270 */
[----:B------:R-:W-:Y:S01]  /*2ac0*/  IMAD.HI.U32 R3, R4, R11, RZ ;  /* 0x0000000b04037227 */ /* 0x000fe200078e00ff */
[----:B------:R-:W-:-:S02]  /*2ad0*/  ISETP.GT.U32.AND P0, PT, R6, R85, PT ;  /* 0x000000550600720c */ /* 0x000fc40003f04070 */
[----:B------:R-:W-:Y:S01]  /*2ae0*/  IABS R77, R9 ;  /* 0x00000009004d7213 */ /* 0x000fe20000000000 */
[--C-:B------:R-:W-:Y:S01]  /*2af0*/  @!P1 IMAD.IADD R91, R91, 0x1, -R6.reuse ;  /* 0x000000015b5b9824 */ /* 0x100fe200078e0a06 */
[----:B------:R-:W-:Y:S01]  /*2b00*/  ISETP.GE.AND P1, PT, R10, RZ, PT ;  /* 0x000000ff0a00720c */ /* 0x000fe20003f26270 */
[----:B------:R-:W-:Y:S01]  /*2b10*/  IMAD.MOV R3, RZ, RZ, -R3 ;  /* 0x000000ffff037224 */ /* 0x000fe200078e0a03 */
[----:B------:R-:W-:Y:S01]  /*2b20*/  LOP3.LUT R10, R0, 0x33, R5, 0xfe, !PT ;  /* 0x00000033000a7812 */ /* 0x000fe200078efe05 */
[----:B------:R-:W-:Y:S01]  /*2b30*/  @!P2 IMAD.MOV R91, RZ, RZ, -R91 ;  /* 0x000000ffff5ba224 */ /* 0x000fe200078e0a5b */
[----:B------:R-:W-:Y:S01]  /*2b40*/  ISETP.GE.AND P2, PT, R12, RZ, PT ;  /* 0x000000ff0c00720c */ /* 0x000fe20003f46270 */
[--C-:B------:R-:W-:Y:S01]  /*2b50*/  @!P3 IMAD.IADD R87, R87, 0x1, -R6.reuse ;  /* 0x000000015757b824 */ /* 0x100fe200078e0a06 */
[----:B------:R-:W-:Y:S01]  /*2b60*/  LOP3.LUT R12, R0, 0x34, R5, 0xfe, !PT ;  /* 0x00000034000c7812 */ /* 0x000fe200078efe05 */
[--C-:B------:R-:W-:Y:S01]  /*2b70*/  @!P6 IMAD.IADD R79, R79, 0x1, -R6.reuse ;  /* 0x000000014f4fe824 */ /* 0x100fe200078e0a06 */
[----:B------:R-:W-:Y:S01]  /*2b80*/  ISETP.GE.AND P3, PT, R13, RZ, PT ;  /* 0x000000ff0d00720c */ /* 0x000fe20003f66270 */
[C---:B------:R-:W-:Y:S01]  /*2b90*/  IMAD R11, R6.reuse, R3, R11 ;  /* 0x00000003060b7224 */ /* 0x040fe200078e020b */
[----:B------:R-:W-:Y:S01]  /*2ba0*/  IABS R75, R12 ;  /* 0x0000000c004b7213 */ /* 0x000fe20000000000 */
[----:B------:R-:W-:Y:S01]  /*2bb0*/  @!P4 IMAD.MOV R87, RZ, RZ, -R87 ;  /* 0x000000ffff57c224 */ /* 0x000fe200078e0a57 */
[C---:B------:R-:W-:Y:S01]  /*2bc0*/  ISETP.GT.U32.AND P4, PT, R6.reuse, R79, PT ;  /* 0x0000004f0600720c */ /* 0x040fe20003f84070 */
[----:B------:R-:W-:Y:S01]  /*2bd0*/  @!P0 IMAD.IADD R85, R85, 0x1, -R6 ;  /* 0x0000000155558824 */ /* 0x000fe200078e0a06 */
[----:B------:R-:W-:Y:S01]  /*2be0*/  ISETP.GT.U32.AND P0, PT, R6, R11, PT ;  /* 0x0000000b0600720c */ /* 0x000fe20003f04070 */
[----:B------:R-:W-:Y:S01]  /*2bf0*/  IMAD.HI.U32 R8, R4, R75, RZ ;  /* 0x0000004b04087227 */ /* 0x000fe200078e00ff */
[----:B------:R-:W-:-:S02]  /*2c00*/  IABS R13, R14 ;  /* 0x0000000e000d7213 */ /* 0x000fc40000000000 */
[----:B------:R-:W-:Y:S01]  /*2c10*/  ISETP.GT.U32.AND P6, PT, R6, R83, PT ;  /* 0x000000530600720c */ /* 0x000fe20003fc4070 */
[----:B------:R-:W-:Y:S01]  /*2c20*/  IMAD.MOV R8, RZ, RZ, -R8 ;  /* 0x000000ffff087224 */ /* 0x000fe200078e0a08 */
[----:B------:R-:W-:Y:S01]  /*2c30*/  IABS R15, R10 ;  /* 0x0000000a000f7213 */ /* 0x000fe20000000000 */
[----:B------:R-:W-:-:S04]  /*2c40*/  IMAD.HI.U32 R3, R4, R77, RZ ;  /* 0x0000004d04037227 */ /* 0x000fc800078e00ff */
[--C-:B------:R-:W-:Y:S01]  /*2c50*/  @!P4 IMAD.IADD R79, R79, 0x1, -R6.reuse ;  /* 0x000000014f4fc824 */ /* 0x100fe200078e0a06 */
[----:B------:R-:W-:Y:S01]  /*2c60*/  ISETP.GE.AND P4, PT, R9, RZ, PT ;  /* 0x000000ff0900720c */ /* 0x000fe20003f86270 */
[----:B------:R-:W-:Y:S01]  /*2c70*/  @!P0 IMAD.IADD R11, R11, 0x1, -R6 ;  /* 0x000000010b0b8824 */ /* 0x000fe200078e0a06 */
[----:B------:R-:W-:Y:S01]  /*2c80*/  ISETP.GE.AND P0, PT, R10, RZ, PT ;  /* 0x000000ff0a00720c */ /* 0x000fe20003f06270 */
[----:B------:R-:W-:Y:S01]  /*2c90*/  IMAD R75, R6, R8, R75 ;  /* 0x00000008064b7224 */ /* 0x000fe200078e024b */
[----:B------:R-:W-:Y:S01]  /*2ca0*/  LOP3.LUT R10, R0, 0x37, R5, 0xfe, !PT ;  /* 0x00000037000a7812 */ /* 0x000fe200078efe05 */
[----:B------:R-:W-:-:S03]  /*2cb0*/  IMAD.HI.U32 R9, R4, R13, RZ ;  /* 0x0000000d04097227 */ /* 0x000fc600078e00ff */
[----:B------:R-:W-:Y:S01]  /*2cc0*/  IABS R17, R10 ;  /* 0x0000000a00117213 */ /* 0x000fe20000000000 */
[----:B------:R-:W-:Y:S01]  /*2cd0*/  @!P1 IMAD.MOV R85, RZ, RZ, -R85 ;  /* 0x000000ffff559224 */ /* 0x000fe200078e0a55 */
[C---:B------:R-:W-:Y:S01]  /*2ce0*/  ISETP.GT.U32.AND P1, PT, R6.reuse, R11, PT ;  /* 0x0000000b0600720c */ /* 0x040fe20003f24070 */
[----:B------:R-:W-:Y:S01]  /*2cf0*/  @!P3 IMAD.MOV R79, RZ, RZ, -R79 ;  /* 0x000000ffff4fb224 */ /* 0x000fe200078e0a4f */
[C---:B------:R-:W-:Y:S01]  /*2d00*/  ISETP.GT.U32.AND P3, PT, R6.reuse, R75, PT ;  /* 0x0000004b0600720c */ /* 0x040fe20003f64070 */
[----:B------:R-:W-:Y:S02]  /*2d10*/  IMAD.MOV R3, RZ, RZ, -R3 ;  /* 0x000000ffff037224 */ /* 0x000fe400078e0a03 */
[----:B------:R-:W-:Y:S02]  /*2d20*/  IMAD.MOV R9, RZ, RZ, -R9 ;  /* 0x000000ffff097224 */ /* 0x000fe400078e0a09 */
[C---:B------:R-:W-:Y:S02]  /*2d30*/  IMAD R77, R6.reuse, R3, R77 ;  /* 0x00000003064d7224 */ /* 0x040fe400078e024d */
[----:B------:R-:W-:Y:S01]  /*2d40*/  IMAD R13, R6, R9, R13 ;  /* 0x00000009060d7224 */ /* 0x000fe200078e020d */
[----:B------:R-:W-:Y:S01]  /*2d50*/  LOP3.LUT R9, R0, 0x36, R5, 0xfe, !PT ;  /* 0x0000003600097812 */ /* 0x000fe200078efe05 */
[----:B------:R-:W-:-:S03]  /*2d60*/  IMAD.HI.U32 R3, R4, R15, RZ ;  /* 0x0000000f04037227 */ /* 0x000fc600078e00ff */
[----:B------:R-:W-:Y:S01]  /*2d70*/  IABS R73, R9 ;  /* 0x0000000900497213 */ /* 0x000fe20000000000 */
[----:B------:R-:W-:Y:S02]  /*2d80*/  IMAD.MOV R3, RZ, RZ, -R3 ;  /* 0x000000ffff037224 */ /* 0x000fe400078e0a03 */
[--C-:B------:R-:W-:Y:S01]  /*2d90*/  @!P6 IMAD.IADD R83, R83, 0x1, -R6.reuse ;  /* 0x000000015353e824 */ /* 0x100fe200078e0a06 */
[C---:B------:R-:W-:Y:S01]  /*2da0*/  ISETP.GT.U32.AND P6, PT, R6.reuse, R77, PT ;  /* 0x0000004d0600720c */ /* 0x040fe20003fc4070 */
[----:B------:R-:W-:Y:S02]  /*2db0*/  IMAD R15, R6, R3, R15 ;  /* 0x00000003060f7224 */ /* 0x000fe400078e020f */
[--C-:B------:R-:W-:Y:S01]  /*2dc0*/  @!P1 IMAD.IADD R11, R11, 0x1, -R6.reuse ;  /* 0x000000010b0b9824 */ /* 0x100fe200078e0a06 */
[----:B------:R-:W-:Y:S01]  /*2dd0*/  ISETP.GE.AND P1, PT, R12, RZ, PT ;  /* 0x000000ff0c00720c */ /* 0x000fe20003f26270 */
[----:B------:R-:W-:Y:S01]  /*2de0*/  @!P3 IMAD.IADD R75, R75, 0x1, -R6 ;  /* 0x000000014b4bb824 */ /* 0x000fe200078e0a06 */
[----:B------:R-:W-:Y:S01]  /*2df0*/  LOP3.LUT R12, R0, 0x38, R5, 0xfe, !PT ;  /* 0x00000038000c7812 */ /* 0x000fe200078efe05 */
[----:B------:R-:W-:-:S03]  /*2e00*/  IMAD.HI.U32 R3, R4, R73, RZ ;  /* 0x0000004904037227 */ /* 0x000fc600078e00ff */
[----:B------:R-:W-:Y:S01]  /*2e10*/  IABS R71, R12 ;  /* 0x0000000c00477213 */ /* 0x000fe20000000000 */
[----:B------:R-:W-:Y:S01]  /*2e20*/  @!P5 IMAD.MOV R11, RZ, RZ, -R11 ;  /* 0x000000ffff0bd224 */ /* 0x000fe200078e0a0b */
[----:B------:R-:W-:Y:S01]  /*2e30*/  ISETP.GT.U32.AND P5, PT, R6, R75, PT ;  /* 0x0000004b0600720c */ /* 0x000fe20003fa4070 */
[----:B------:R-:W-:Y:S02]  /*2e40*/  IMAD.MOV R8, RZ, RZ, -R3 ;  /* 0x000000ffff087224 */ /* 0x000fe400078e0a03 */
[----:B------:R-:W-:-:S04]  /*2e50*/  IMAD.HI.U32 R3, R4, R17, RZ ;  /* 0x0000001104037227 */ /* 0x000fc800078e00ff */
[----:B------:R-:W-:Y:S02]  /*2e60*/  IMAD.MOV R3, RZ, RZ, -R3 ;  /* 0x000000ffff037224 */ /* 0x000fe400078e0a03 */
[----:B------:R-:W-:Y:S01]  /*2e70*/  @!P2 IMAD.MOV R83, RZ, RZ, -R83 ;  /* 0x000000ffff53a224 */ /* 0x000fe200078e0a53 */
[C---:B------:R-:W-:Y:S01]  /*2e80*/  ISETP.GT.U32.AND P2, PT, R6.reuse, R15, PT ;  /* 0x0000000f0600720c */ /* 0x040fe20003f44070 */
[--C-:B------:R-:W-:Y:S02]  /*2e90*/  @!P6 IMAD.IADD R77, R77, 0x1, -R6.reuse ;  /* 0x000000014d4de824 */ /* 0x100fe400078e0a06 */
[C---:B------:R-:W-:Y:S02]  /*2ea0*/  IMAD R17, R6.reuse, R3, R17 ;  /* 0x0000000306117224 */ /* 0x040fe400078e0211 */
[----:B------:R-:W-:Y:S01]  /*2eb0*/  @!P5 IMAD.IADD R75, R75, 0x1, -R6 ;  /* 0x000000014b4bd824 */ /* 0x000fe200078e0a06 */
[----:B------:R-:W-:Y:S01]  /*2ec0*/  ISETP.GT.U32.AND P6, PT, R6, R77, PT ;  /* 0x0000004d0600720c */ /* 0x000fe20003fc4070 */
[----:B------:R-:W-:Y:S01]  /*2ed0*/  IMAD.HI.U32 R3, R4, R71, RZ ;  /* 0x0000004704037227 */ /* 0x000fe200078e00ff */
[----:B------:R-:W-:-:S03]  /*2ee0*/  ISETP.GT.U32.AND P5, PT, R6, R17, PT ;  /* 0x000000110600720c */ /* 0x000fc60003fa4070 */
[----:B------:R-:W-:Y:S02]  /*2ef0*/  IMAD R73, R6, R8, R73 ;  /* 0x0000000806497224 */ /* 0x000fe400078e0249 */
[--C-:B------:R-:W-:Y:S01]  /*2f00*/  @!P2 IMAD.IADD R15, R15, 0x1, -R6.reuse ;  /* 0x000000010f0fa824 */ /* 0x100fe200078e0a06 */
[----:B------:R-:W-:Y:S01]  /*2f10*/  ISETP.GE.AND P2, PT, R14, RZ, PT ;  /* 0x000000ff0e00720c */ /* 0x000fe20003f46270 */
[----:B------:R-:W-:Y:S01]  /*2f20*/  IMAD.MOV R8, RZ, RZ, -R3 ;  /* 0x000000ffff087224 */ /* 0x000fe200078e0a03 */
[----:B------:R-:W-:Y:S01]  /*2f30*/  LOP3.LUT R14, R0, 0x39, R5, 0xfe, !PT ;  /* 0x00000039000e7812 */ /* 0x000fe200078efe05 */
[----:B------:R-:W-:Y:S01]  /*2f40*/  @!P1 IMAD.MOV R75, RZ, RZ, -R75 ;  /* 0x000000ffff4b9224 */ /* 0x000fe200078e0a4b */
[C---:B------:R-:W-:Y:S01]  /*2f50*/  ISETP.GT.U32.AND P3, PT, R6.reuse, R15, PT ;  /* 0x0000000f0600720c */ /* 0x040fe20003f64070 */
[--C-:B------:R-:W-:Y:S01]  /*2f60*/  @!P6 IMAD.IADD R77, R77, 0x1, -R6.reuse ;  /* 0x000000014d4de824 */ /* 0x100fe200078e0a06 */
[----:B------:R-:W-:Y:S01]  /*2f70*/  IABS R19, R14 ;  /* 0x0000000e00137213 */ /* 0x000fe20000000000 */
[----:B------:R-:W-:Y:S01]  /*2f80*/  @!P5 IMAD.IADD R17, R17, 0x1, -R6 ;  /* 0x000000011111d824 */ /* 0x000fe200078e0a06 */
[----:B------:R-:W-:Y:S01]  /*2f90*/  ISETP.GT.U32.AND P6, PT, R6, R13, PT ;  /* 0x0000000d0600720c */ /* 0x000fe20003fc4070 */
[----:B------:R-:W-:Y:S01]  /*2fa0*/  @!P4 IMAD.MOV R77, RZ, RZ, -R77 ;  /* 0x000000ffff4dc224 */ /* 0x000fe200078e0a4d */
[----:B------:R-:W-:Y:S01]  /*2fb0*/  ISETP.GE.AND P1, PT, R12, RZ, PT ;  /* 0x000000ff0c00720c */ /* 0x000fe20003f26270 */
[----:B------:R-:W-:Y:S01]  /*2fc0*/  IMAD.HI.U32 R3, R4, R19, RZ ;  /* 0x0000001304037227 */ /* 0x000fe200078e00ff */
[----:B------:R-:W-:-:S02]  /*2fd0*/  ISETP.GT.U32.AND P4, PT, R6, R17, PT ;  /* 0x000000110600720c */ /* 0x000fc40003f84070 */
[----:B------:R-:W-:Y:S01]  /*2fe0*/  LOP3.LUT R12, R0, 0x3e, R5, 0xfe, !PT ;  /* 0x0000003e000c7812 */ /* 0x000fe200078efe05 */
[C---:B------:R-:W-:Y:S02]  /*2ff0*/  IMAD R71, R6.reuse, R8, R71 ;  /* 0x0000000806477224 */ /* 0x040fe400078e0247 */
[----:B------:R-:W-:Y:S02]  /*3000*/  IMAD.MOV R8, RZ, RZ, -R3 ;  /* 0x000000ffff087224 */ /* 0x000fe400078e0a03 */
[--C-:B------:R-:W-:Y:S01]  /*3010*/  @!P3 IMAD.IADD R15, R15, 0x1, -R6.reuse ;  /* 0x000000010f0fb824 */ /* 0x100fe200078e0a06 */
[C---:B------:R-:W-:Y:S01]  /*3020*/  ISETP.GT.U32.AND P3, PT, R6.reuse, R73, PT ;  /* 0x000000490600720c */ /* 0x040fe20003f64070 */
[----:B------:R-:W-:Y:S01]  /*3030*/  IMAD R19, R6, R8, R19 ;  /* 0x0000000806137224 */ /* 0x000fe200078e0213 */
[----:B------:R-:W-:Y:S01]  /*3040*/  LOP3.LUT R8, R0, 0x3b, R5, 0xfe, !PT ;  /* 0x0000003b00087812 */ /* 0x000fe200078efe05 */
[--C-:B------:R-:W-:Y:S02]  /*3050*/  @!P6 IMAD.IADD R13, R13, 0x1, -R6.reuse ;  /* 0x000000010d0de824 */ /* 0x100fe400078e0a06 */
[----:B------:R-:W-:Y:S01]  /*3060*/  @!P4 IMAD.IADD R17, R17, 0x1, -R6 ;  /* 0x000000011111c824 */ /* 0x000fe200078e0a06 */
[----:B------:R-:W-:Y:S01]  /*3070*/  ISETP.GT.U32.AND P4, PT, R6, R19, PT ;  /* 0x000000130600720c */ /* 0x000fe20003f84070 */
[----:B------:R-:W-:Y:S01]  /*3080*/  IMAD.HI.U32 R3, R4, R21, RZ ;  /* 0x0000001504037227 */ /* 0x000fe200078e00ff */
[----:B------:R-:W-:-:S02]  /*3090*/  ISETP.GT.U32.AND P6, PT, R6, R13, PT ;  /* 0x0000000d0600720c */ /* 0x000fc40003fc4070 */
[----:B------:R-:W-:Y:S01]  /*30a0*/  IABS R67, R8 ;  /* 0x0000000800437213 */ /* 0x000fe20000000000 */
[----:B------:R-:W-:Y:S02]  /*30b0*/  IMAD.MOV R3, RZ, RZ, -R3 ;  /* 0x000000ffff037224 */ /* 0x000fe400078e0a03 */
[--C-:B------:R-:W-:Y:S01]  /*30c0*/  @!P3 IMAD.IADD R73, R73, 0x1, -R6.reuse ;  /* 0x000000014949b824 */ /* 0x100fe200078e0a06 */
[----:B------:R-:W-:Y:S01]  /*30d0*/  ISETP.GE.AND P3, PT, R10, RZ, PT ;  /* 0x000000ff0a00720c */ /* 0x000fe20003f66270 */
[----:B------:R-:W-:Y:S01]  /*30e0*/  @!P0 IMAD.MOV R15, RZ, RZ, -R15 ;  /* 0x000000ffff0f8224 */ /* 0x000fe200078e0a0f */
[C---:B------:R-:W-:Y:S01]  /*30f0*/  ISETP.GT.U32.AND P0, PT, R6.reuse, R71, PT ;  /* 0x000000470600720c */ /* 0x040fe20003f04070 */
[C---:B------:R-:W-:Y:S01]  /*3100*/  IMAD R21, R6.reuse, R3, R21 ;  /* 0x0000000306157224 */ /* 0x040fe200078e0215 */
[----:B------:R-:W-:Y:S01]  /*3110*/  ISETP.GT.U32.AND P5, PT, R6, R73, PT ;  /* 0x000000490600720c */ /* 0x000fe20003fa4070 */
[--C-:B------:R-:W-:Y:S01]  /*3120*/  @!P4 IMAD.IADD R19, R19, 0x1, -R6.reuse ;  /* 0x000000011313c824 */ /* 0x100fe200078e0a06 */
[----:B------:R-:W-:Y:S01]  /*3130*/  LOP3.LUT R10, R0, 0x3d, R5, 0xfe, !PT ;  /* 0x0000003d000a7812 */ /* 0x000fe200078efe05 */
[----:B------:R-:W-:Y:S01]  /*3140*/  @!P6 IMAD.IADD R13, R13, 0x1, -R6 ;  /* 0x000000010d0de824 */ /* 0x000fe200078e0a06 */
[----:B------:R-:W-:Y:S01]  /*3150*/  ISETP.GE.AND P6, PT, R9, RZ, PT ;  /* 0x000000ff0900720c */ /* 0x000fe20003fc6270 */
[----:B------:R-:W-:Y:S01]  /*3160*/  IMAD.HI.U32 R3, R4, R67, RZ ;  /* 0x0000004304037227 */ /* 0x000fe200078e00ff */
[----:B------:R-:W-:-:S02]  /*3170*/  ISETP.GT.U32.AND P4, PT, R6, R19, PT ;  /* 0x000000130600720c */ /* 0x000fc40003f84070 */
[----:B------:R-:W-:Y:S01]  /*3180*/  IABS R27, R10 ;  /* 0x0000000a001b7213 */ /* 0x000fe20000000000 */
[----:B------:R-:W-:Y:S01]  /*3190*/  @!P3 IMAD.MOV R17, RZ, RZ, -R17 ;  /* 0x000000ffff11b224 */ /* 0x000fe200078e0a11 */
[----:B------:R-:W-:Y:S01]  /*31a0*/  ISETP.GT.U32.AND P3, PT, R6, R21, PT ;  /* 0x000000150600720c */ /* 0x000fe20003f64070 */
[----:B------:R-:W-:Y:S01]  /*31b0*/  IMAD.MOV R3, RZ, RZ, -R3 ;  /* 0x000000ffff037224 */ /* 0x000fe200078e0a03 */
[----:B------:R-:W-:Y:S01]  /*31c0*/  IABS R9, R12 ;  /* 0x0000000c00097213 */ /* 0x000fe20000000000 */
[--C-:B------:R-:W-:Y:S01]  /*31d0*/  @!P5 IMAD.IADD R73, R73, 0x1, -R6.reuse ;  /* 0x000000014949d824 */ /* 0x100fe200078e0a06 */
[----:B------:R-:W-:Y:S01]  /*31e0*/  ISETP.GE.AND P5, PT, R16, RZ, PT ;  /* 0x000000ff1000720c */ /* 0x000fe20003fa6270 */
[----:B------:R-:W-:Y:S01]  /*31f0*/  IMAD R67, R6, R3, R67 ;  /* 0x0000000306437224 */ /* 0x000fe200078e0243 */
[----:B------:R-:W-:Y:S01]  /*3200*/  LOP3.LUT R16, R0, 0x45, R5, 0xfe, !PT ;  /* 0x0000004500107812 */ /* 0x000fe200078efe05 */
[--C-:B------:R-:W-:Y:S02]  /*3210*/  @!P0 IMAD.IADD R71, R71, 0x1, -R6.reuse ;  /* 0x0000000147478824 */ /* 0x100fe400078e0a06 */
[----:B------:R-:W-:Y:S01]  /*3220*/  @!P6 IMAD.MOV R73, RZ, RZ, -R73 ;  /* 0x000000ffff49e224 */ /* 0x000fe200078e0a49 */
[----:B------:R-:W-:Y:S01]  /*3230*/  ISETP.GE.AND P6, PT, R8, RZ, PT ;  /* 0x000000ff0800720c */ /* 0x000fe20003fc6270 */
[--C-:B------:R-:W-:Y:S01]  /*3240*/  @!P4 IMAD.IADD R19, R19, 0x1, -R6.reuse ;  /* 0x000000011313c824 */ /* 0x100fe200078e0a06 */
[----:B------:R-:W-:Y:S01]  /*3250*/  ISETP.GT.U32.AND P4, PT, R6, R67, PT ;  /* 0x000000430600720c */ /* 0x000fe20003f84070 */
[----:B------:R-:W-:Y:S01]  /*3260*/  @!P3 IMAD.IADD R21, R21, 0x1, -R6 ;  /* 0x000000011515b824 */ /* 0x000fe200078e0a06 */
[----:B------:R-:W-:Y:S01]  /*3270*/  LOP3.LUT R8, R0, 0x3c, R5, 0xfe, !PT ;  /* 0x0000003c00087812 */ /* 0x000fe200078efe05 */
[----:B------:R-:W-:Y:S01]  /*3280*/  @!P2 IMAD.MOV R13, RZ, RZ, -R13 ;  /* 0x000000ffff0da224 */ /* 0x000fe200078e0a0d */
[----:B------:R-:W-:-:S02]  /*3290*/  ISETP.GT.U32.AND P0, PT, R6, R71, PT ;  /* 0x000000470600720c */ /* 0x000fc40003f04070 */
[----:B------:R-:W-:Y:S02]  /*32a0*/  IABS R23, R8 ;  /* 0x0000000800177213 */ /* 0x000fe40000000000 */
[----:B------:R-:W-:Y:S02]  /*32b0*/  ISETP.GT.U32.AND P3, PT, R6, R21, PT ;  /* 0x000000150600720c */ /* 0x000fe40003f64070 */
[----:B------:R-:W-:Y:S01]  /*32c0*/  ISETP.GE.AND P2, PT, R14, RZ, PT ;  /* 0x000000ff0e00720c */ /* 0x000fe20003f46270 */
[----:B------:R-:W-:Y:S01]  /*32d0*/  IMAD.HI.U32 R3, R4, R23, RZ ;  /* 0x0000001704037227 */ /* 0x000fe200078e00ff */
[----:B------:R-:W-:-:S03]  /*32e0*/  LOP3.LUT R14, R0, 0x41, R5, 0xfe, !PT ;  /* 0x00000041000e7812 */ /* 0x000fc600078efe05 */
[--C-:B------:R-:W-:Y:S01]  /*32f0*/  @!P4 IMAD.IADD R67, R67, 0x1, -R6.reuse ;  /* 0x000000014343c824 */ /* 0x100fe200078e0a06 */
[----:B------:R-:W-:Y:S01]  /*3300*/  IABS R31, R14 ;  /* 0x0000000e001f7213 */ /* 0x000fe20000000000 */
[----:B------:R-:W-:Y:S02]  /*3310*/  IMAD.MOV R3, RZ, RZ, -R3 ;  /* 0x000000ffff037224 */ /* 0x000fe400078e0a03 */
[----:B------:R-:W-:Y:S01]  /*3320*/  @!P0 IMAD.IADD R71, R71, 0x1, -R6 ;  /* 0x0000000147478824 */ /* 0x000fe200078e0a06 */
[----:B------:R-:W-:Y:S01]  /*3330*/  ISETP.GE.AND P0, PT, R8, RZ, PT ;  /* 0x000000ff0800720c */ /* 0x000fe20003f06270 */
[C---:B------:R-:W-:Y:S01]  /*3340*/  IMAD R23, R6.reuse, R3, R23 ;  /* 0x0000000306177224 */ /* 0x040fe200078e0217 */
[----:B------:R-:W-:Y:S01]  /*3350*/  ISETP.GT.U32.AND P4, PT, R6, R67, PT ;  /* 0x000000430600720c */ /* 0x000fe20003f84070 */
[----:B------:R-:W-:-:S04]  /*3360*/  IMAD.HI.U32 R8, R4, R27, RZ ;  /* 0x0000001b04087227 */ /* 0x000fc800078e00ff */
[----:B------:R-:W-:-:S04]  /*3370*/  IMAD.HI.U32 R3, R4, R9, RZ ;  /* 0x0000000904037227 */ /* 0x000fc800078e00ff */
[----:B------:R-:W-:Y:S02]  /*3380*/  IMAD.MOV R8, RZ, RZ, -R8 ;  /* 0x000000ffff087224 */ /* 0x000fe400078e0a08 */
[--C-:B------:R-:W-:Y:S01]  /*3390*/  @!P3 IMAD.IADD R21, R21, 0x1, -R6.reuse ;  /* 0x000000011515b824 */ /* 0x100fe200078e0a06 */
[C---:B------:R-:W-:Y:S01]  /*33a0*/  ISETP.GT.U32.AND P3, PT, R6.reuse, R23, PT ;  /* 0x000000170600720c */ /* 0x040fe20003f64070 */
[----:B------:R-:W-:Y:S02]  /*33b0*/  IMAD.MOV R3, RZ, RZ, -R3 ;  /* 0x000000ffff037224 */ /* 0x000fe400078e0a03 */
[C---:B------:R-:W-:Y:S02]  /*33c0*/  IMAD R27, R6.reuse, R8, R27 ;  /* 0x00000008061b7224 */ /* 0x040fe400078e021b */
[C---:B------:R-:W-:Y:S02]  /*33d0*/  IMAD R198, R6.reuse, R3, R9 ;  /* 0x0000000306c67224 */ /* 0x040fe400078e0209 */
[----:B------:R-:W-:Y:S01]  /*33e0*/  @!P5 IMAD.MOV R21, RZ, RZ, -R21 ;  /* 0x000000ffff15d224 */ /* 0x000fe200078e0a15 */
[C---:B------:R-:W-:Y:S01]  /*33f0*/  ISETP.GT.U32.AND P5, PT, R6.reuse, R27, PT ;  /* 0x0000001b0600720c */ /* 0x040fe20003fa4070 */
[--C-:B------:R-:W-:Y:S01]  /*3400*/  @!P4 IMAD.IADD R67, R67, 0x1, -R6.reuse ;  /* 0x000000014343c824 */ /* 0x100fe200078e0a06 */
[----:B------:R-:W-:Y:S01]  /*3410*/  ISETP.GT.U32.AND P4, PT, R6, R198, PT ;  /* 0x000000c60600720c */ /* 0x000fe20003f84070 */
[----:B------:R-:W-:Y:S01]  /*3420*/  @!P2 IMAD.MOV R19, RZ, RZ, -R19 ;  /* 0x000000ffff13a224 */ /* 0x000fe200078e0a13 */
[----:B------:R-:W-:Y:S01]  /*3430*/  ISETP.GE.AND P2, PT, R12, RZ, PT ;  /* 0x000000ff0c00720c */ /* 0x000fe20003f46270 */
[----:B------:R-:W-:Y:S01]  /*3440*/  @!P3 IMAD.IADD R23, R23, 0x1, -R6 ;  /* 0x000000011717b824 */ /* 0x000fe200078e0a06 */
[----:B------:R-:W-:Y:S01]  /*3450*/  LOP3.LUT R12, R0, 0x40, R5, 0xfe, !PT ;  /* 0x00000040000c7812 */ /* 0x000fe200078efe05 */
[----:B------:R-:W-:Y:S01]  /*3460*/  @!P1 IMAD.MOV R71, RZ, RZ, -R71 ;  /* 0x000000ffff479224 */ /* 0x000fe200078e0a47 */
[----:B------:R-:W-:Y:S01]  /*3470*/  ISETP.GE.AND P1, PT, R10, RZ, PT ;  /* 0x000000ff0a00720c */ /* 0x000fe20003f26270 */
[----:B------:R-:W-:Y:S01]  /*3480*/  IMAD.HI.U32 R9, R4, R31, RZ ;  /* 0x0000001f04097227 */ /* 0x000fe200078e00ff */
[----:B------:R-:W-:-:S02]  /*3490*/  LOP3.LUT R10, R0, 0x3f, R5, 0xfe, !PT ;  /* 0x0000003f000a7812 */ /* 0x000fc400078efe05 */
[----:B------:R-:W-:Y:S01]  /*34a0*/  IABS R29, R12 ;  /* 0x0000000c001d7213 */ /* 0x000fe20000000000 */
[--C-:B------:R-:W-:Y:S01]  /*34b0*/  @!P5 IMAD.IADD R27, R27, 0x1, -R6.reuse ;  /* 0x000000011b1bd824 */ /* 0x100fe200078e0a06 */
[----:B------:R-:W-:Y:S01]  /*34c0*/  ISETP.GT.U32.AND P3, PT, R6, R23, PT ;  /* 0x000000170600720c */ /* 0x000fe20003f64070 */
[----:B------:R-:W-:Y:S01]  /*34d0*/  @!P4 IMAD.IADD R198, R198, 0x1, -R6 ;  /* 0x00000001c6c6c824 */ /* 0x000fe200078e0a06 */
[----:B------:R-:W-:Y:S01]  /*34e0*/  IABS R25, R10 ;  /* 0x0000000a00197213 */ /* 0x000fe20000000000 */
[----:B------:R-:W-:Y:S01]  /*34f0*/  IMAD.HI.U32 R8, R4, R29, RZ ;  /* 0x0000001d04087227 */ /* 0x000fe200078e00ff */
[C---:B------:R-:W-:Y:S02]  /*3500*/  ISETP.GT.U32.AND P5, PT, R6.reuse, R27, PT ;  /* 0x0000001b0600720c */ /* 0x040fe40003fa4070 */
[----:B------:R-:W-:Y:S01]  /*3510*/  ISETP.GT.U32.AND P4, PT, R6, R198, PT ;  /* 0x000000c60600720c */ /* 0x000fe20003f84070 */
[----:B------:R-:W-:-:S04]  /*3520*/  IMAD.HI.U32 R3, R4, R25, RZ ;  /* 0x0000001904037227 */ /* 0x000fc800078e00ff */
[----:B------:R-:W-:Y:S02]  /*3530*/  IMAD.MOV R8, RZ, RZ, -R8 ;  /* 0x000000ffff087224 */ /* 0x000fe400078e0a08 */
[----:B------:R-:W-:Y:S02]  /*3540*/  IMAD.MOV R3, RZ, RZ, -R3 ;  /* 0x000000ffff037224 */ /* 0x000fe400078e0a03 */
[--C-:B------:R-:W-:Y:S01]  /*3550*/  @!P3 IMAD.IADD R23, R23, 0x1, -R6.reuse ;  /* 0x000000011717b824 */ /* 0x100fe200078e0a06 */
[----:B------:R-:W-:Y:S01]  /*3560*/  ISETP.GE.AND P3, PT, R12, RZ, PT ;  /* 0x000000ff0c00720c */ /* 0x000fe20003f66270 */
[----:B------:R-:W-:Y:S01]  /*3570*/  IMAD.MOV R9, RZ, RZ, -R9 ;  /* 0x000000ffff097224 */ /* 0x000fe200078e0a09 */
[----:B------:R-:W-:Y:S01]  /*3580*/  LOP3.LUT R12, R0, 0x43, R5, 0xfe, !PT ;  /* 0x00000043000c7812 */ /* 0x000fe200078efe05 */
[C---:B------:R-:W-:Y:S02]  /*3590*/  IMAD R196, R6.reuse, R8, R29 ;  /* 0x0000000806c47224 */ /* 0x040fe400078e021d */
[----:B------:R-:W-:Y:S01]  /*35a0*/  IMAD R58, R6, R3, R25 ;  /* 0x00000003063a7224 */ /* 0x000fe200078e0219 */
[----:B------:R-:W-:Y:S01]  /*35b0*/  LOP3.LUT R3, R0, 0x42, R5, 0xfe, !PT ;  /* 0x0000004200037812 */ /* 0x000fe200078efe05 */
[C---:B------:R-:W-:Y:S01]  /*35c0*/  IMAD R56, R6.reuse, R9, R31 ;  /* 0x0000000906387224 */ /* 0x040fe200078e021f */
[----:B------:R-:W-:Y:S01]  /*35d0*/  IABS R25, R12 ;  /* 0x0000000c00197213 */ /* 0x000fe20000000000 */
[----:B------:R-:W-:Y:S01]  /*35e0*/  @!P0 IMAD.MOV R23, RZ, RZ, -R23 ;  /* 0x000000ffff178224 */ /* 0x000fe200078e0a17 */
[C---:B------:R-:W-:Y:S01]  /*35f0*/  ISETP.GT.U32.AND P0, PT, R6.reuse, R196, PT ;  /* 0x000000c40600720c */ /* 0x040fe20003f04070 */
[--C-:B------:R-:W-:Y:S01]  /*3600*/  @!P5 IMAD.IADD R27, R27, 0x1, -R6.reuse ;  /* 0x000000011b1bd824 */ /* 0x100fe200078e0a06 */
[----:B------:R-:W-:Y:S01]  /*3610*/  ISETP.GT.U32.AND P5, PT, R6, R58, PT ;  /* 0x0000003a0600720c */ /* 0x000fe20003fa4070 */
[----:B------:R-:W-:Y:S01]  /*3620*/  @!P4 IMAD.IADD R198, R198, 0x1, -R6 ;  /* 0x00000001c6c6c824 */ /* 0x000fe200078e0a06 */
[----:B------:R-:W-:Y:S01]  /*3630*/  ISETP.GT.U32.AND P4, PT, R6, R56, PT ;  /* 0x000000380600720c */ /* 0x000fe20003f84070 */
[----:B------:R-:W-:Y:S01]  /*3640*/  IMAD.HI.U32 R8, R4, R25, RZ ;  /* 0x0000001904087227 */ /* 0x000fe200078e00ff */
[----:B------:R-:W-:-:S03]  /*3650*/  IABS R9, R3 ;  /* 0x0000000300097213 */ /* 0x000fc60000000000 */
[----:B------:R-:W-:Y:S02]  /*3660*/  IMAD.MOV R8, RZ, RZ, -R8 ;  /* 0x000000ffff087224 */ /* 0x000fe400078e0a08 */
[----:B------:R-:W-:Y:S01]  /*3670*/  @!P1 IMAD.MOV R27, RZ, RZ, -R27 ;  /* 0x000000ffff1b9224 */ /* 0x000fe200078e0a1b */
[----:B------:R-:W-:Y:S01]  /*3680*/  ISETP.GE.AND P1, PT, R14, RZ, PT ;  /* 0x000000ff0e00720c */ /* 0x000fe20003f26270 */
[--C-:B------:R-:W-:Y:S01]  /*3690*/  @!P0 IMAD.IADD R196, R196, 0x1, -R6.reuse ;  /* 0x00000001c4c48824 */ /* 0x100fe200078e0a06 */
[----:B------:R-:W-:Y:S01]  /*36a0*/  LOP3.LUT R14, R0, 0x44, R5, 0xfe, !PT ;  /* 0x00000044000e7812 */ /* 0x000fe200078efe05 */
[--C-:B------:R-:W-:Y:S01]  /*36b0*/  @!P5 IMAD.IADD R58, R58, 0x1, -R6.reuse ;  /* 0x000000013a3ad824 */ /* 0x100fe200078e0a06 */
[----:B------:R-:W-:Y:S01]  /*36c0*/  ISETP.GE.AND P5, PT, R3, RZ, PT ;  /* 0x000000ff0300720c */ /* 0x000fe20003fa6270 */
[----:B------:R-:W-:Y:S01]  /*36d0*/  @!P4 IMAD.IADD R56, R56, 0x1, -R6 ;  /* 0x000000013838c824 */ /* 0x000fe200078e0a06 */
[----:B------:R-:W-:Y:S01]  /*36e0*/  ISETP.GT.U32.AND P4, PT, R6, R196, PT ;  /* 0x000000c40600720c */ /* 0x000fe20003f84070 */
[----:B------:R-:W-:Y:S01]  /*36f0*/  IMAD.HI.U32 R3, R4, R9, RZ ;  /* 0x0000000904037227 */ /* 0x000fe200078e00ff */
[----:B------:R-:W-:-:S03]  /*3700*/  ISETP.GT.U32.AND P0, PT, R6, R58, PT ;  /* 0x0000003a0600720c */ /* 0x000fc60003f04070 */
[----:B------:R-:W-:Y:S02]  /*3710*/  IMAD.MOV R3, RZ, RZ, -R3 ;  /* 0x000000ffff037224 */ /* 0x000fe400078e0a03 */
[----:B------:R-:W-:Y:S01]  /*3720*/  IMAD R54, R6, R8, R25 ;  /* 0x0000000806367224 */ /* 0x000fe200078e0219 */
[----:B------:R-:W-:Y:S01]  /*3730*/  IABS R25, R16 ;  /* 0x0000001000197213 */ /* 0x000fe20000000000 */
[----:B------:R-:W-:Y:S01]  /*3740*/  @!P6 IMAD.MOV R67, RZ, RZ, -R67 ;  /* 0x000000ffff43e224 */ /* 0x000fe200078e0a43 */
[----:B------:R-:W-:Y:S01]  /*3750*/  ISETP.GE.AND P6, PT, R10, RZ, PT ;  /* 0x000000ff0a00720c */ /* 0x000fe20003fc6270 */
[----:B------:R-:W-:Y:S01]  /*3760*/  IMAD R194, R6, R3, R9 ;  /* 0x0000000306c27224 */ /* 0x000fe200078e0209 */
[----:B------:R-:W-:Y:S01]  /*3770*/  IABS R10, R14 ;  /* 0x0000000e000a7213 */ /* 0x000fe20000000000 */
[--C-:B------:R-:W-:Y:S01]  /*3780*/  @!P4 IMAD.IADD R196, R196, 0x1, -R6.reuse ;  /* 0x00000001c4c4c824 */ /* 0x100fe200078e0a06 */
[----:B------:R-:W-:Y:S01]  /*3790*/  ISETP.GT.U32.AND P4, PT, R6, R54, PT ;  /* 0x000000360600720c */ /* 0x000fe20003f84070 */
[----:B------:R-:W-:Y:S01]  /*37a0*/  @!P0 IMAD.IADD R58, R58, 0x1, -R6 ;  /* 0x000000013a3a8824 */ /* 0x000fe200078e0a06 */
[----:B------:R-:W-:Y:S01]  /*37b0*/  ISETP.GT.U32.AND P0, PT, R6, R194, PT ;  /* 0x000000c20600720c */ /* 0x000fe20003f04070 */
[----:B------:R-:W-:Y:S01]  /*37c0*/  IMAD.MOV.U32 R9, RZ, RZ, R10 ;  /* 0x000000ffff097224 */ /* 0x000fe200078e000a */
[----:B------:R-:W-:Y:S01]  /*37d0*/  LOP3.LUT R10, R0, 0x46, R5, 0xfe, !PT ;  /* 0x00000046000a7812 */ /* 0x000fe200078efe05 */
[----:B------:R-:W-:Y:S01]  /*37e0*/  @!P2 IMAD.MOV R198, RZ, RZ, -R198 ;  /* 0x000000ffffc6a224 */ /* 0x000fe200078e0ac6 */
[----:B------:R-:W-:Y:S01]  /*37f0*/  ISETP.GT.U32.AND P2, PT, R6, R56, PT ;  /* 0x000000380600720c */ /* 0x000fe20003f44070 */
[----:B------:R-:W-:Y:S01]  /*3800*/  IMAD.HI.U32 R3, R4, R9, RZ ;  /* 0x0000000904037227 */ /* 0x000fe200078e00ff */
[----:B------:R-:W-:-:S03]  /*3810*/  IABS R29, R10 ;  /* 0x0000000a001d7213 */ /* 0x000fc60000000000 */
[----:B------:R-:W-:Y:S02]  /*3820*/  IMAD.MOV R192, RZ, RZ, -R3 ;  /* 0x000000ffffc07224 */ /* 0x000fe400078e0a03 */
[--C-:B------:R-:W-:Y:S02]  /*3830*/  @!P4 IMAD.IADD R54, R54, 0x1, -R6.reuse ;  /* 0x000000013636c824 */ /* 0x100fe400078e0a06 */
[----:B------:R-:W-:Y:S02]  /*3840*/  @!P0 IMAD.IADD R194, R194, 0x1, -R6 ;  /* 0x00000001c2c28824 */ /* 0x000fe400078e0a06 */
[C---:B------:R-:W-:Y:S01]  /*3850*/  IMAD R192, R6.reuse, R192, R9 ;  /* 0x000000c006c07224 */ /* 0x040fe200078e0209 */
[----:B------:R-:W-:Y:S01]  /*3860*/  ISETP.GT.U32.AND P4, PT, R6, R54, PT ;  /* 0x000000360600720c */ /* 0x000fe20003f84070 */
[----:B------:R-:W-:Y:S01]  /*3870*/  IMAD.HI.U32 R3, R4, R25, RZ ;  /* 0x0000001904037227 */ /* 0x000fe200078e00ff */
[----:B------:R-:W-:-:S03]  /*3880*/  ISETP.GT.U32.AND P0, PT, R6, R194, PT ;  /* 0x000000c20600720c */ /* 0x000fc60003f04070 */
[----:B------:R-:W-:Y:S01]  /*3890*/  @!P3 IMAD.MOV R196, RZ, RZ, -R196 ;  /* 0x000000ffffc4b224 */ /* 0x000fe200078e0ac4 */
[----:B------:R-:W-:Y:S01]  /*38a0*/  ISETP.GT.U32.AND P3, PT, R6, R192, PT ;  /* 0x000000c00600720c */ /* 0x000fe20003f64070 */
[----:B------:R-:W-:Y:S02]  /*38b0*/  IMAD.MOV R3, RZ, RZ, -R3 ;  /* 0x000000ffff037224 */ /* 0x000fe400078e0a03 */
[--C-:B------:R-:W-:Y:S01]  /*38c0*/  @!P2 IMAD.IADD R56, R56, 0x1, -R6.reuse ;  /* 0x000000013838a824 */ /* 0x100fe200078e0a06 */
[----:B------:R-:W-:Y:S01]  /*38d0*/  ISETP.GE.AND P2, PT, R12, RZ, PT ;  /* 0x000000ff0c00720c */ /* 0x000fe20003f46270 */
[----:B------:R-:W-:Y:S01]  /*38e0*/  IMAD R52, R6, R3, R25 ;  /* 0x0000000306347224 */ /* 0x000fe200078e0219 */
[----:B------:R-:W-:Y:S01]  /*38f0*/  LOP3.LUT R12, R0, 0x48, R5, 0xfe, !PT ;  /* 0x00000048000c7812 */ /* 0x000fe200078efe05 */
[--C-:B------:R-:W-:Y:S02]  /*3900*/  @!P4 IMAD.IADD R54, R54, 0x1, -R6.reuse ;  /* 0x000000013636c824 */ /* 0x100fe400078e0a06 */
[----:B------:R-:W-:Y:S01]  /*3910*/  @!P0 IMAD.IADD R194, R194, 0x1, -R6 ;  /* 0x00000001c2c28824 */ /* 0x000fe200078e0a06 */
[----:B------:R-:W-:Y:S01]  /*3920*/  ISETP.GT.U32.AND P4, PT, R6, R52, PT ;  /* 0x000000340600720c */ /* 0x000fe20003f84070 */
[----:B------:R-:W-:Y:S01]  /*3930*/  IMAD.HI.U32 R8, R4, R29, RZ ;  /* 0x0000001d04087227 */ /* 0x000fe200078e00ff */
[----:B------:R-:W-:-:S02]  /*3940*/  IABS R25, R12 ;  /* 0x0000000c00197213 */ /* 0x000fc40000000000 */
[----:B------:R-:W-:Y:S01]  /*3950*/  ISETP.GE.AND P0, PT, R10, RZ, PT ;  /* 0x000000ff0a00720c */ /* 0x000fe20003f06270 */
[----:B------:R-:W-:Y:S01]  /*3960*/  @!P3 IMAD.IADD R192, R192, 0x1, -R6 ;  /* 0x00000001c0c0b824 */ /* 0x000fe200078e0a06 */
[----:B------:R-:W-:Y:S01]  /*3970*/  LOP3.LUT R10, R0, 0x47, R5, 0xfe, !PT ;  /* 0x00000047000a7812 */ /* 0x000fe200078efe05 */
[----:B------:R-:W-:Y:S02]  /*3980*/  @!P5 IMAD.MOV R194, RZ, RZ, -R194 ;  /* 0x000000ffffc2d224 */ /* 0x000fe400078e0ac2 */
[----:B------:R-:W-:Y:S01]  /*3990*/  IMAD.MOV R8, RZ, RZ, -R8 ;  /* 0x000000ffff087224 */ /* 0x000fe200078e0a08 */
[----:B------:R-:W-:Y:S01]  /*39a0*/  ISETP.GT.U32.AND P5, PT, R6, R192, PT ;  /* 0x000000c00600720c */ /* 0x000fe20003fa4070 */
[----:B------:R-:W-:Y:S01]  /*39b0*/  @!P6 IMAD.MOV R58, RZ, RZ, -R58 ;  /* 0x000000ffff3ae224 */ /* 0x000fe200078e0a3a */
[----:B------:R-:W-:Y:S01]  /*39c0*/  ISETP.GE.AND P6, PT, R14, RZ, PT ;  /* 0x000000ff0e00720c */ /* 0x000fe20003fc6270 */
[----:B------:R-:W-:Y:S01]  /*39d0*/  IMAD R46, R6, R8, R29 ;  /* 0x00000008062e7224 */ /* 0x000fe200078e021d */
[----:B------:R-:W-:Y:S01]  /*39e0*/  IABS R9, R10 ;  /* 0x0000000a00097213 */ /* 0x000fe20000000000 */
[----:B------:R-:W-:Y:S01]  /*39f0*/  @!P4 IMAD.IADD R52, R52, 0x1, -R6 ;  /* 0x000000013434c824 */ /* 0x000fe200078e0a06 */
[----:B------:R-:W-:Y:S01]  /*3a00*/  LOP3.LUT R14, R0, 0x49, R5, 0xfe, !PT ;  /* 0x00000049000e7812 */ /* 0x000fe200078efe05 */
[----:B------:R-:W-:Y:S01]  /*3a10*/  IMAD.HI.U32 R8, R4, R25, RZ ;  /* 0x0000001904087227 */ /* 0x000fe200078e00ff */
[----:B------:R-:W-:-:S02]  /*3a20*/  ISETP.GT.U32.AND P3, PT, R6, R46, PT ;  /* 0x0000002e0600720c */ /* 0x000fc40003f64070 */
[----:B------:R-:W-:Y:S01]  /*3a30*/  IABS R29, R14 ;  /* 0x0000000e001d7213 */ /* 0x000fe20000000000 */
[----:B------:R-:W-:Y:S01]  /*3a40*/  @!P2 IMAD.MOV R54, RZ, RZ, -R54 ;  /* 0x000000ffff36a224 */ /* 0x000fe200078e0a36 */
[----:B------:R-:W-:Y:S01]  /*3a50*/  ISETP.GT.U32.AND P2, PT, R6, R52, PT ;  /* 0x000000340600720c */ /* 0x000fe20003f44070 */
[----:B------:R-:W-:Y:S01]  /*3a60*/  IMAD.MOV R8, RZ, RZ, -R8 ;  /* 0x000000ffff087224 */ /* 0x000fe200078e0a08 */
[----:B------:R-:W-:Y:S01]  /*3a70*/  ISETP.GE.AND P4, PT, R10, RZ, PT ;  /* 0x000000ff0a00720c */ /* 0x000fe20003f86270 */
[----:B------:R-:W-:Y:S01]  /*3a80*/  IMAD.HI.U32 R3, R4, R9, RZ ;  /* 0x0000000904037227 */ /* 0x000fe200078e00ff */
[----:B------:R-:W-:-:S03]  /*3a90*/  LOP3.LUT R10, R0, 0x4b, R5, 0xfe, !PT ;  /* 0x0000004b000a7812 */ /* 0x000fc600078efe05 */
[----:B------:R-:W-:Y:S01]  /*3aa0*/  @!P5 IMAD.IADD R192, R192, 0x1, -R6 ;  /* 0x00000001c0c0d824 */ /* 0x000fe200078e0a06 */
[----:B------:R-:W-:Y:S01]  /*3ab0*/  ISETP.GE.AND P5, PT, R12, RZ, PT ;  /* 0x000000ff0c00720c */ /* 0x000fe20003fa6270 */
[----:B------:R-:W-:Y:S01]  /*3ac0*/  IMAD R44, R6, R8, R25 ;  /* 0x00000008062c7224 */ /* 0x000fe200078e0219 */
[C---:B------:R-:W-:Y:S01]  /*3ad0*/  LOP3.LUT R8, R0.reuse, 0x4a, R5, 0xfe, !PT ;  /* 0x0000004a00087812 */ /* 0x040fe200078efe05 */
[----:B------:R-:W-:Y:S01]  /*3ae0*/  IMAD.MOV R3, RZ, RZ, -R3 ;  /* 0x000000ffff037224 */ /* 0x000fe200078e0a03 */
[----:B------:R-:W-:Y:S01]  /*3af0*/  LOP3.LUT R12, R0, 0x4c, R5, 0xfe, !PT ;  /* 0x0000004c000c7812 */ /* 0x000fe200078efe05 */
[----:B------:R-:W-:Y:S01]  /*3b00*/  @!P6 IMAD.MOV R192, RZ, RZ, -R192 ;  /* 0x000000ffffc0e224 */ /* 0x000fe200078e0ac0 */
[C---:B------:R-:W-:Y:S01]  /*3b10*/  ISETP.GT.U32.AND P6, PT, R6.reuse, R44, PT ;  /* 0x0000002c0600720c */ /* 0x040fe20003fc4070 */
[----:B------:R-:W-:Y:S01]  /*3b20*/  IMAD R188, R6, R3, R9 ;  /* 0x0000000306bc7224 */ /* 0x000fe200078e0209 */
[----:B------:R-:W-:Y:S01]  /*3b30*/  IABS R9, R8 ;  /* 0x0000000800097213 */ /* 0x000fe20000000000 */
[----:B------:R-:W-:Y:S01]  /*3b40*/  @!P2 IMAD.IADD R52, R52, 0x1, -R6 ;  /* 0x000000013434a824 */ /* 0x000fe200078e0a06 */
[----:B------:R-:W-:Y:S01]  /*3b50*/  IABS R25, R10 ;  /* 0x0000000a00197213 */ /* 0x000fe20000000000 */
[----:B------:R-:W-:Y:S01]  /*3b60*/  IMAD.HI.U32 R3, R4, R29, RZ ;  /* 0x0000001d04037227 */ /* 0x000fe200078e00ff */
[----:B------:R-:W-:-:S03]  /*3b70*/  ISETP.GT.U32.AND P2, PT, R6, R188, PT ;  /* 0x000000bc0600720c */ /* 0x000fc60003f44070 */
[--C-:B------:R-:W-:Y:S02]  /*3b80*/  @!P3 IMAD.IADD R46, R46, 0x1, -R6.reuse ;  /* 0x000000012e2eb824 */ /* 0x100fe400078e0a06 */
[----:B------:R-:W-:Y:S02]  /*3b90*/  IMAD.MOV R3, RZ, RZ, -R3 ;  /* 0x000000ffff037224 */ /* 0x000fe400078e0a03 */
[----:B------:R-:W-:Y:S01]  /*3ba0*/  @!P6 IMAD.IADD R44, R44, 0x1, -R6 ;  /* 0x000000012c2ce824 */ /* 0x000fe200078e0a06 */
[C---:B------:R-:W-:Y:S01]  /*3bb0*/  ISETP.GT.U32.AND P3, PT, R6.reuse, R46, PT ;  /* 0x0000002e0600720c */ /* 0x040fe20003f64070 */
[----:B------:R-:W-:Y:S01]  /*3bc0*/  IMAD R186, R6, R3, R29 ;  /* 0x0000000306ba7224 */ /* 0x000fe200078e021d */
[----:B------:R-:W-:Y:S01]  /*3bd0*/  IABS R29, R12 ;  /* 0x0000000c001d7213 */ /* 0x000fe20000000000 */
[----:B------:R-:W-:Y:S01]  /*3be0*/  IMAD.HI.U32 R3, R4, R9, RZ ;  /* 0x0000000904037227 */ /* 0x000fe200078e00ff */
[----:B------:R-:W-:-:S03]  /*3bf0*/  ISETP.GT.U32.AND P6, PT, R6, R44, PT ;  /* 0x0000002c0600720c */ /* 0x000fc60003fc4070 */
[----:B------:R-:W-:Y:S02]  /*3c00*/  @!P2 IMAD.IADD R188, R188, 0x1, -R6 ;  /* 0x00000001bcbca824 */ /* 0x000fe400078e0a06 */
[----:B------:R-:W-:Y:S02]  /*3c10*/  IMAD.MOV R3, RZ, RZ, -R3 ;  /* 0x000000ffff037224 */ /* 0x000fe400078e0a03 */
[----:B------:R-:W-:Y:S01]  /*3c20*/  @!P1 IMAD.MOV R56, RZ, RZ, -R56 ;  /* 0x000000ffff389224 */ /* 0x000fe200078e0a38 */
[C---:B------:R-:W-:Y:S01]  /*3c30*/  ISETP.GT.U32.AND P2, PT, R6.reuse, R188, PT ;  /* 0x000000bc0600720c */ /* 0x040fe20003f44070 */
[----:B------:R-:W-:Y:S01]  /*3c40*/  IMAD R42, R6, R3, R9 ;  /* 0x00000003062a7224 */ /* 0x000fe200078e0209 */
[----:B------:R-:W-:Y:S01]  /*3c50*/  ISETP.GE.AND P1, PT, R16, RZ, PT ;  /* 0x000000ff1000720c */ /* 0x000fe20003f26270 */
[--C-:B------:R-:W-:Y:S01]  /*3c60*/  @!P3 IMAD.IADD R46, R46, 0x1, -R6.reuse ;  /* 0x000000012e2eb824 */ /* 0x100fe200078e0a06 */
[----:B------:R-:W-:Y:S01]  /*3c70*/  ISETP.GE.AND P3, PT, R8, RZ, PT ;  /* 0x000000ff0800720c */ /* 0x000fe20003f66270 */
[----:B------:R-:W-:Y:S01]  /*3c80*/  @!P6 IMAD.IADD R44, R44, 0x1, -R6 ;  /* 0x000000012c2ce824 */ /* 0x000fe200078e0a06 */
[----:B------:R-:W-:Y:S01]  /*3c90*/  ISETP.GT.U32.AND P6, PT, R6, R42, PT ;  /* 0x0000002a0600720c */ /* 0x000fe20003fc4070 */
[----:B------:R-:W-:Y:S01]  /*3ca0*/  IMAD.HI.U32 R8, R4, R29, RZ ;  /* 0x0000001d04087227 */ /* 0x000fe200078e00ff */
[----:B------:R-:W-:-:S03]  /*3cb0*/  LOP3.LUT R16, R0, 0x4e, R5, 0xfe, !PT ;  /* 0x0000004e00107812 */ /* 0x000fc600078efe05 */
[----:B------:R-:W-:Y:S01]  /*3cc0*/  IMAD.MOV R8, RZ, RZ, -R8 ;  /* 0x000000ffff087224 */ /* 0x000fe200078e0a08 */
[----:B------:R-:W-:Y:S01]  /*3cd0*/  IABS R31, R16 ;  /* 0x00000010001f7213 */ /* 0x000fe20000000000 */
[----:B------:R-:W-:Y:S01]  /*3ce0*/  @!P2 IMAD.IADD R188, R188, 0x1, -R6 ;  /* 0x00000001bcbca824 */ /* 0x000fe200078e0a06 */
[----:B------:R-:W-:Y:S01]  /*3cf0*/  ISETP.GT.U32.AND P2, PT, R6, R186, PT ;  /* 0x000000ba0600720c */ /* 0x000fe20003f44070 */
[----:B------:R-:W-:-:S04]  /*3d00*/  IMAD.HI.U32 R3, R4, R25, RZ ;  /* 0x0000001904037227 */ /* 0x000fc800078e00ff */
[----:B------:R-:W-:Y:S02]  /*3d10*/  IMAD R40, R6, R8, R29 ;  /* 0x0000000806287224 */ /* 0x000fe400078e021d */
[----:B------:R-:W-:Y:S02]  /*3d20*/  IMAD.MOV R3, RZ, RZ, -R3 ;  /* 0x000000ffff037224 */ /* 0x000fe400078e0a03 */
[----:B------:R-:W-:Y:S01]  /*3d30*/  @!P6 IMAD.IADD R42, R42, 0x1, -R6 ;  /* 0x000000012a2ae824 */ /* 0x000fe200078e0a06 */
[C---:B------:R-:W-:Y:S01]  /*3d40*/  ISETP.GT.U32.AND P6, PT, R6.reuse, R40, PT ;  /* 0x000000280600720c */ /* 0x040fe20003fc4070 */
[----:B------:R-:W-:Y:S01]  /*3d50*/  IMAD R184, R6, R3, R25 ;  /* 0x0000000306b87224 */ /* 0x000fe200078e0219 */
[----:B------:R-:W-:Y:S01]  /*3d60*/  IABS R25, R20 ;  /* 0x0000001400197213 */ /* 0x000fe20000000000 */
[----:B------:R-:W-:Y:S01]  /*3d70*/  @!P1 IMAD.MOV R52, RZ, RZ, -R52 ;  /* 0x000000ffff349224 */ /* 0x000fe200078e0a34 */
[----:B------:R-:W-:Y:S01]  /*3d80*/  ISETP.GE.AND P1, PT, R14, RZ, PT ;  /* 0x000000ff0e00720c */ /* 0x000fe20003f26270 */
[----:B------:R-:W-:Y:S01]  /*3d90*/  @!P2 IMAD.IADD R186, R186, 0x1, -R6 ;  /* 0x00000001babaa824 */ /* 0x000fe200078e0a06 */
[----:B------:R-:W-:Y:S01]  /*3da0*/  LOP3.LUT R14, R0, 0x4d, R5, 0xfe, !PT ;  /* 0x0000004d000e7812 */ /* 0x000fe200078efe05 */
[----:B------:R-:W-:Y:S01]  /*3db0*/  @!P4 IMAD.MOV R188, RZ, RZ, -R188 ;  /* 0x000000ffffbcc224 */ /* 0x000fe200078e0abc */
[----:B------:R-:W-:Y:S01]  /*3dc0*/  ISETP.GT.U32.AND P2, PT, R6, R184, PT ;  /* 0x000000b80600720c */ /* 0x000fe20003f44070 */
[----:B------:R-:W-:Y:S01]  /*3dd0*/  @!P5 IMAD.MOV R44, RZ, RZ, -R44 ;  /* 0x000000ffff2cd224 */ /* 0x000fe200078e0a2c */
[----:B------:R-:W-:Y:S01]  /*3de0*/  IABS R9, R14 ;  /* 0x0000000e00097213 */ /* 0x000fe20000000000 */
[----:B------:R-:W-:-:S04]  /*3df0*/  IMAD.HI.U32 R8, R4, R31, RZ ;  /* 0x0000001f04087227 */ /* 0x000fc800078e00ff */
[----:B------:R-:W-:Y:S02]  /*3e00*/  @!P6 IMAD.IADD R40, R40, 0x1, -R6 ;  /* 0x000000012828e824 */ /* 0x000fe400078e0a06 */
[----:B------:R-:W-:-:S03]  /*3e10*/  IMAD.HI.U32 R3, R4, R9, RZ ;  /* 0x0000000904037227 */ /* 0x000fc600078e00ff */
[----:B------:R-:W-:Y:S01]  /*3e20*/  ISETP.GT.U32.AND P4, PT, R6, R40, PT ;  /* 0x000000280600720c */ /* 0x000fe20003f84070 */
[----:B------:R-:W-:Y:S02]  /*3e30*/  IMAD.MOV R3, RZ, RZ, -R3 ;  /* 0x000000ffff037224 */ /* 0x000fe400078e0a03 */
[----:B------:R-:W-:Y:S01]  /*3e40*/  @!P2 IMAD.IADD R184, R184, 0x1, -R6 ;  /* 0x00000001b8b8a824 */ /* 0x000fe200078e0a06 */
[C---:B------:R-:W-:Y:S01]  /*3e50*/  ISETP.GT.U32.AND P2, PT, R6.reuse, R186, PT ;  /* 0x000000ba0600720c */ /* 0x040fe20003f44070 */
[----:B------:R-:W-:Y:S01]  /*3e60*/  IMAD R34, R6, R3, R9 ;  /* 0x0000000306227224 */ /* 0x000fe200078e0209 */
[----:B------:R-:W-:Y:S01]  /*3e70*/  IABS R9, R22 ;  /* 0x0000001600097213 */ /* 0x000fe20000000000 */
[----:B------:R-:W-:Y:S01]  /*3e80*/  IMAD.HI.U32 R3, R4, R25, RZ ;  /* 0x0000001904037227 */ /* 0x000fe200078e00ff */
[C---:B------:R-:W-:Y:S02]  /*3e90*/  ISETP.GT.U32.AND P6, PT, R6.reuse, R184, PT ;  /* 0x000000b80600720c */ /* 0x040fe40003fc4070 */
[----:B------:R-:W-:Y:S01]  /*3ea0*/  ISETP.GT.U32.AND P5, PT, R6, R34, PT ;  /* 0x000000220600720c */ /* 0x000fe20003fa4070 */
[----:B------:R-:W-:-:S02]  /*3eb0*/  IMAD.MOV R3, RZ, RZ, -R3 ;  /* 0x000000ffff037224 */ /* 0x000fc400078e0a03 */
[----:B------:R-:W-:Y:S01]  /*3ec0*/  @!P4 IMAD.IADD R40, R40, 0x1, -R6 ;  /* 0x000000012828c824 */ /* 0x000fe200078e0a06 */
[----:B------:R-:W-:Y:S01]  /*3ed0*/  ISETP.GE.AND P4, PT, R12, RZ, PT ;  /* 0x000000ff0c00720c */ /* 0x000fe20003f86270 */
[----:B------:R-:W-:Y:S01]  /*3ee0*/  IMAD R30, R6, R3, R25 ;  /* 0x00000003061e7224 */ /* 0x000fe200078e0219 */
[----:B------:R-:W-:Y:S01]  /*3ef0*/  LOP3.LUT R12, R0, 0x53, R5, 0xfe, !PT ;  /* 0x00000053000c7812 */ /* 0x000fe200078efe05 */
[----:B------:R-:W-:-:S04]  /*3f00*/  IMAD.HI.U32 R3, R4, R9, RZ ;  /* 0x0000000904037227 */ /* 0x000fc800078e00ff */
[----:B------:R-:W-:Y:S02]  /*3f10*/  IMAD.MOV R8, RZ, RZ, -R8 ;  /* 0x000000ffff087224 */ /* 0x000fe400078e0a08 */
[----:B------:R-:W-:Y:S01]  /*3f20*/  @!P6 IMAD.IADD R184, R184, 0x1, -R6 ;  /* 0x00000001b8b8e824 */ /* 0x000fe200078e0a06 */
[C---:B------:R-:W-:Y:S01]  /*3f30*/  ISETP.GT.U32.AND P6, PT, R6.reuse, R30, PT ;  /* 0x0000001e0600720c */ /* 0x040fe20003fc4070 */
[----:B------:R-:W-:Y:S02]  /*3f40*/  IMAD.MOV R3, RZ, RZ, -R3 ;  /* 0x000000ffff037224 */ /* 0x000fe400078e0a03 */
[----:B------:R-:W-:Y:S01]  /*3f50*/  @!P0 IMAD.MOV R46, RZ, RZ, -R46 ;  /* 0x000000ffff2e8224 */ /* 0x000fe200078e0a2e */
[C---:B------:R-:W-:Y:S01]  /*3f60*/  ISETP.GT.U32.AND P0, PT, R6.reuse, R42, PT ;  /* 0x0000002a0600720c */ /* 0x040fe20003f04070 */
[----:B------:R-:W-:Y:S01]  /*3f70*/  IMAD R18, R6, R8, R31 ;  /* 0x0000000806127224 */ /* 0x000fe200078e021f */
[----:B------:R-:W-:Y:S01]  /*3f80*/  LOP3.LUT R8, R0, 0x51, R5, 0xfe, !PT ;  /* 0x0000005100087812 */ /* 0x000fe200078efe05 */
[----:B------:R-:W-:-:S02]  /*3f90*/  @!P2 IMAD.IADD R186, R186, 0x1, -R6 ;  /* 0x00000001babaa824 */ /* 0x000fc400078e0a06 */
[----:B------:R-:W-:Y:S01]  /*3fa0*/  @!P5 IMAD.IADD R34, R34, 0x1, -R6 ;  /* 0x000000012222d824 */ /* 0x000fe200078e0a06 */
[C---:B------:R-:W-:Y:S01]  /*3fb0*/  ISETP.GT.U32.AND P2, PT, R6.reuse, R18, PT ;  /* 0x000000120600720c */ /* 0x040fe20003f44070 */
[----:B------:R-:W-:Y:S01]  /*3fc0*/  IMAD R182, R6, R3, R9 ;  /* 0x0000000306b67224 */ /* 0x000fe200078e0209 */
[----:B------:R-:W-:Y:S01]  /*3fd0*/  ISETP.GE.AND P5, PT, R14, RZ, PT ;  /* 0x000000ff0e00720c */ /* 0x000fe20003fa6270 */
[----:B------:R-:W-:Y:S01]  /*3fe0*/  @!P1 IMAD.MOV R186, RZ, RZ, -R186 ;  /* 0x000000ffffba9224 */ /* 0x000fe200078e0aba */
[C---:B------:R-:W-:Y:S01]  /*3ff0*/  ISETP.GT.U32.AND P1, PT, R6.reuse, R34, PT ;  /* 0x000000220600720c */ /* 0x040fe20003f24070 */
[----:B------:R-:W-:Y:S01]  /*4000*/  @!P4 IMAD.MOV R40, RZ, RZ, -R40 ;  /* 0x000000ffff28c224 */ /* 0x000fe200078e0a28 */
[----:B------:R-:W-:Y:S01]  /*4010*/  ISETP.GT.U32.AND P4, PT, R6, R182, PT ;  /* 0x000000b60600720c */ /* 0x000fe20003f84070 */
[--C-:B------:R-:W-:Y:S01]  /*4020*/  @!P6 IMAD.IADD R30, R30, 0x1, -R6.reuse ;  /* 0x000000011e1ee824 */ /* 0x100fe200078e0a06 */
[----:B------:R-:W-:Y:S01]  /*4030*/  IABS R25, R8 ;  /* 0x0000000800197213 */ /* 0x000fe20000000000 */
[----:B------:R-:W-:Y:S01]  /*4040*/  @!P0 IMAD.IADD R42, R42, 0x1, -R6 ;  /* 0x000000012a2a8824 */ /* 0x000fe200078e0a06 */
[----:B------:R-:W-:-:S02]  /*4050*/  ISETP.GE.AND P0, PT, R10, RZ, PT ;  /* 0x000000ff0a00720c */ /* 0x000fc40003f06270 */
[--C-:B------:R-:W-:Y:S01]  /*4060*/  LOP3.LUT R10, R0, 0x52, R5.reuse, 0xfe, !PT ;  /* 0x00000052000a7812 */ /* 0x100fe200078efe05 */
[----:B------:R-:W-:Y:S01]  /*4070*/  IMAD.HI.U32 R3, R4, R25, RZ ;  /* 0x0000001904037227 */ /* 0x000fe200078e00ff */
[----:B------:R-:W-:Y:S02]  /*4080*/  ISETP.GT.U32.AND P6, PT, R6, R30, PT ;  /* 0x0000001e0600720c */ /* 0x000fe40003fc4070 */
[----:B------:R-:W-:Y:S01]  /*4090*/  IABS R9, R10 ;  /* 0x0000000a00097213 */ /* 0x000fe20000000000 */
[--C-:B------:R-:W-:Y:S01]  /*40a0*/  @!P2 IMAD.IADD R18, R18, 0x1, -R6.reuse ;  /* 0x000000011212a824 */ /* 0x100fe200078e0a06 */
[----:B------:R-:W-:Y:S01]  /*40b0*/  ISETP.GE.AND P2, PT, R16, RZ, PT ;  /* 0x000000ff1000720c */ /* 0x000fe20003f46270 */
[--C-:B------:R-:W-:Y:S01]  /*40c0*/  @!P1 IMAD.IADD R34, R34, 0x1, -R6.reuse ;  /* 0x0000000122229824 */ /* 0x100fe200078e0a06 */
[----:B------:R-:W-:Y:S01]  /*40d0*/  LOP3.LUT R16, R0, 0x56, R5, 0xfe, !PT ;  /* 0x0000005600107812 */ /* 0x000fe200078efe05 */
[----:B------:R-:W-:Y:S01]  /*40e0*/  @!P4 IMAD.IADD R182, R182, 0x1, -R6 ;  /* 0x00000001b6b6c824 */ /* 0x000fe200078e0a06 */
[----:B------:R-:W-:Y:S01]  /*40f0*/  ISETP.GE.AND P4, PT, R10, RZ, PT ;  /* 0x000000ff0a00720c */ /* 0x000fe20003f86270 */
[----:B------:R-:W-:Y:S01]  /*4100*/  IMAD.MOV R3, RZ, RZ, -R3 ;  /* 0x000000ffff037224 */ /* 0x000fe200078e0a03 */
[----:B------:R-:W-:Y:S01]  /*4110*/  LOP3.LUT R10, R0, 0x54, R5, 0xfe, !PT ;  /* 0x00000054000a7812 */ /* 0x000fe200078efe05 */
[----:B------:R-:W-:Y:S01]  /*4120*/  @!P3 IMAD.MOV R42, RZ, RZ, -R42 ;  /* 0x000000ffff2ab224 */ /* 0x000fe200078e0a2a */
[C---:B------:R-:W-:Y:S01]  /*4130*/  ISETP.GT.U32.AND P3, PT, R6.reuse, R18, PT ;  /* 0x000000120600720c */ /* 0x040fe20003f64070 */
[----:B------:R-:W-:Y:S01]  /*4140*/  @!P5 IMAD.MOV R34, RZ, RZ, -R34 ;  /* 0x000000ffff22d224 */ /* 0x000fe200078e0a22 */
[C---:B------:R-:W-:Y:S01]  /*4150*/  ISETP.GT.U32.AND P5, PT, R6.reuse, R182, PT ;  /* 0x000000b60600720c */ /* 0x040fe20003fa4070 */
[----:B------:R-:W-:Y:S01]  /*4160*/  IMAD R32, R6, R3, R25 ;  /* 0x0000000306207224 */ /* 0x000fe200078e0219 */
[----:B------:R-:W-:Y:S01]  /*4170*/  IABS R31, R16 ;  /* 0x00000010001f7213 */ /* 0x000fe20000000000 */
[----:B------:R-:W-:Y:S01]  /*4180*/  IMAD.HI.U32 R3, R4, R9, RZ ;  /* 0x0000000904037227 */ /* 0x000fe200078e00ff */
[----:B------:R-:W-:-:S02]  /*4190*/  IABS R25, R10 ;  /* 0x0000000a00197213 */ /* 0x000fc40000000000 */
[----:B------:R-:W-:Y:S01]  /*41a0*/  ISETP.GE.AND P1, PT, R22, RZ, PT ;  /* 0x000000ff1600720c */ /* 0x000fe20003f26270 */
[--C-:B------:R-:W-:Y:S01]  /*41b0*/  @!P6 IMAD.IADD R30, R30, 0x1, -R6.reuse ;  /* 0x000000011e1ee824 */ /* 0x100fe200078e0a06 */
[----:B------:R-:W-:Y:S01]  /*41c0*/  ISETP.GT.U32.AND P6, PT, R6, R32, PT ;  /* 0x000000200600720c */ /* 0x000fe20003fc4070 */
[----:B------:R-:W-:Y:S01]  /*41d0*/  IMAD.MOV R3, RZ, RZ, -R3 ;  /* 0x000000ffff037224 */ /* 0x000fe200078e0a03 */
[----:B------:R-:W-:Y:S01]  /*41e0*/  LOP3.LUT R14, R0, 0x55, R5, 0xfe, !PT ;  /* 0x00000055000e7812 */ /* 0x000fe200078efe05 */
[--C-:B------:R-:W-:Y:S01]  /*41f0*/  @!P3 IMAD.IADD R18, R18, 0x1, -R6.reuse ;  /* 0x000000011212b824 */ /* 0x100fe200078e0a06 */
[----:B------:R-:W-:Y:S01]  /*4200*/  ISETP.GE.AND P3, PT, R8, RZ, PT ;  /* 0x000000ff0800720c */ /* 0x000fe20003f66270 */
[----:B------:R-:W-:Y:S01]  /*4210*/  IMAD R180, R6, R3, R9 ;  /* 0x0000000306b47224 */ /* 0x000fe200078e0209 */
[----:B------:R-:W-:Y:S01]  /*4220*/  IABS R8, R12 ;  /* 0x0000000c00087213 */ /* 0x000fe20000000000 */
[----:B------:R-:W-:Y:S01]  /*4230*/  @!P5 IMAD.IADD R182, R182, 0x1, -R6 ;  /* 0x00000001b6b6d824 */ /* 0x000fe200078e0a06 */
[----:B------:R-:W-:Y:S01]  /*4240*/  LOP3.LUT R22, R0, 0x57, R5, 0xfe, !PT ;  /* 0x0000005700167812 */ /* 0x000fe200078efe05 */
[----:B------:R-:W-:Y:S01]  /*4250*/  @!P2 IMAD.MOV R18, RZ, RZ, -R18 ;  /* 0x000000ffff12a224 */ /* 0x000fe200078e0a12 */
[----:B------:R-:W-:Y:S01]  /*4260*/  ISETP.GT.U32.AND P5, PT, R6, R180, PT ;  /* 0x000000b40600720c */ /* 0x000fe20003fa4070 */
[----:B------:R-:W-:Y:S01]  /*4270*/  IMAD.MOV.U32 R9, RZ, RZ, R8 ;  /* 0x000000ffff097224 */ /* 0x000fe200078e0008 */
[----:B------:R-:W-:Y:S01]  /*4280*/  IABS R29, R14 ;  /* 0x0000000e001d7213 */ /* 0x000fe20000000000 */
[----:B------:R-:W-:-:S02]  /*4290*/  @!P6 IMAD.IADD R32, R32, 0x1, -R6 ;  /* 0x000000012020e824 */ /* 0x000fc400078e0a06 */
[----:B------:R-:W-:-:S03]  /*42a0*/  IMAD.HI.U32 R3, R4, R9, RZ ;  /* 0x0000000904037227 */ /* 0x000fc600078e00ff */
[----:B------:R-:W-:Y:S01]  /*42b0*/  ISETP.GT.U32.AND P6, PT, R6, R32, PT ;  /* 0x000000200600720c */ /* 0x000fe20003fc4070 */
[----:B------:R-:W-:Y:S02]  /*42c0*/  IMAD.MOV R3, RZ, RZ, -R3 ;  /* 0x000000ffff037224 */ /* 0x000fe400078e0a03 */
[----:B------:R-:W-:Y:S01]  /*42d0*/  @!P0 IMAD.MOV R184, RZ, RZ, -R184 ;  /* 0x000000ffffb88224 */ /* 0x000fe200078e0ab8 */
[----:B------:R-:W-:Y:S01]  /*42e0*/  ISETP.GE.AND P0, PT, R20, RZ, PT ;  /* 0x000000ff1400720c */ /* 0x000fe20003f06270 */
[----:B------:R-:W-:Y:S01]  /*42f0*/  @!P5 IMAD.IADD R180, R180, 0x1, -R6 ;  /* 0x00000001b4b4d824 */ /* 0x000fe200078e0a06 */
[----:B------:R-:W-:Y:S01]  /*4300*/  ISETP.GE.AND P5, PT, R12, RZ, PT ;  /* 0x000000ff0c00720c */ /* 0x000fe20003fa6270 */
[----:B------:R-:W-:Y:S01]  /*4310*/  IMAD R28, R6, R3, R9 ;  /* 0x00000003061c7224 */ /* 0x000fe200078e0209 */
[----:B------:R-:W-:Y:S01]  /*4320*/  LOP3.LUT R12, R0, 0x5a, R5, 0xfe, !PT ;  /* 0x0000005a000c7812 */ /* 0x000fe200078efe05 */
[----:B------:R-:W-:Y:S01]  /*4330*/  IMAD.HI.U32 R9, R4, R31, RZ ;  /* 0x0000001f04097227 */ /* 0x000fe200078e00ff */
[----:B------:R-:W-:-:S03]  /*4340*/  ISETP.GT.U32.AND P2, PT, R6, R180, PT ;  /* 0x000000b40600720c */ /* 0x000fc60003f44070 */
[----:B------:R-:W-:-:S04]  /*4350*/  IMAD.HI.U32 R3, R4, R25, RZ ;  /* 0x0000001904037227 */ /* 0x000fc800078e00ff */
[--C-:B------:R-:W-:Y:S01]  /*4360*/  @!P6 IMAD.IADD R32, R32, 0x1, -R6.reuse ;  /* 0x000000012020e824 */ /* 0x100fe200078e0a06 */
[C---:B------:R-:W-:Y:S01]  /*4370*/  ISETP.GT.U32.AND P6, PT, R6.reuse, R28, PT ;  /* 0x0000001c0600720c */ /* 0x040fe20003fc4070 */
[----:B------:R-:W-:Y:S02]  /*4380*/  IMAD.MOV R9, RZ, RZ, -R9 ;  /* 0x000000ffff097224 */ /* 0x000fe400078e0a09 */
[----:B------:R-:W-:Y:S02]  /*4390*/  IMAD.MOV R3, RZ, RZ, -R3 ;  /* 0x000000ffff037224 */ /* 0x000fe400078e0a03 */
[C---:B------:R-:W-:Y:S01]  /*43a0*/  IMAD R20, R6.reuse, R9, R31 ;  /* 0x0000000906147224 */ /* 0x040fe200078e021f */
[----:B------:R-:W-:Y:S01]  /*43b0*/  IABS R31, R26 ;  /* 0x0000001a001f7213 */ /* 0x000fe20000000000 */
[----:B------:R-:W-:Y:S01]  /*43c0*/  IMAD R178, R6, R3, R25 ;  /* 0x0000000306b27224 */ /* 0x000fe200078e0219 */
[----:B------:R-:W-:Y:S01]  /*43d0*/  IABS R3, R22 ;  /* 0x0000001600037213 */ /* 0x000fe20000000000 */
[----:B------:R-:W-:Y:S01]  /*43e0*/  @!P2 IMAD.IADD R180, R180, 0x1, -R6 ;  /* 0x00000001b4b4a824 */ /* 0x000fe200078e0a06 */
[----:B------:R-:W-:Y:S01]  /*43f0*/  ISETP.GT.U32.AND P2, PT, R6, R20, PT ;  /* 0x000000140600720c */ /* 0x000fe20003f44070 */
[----:B------:R-:W-:-:S04]  /*4400*/  IMAD.HI.U32 R8, R4, R29, RZ ;  /* 0x0000001d04087227 */ /* 0x000fc800078e00ff */
[----:B------:R-:W-:Y:S02]  /*4410*/  IMAD.MOV.U32 R9, RZ, RZ, R3 ;  /* 0x000000ffff097224 */ /* 0x000fe400078e0003 */
[----:B------:R-:W-:Y:S01]  /*4420*/  @!P3 IMAD.MOV R32, RZ, RZ, -R32 ;  /* 0x000000ffff20b224 */ /* 0x000fe200078e0a20 */
[----:B------:R-:W-:Y:S01]  /*4430*/  ISETP.GE.AND P3, PT, R10, RZ, PT ;  /* 0x000000ff0a00720c */ /* 0x000fe20003f66270 */
[----:B------:R-:W-:Y:S01]  /*4440*/  IMAD.MOV R8, RZ, RZ, -R8 ;  /* 0x000000ffff087224 */ /* 0x000fe200078e0a08 */
[----:B------:R-:W-:Y:S01]  /*4450*/  LOP3.LUT R10, R0, 0x58, R5, 0xfe, !PT ;  /* 0x00000058000a7812 */ /* 0x000fe200078efe05 */
[----:B------:R-:W-:Y:S02]  /*4460*/  @!P6 IMAD.IADD R28, R28, 0x1, -R6 ;  /* 0x000000011c1ce824 */ /* 0x000fe400078e0a06 */
[----:B------:R-:W-:-:S03]  /*4470*/  IMAD.HI.U32 R3, R4, R9, RZ ;  /* 0x0000000904037227 */ /* 0x000fc600078e00ff */
[C---:B------:R-:W-:Y:S01]  /*4480*/  ISETP.GT.U32.AND P6, PT, R6.reuse, R28, PT ;  /* 0x0000001c0600720c */ /* 0x040fe20003fc4070 */
[----:B------:R-:W-:Y:S01]  /*4490*/  IMAD R176, R6, R8, R29 ;  /* 0x0000000806b07224 */ /* 0x000fe200078e021d */
[----:B------:R-:W-:Y:S01]  /*44a0*/  IABS R8, R10 ;  /* 0x0000000a00087213 */ /* 0x000fe20000000000 */
[----:B------:R-:W-:Y:S02]  /*44b0*/  IMAD.MOV R3, RZ, RZ, -R3 ;  /* 0x000000ffff037224 */ /* 0x000fe400078e0a03 */
[----:B------:R-:W-:Y:S02]  /*44c0*/  @!P2 IMAD.IADD R20, R20, 0x1, -R6 ;  /* 0x000000011414a824 */ /* 0x000fe400078e0a06 */
[C---:B------:R-:W-:Y:S02]  /*44d0*/  IMAD R174, R6.reuse, R3, R9 ;  /* 0x0000000306ae7224 */ /* 0x040fe400078e0209 */
[----:B------:R-:W-:Y:S01]  /*44e0*/  IMAD.MOV.U32 R9, RZ, RZ, R8 ;  /* 0x000000ffff097224 */ /* 0x000fe200078e0008 */
[C---:B------:R-:W-:Y:S01]  /*44f0*/  ISETP.GT.U32.AND P2, PT, R6.reuse, R20, PT ;  /* 0x000000140600720c */ /* 0x040fe20003f44070 */
[----:B------:R-:W-:Y:S01]  /*4500*/  @!P0 IMAD.MOV R30, RZ, RZ, -R30 ;  /* 0x000000ffff1e8224 */ /* 0x000fe200078e0a1e */
[----:B------:R-:W-:Y:S01]  /*4510*/  ISETP.GT.U32.AND P0, PT, R6, R178, PT ;  /* 0x000000b20600720c */ /* 0x000fe20003f04070 */
[----:B------:R-:W-:Y:S01]  /*4520*/  IMAD.HI.U32 R3, R4, R9, RZ ;  /* 0x0000000904037227 */ /* 0x000fe200078e00ff */
[----:B------:R-:W-:-:S03]  /*4530*/  LOP3.LUT R8, R0, 0x59, R5, 0xfe, !PT ;  /* 0x0000005900087812 */ /* 0x000fc600078efe05 */
[----:B------:R-:W-:Y:S01]  /*4540*/  @!P1 IMAD.MOV R182, RZ, RZ, -R182 ;  /* 0x000000ffffb69224 */ /* 0x000fe200078e0ab6 */
[----:B------:R-:W-:Y:S01]  /*4550*/  ISETP.GT.U32.AND P1, PT, R6, R176, PT ;  /* 0x000000b00600720c */ /* 0x000fe20003f24070 */
[----:B------:R-:W-:Y:S01]  /*4560*/  @!P6 IMAD.IADD R28, R28, 0x1, -R6 ;  /* 0x000000011c1ce824 */ /* 0x000fe200078e0a06 */
[----:B------:R-:W-:Y:S01]  /*4570*/  IABS R25, R8 ;  /* 0x0000000800197213 */ /* 0x000fe20000000000 */
[----:B------:R-:W-:Y:S01]  /*4580*/  IMAD.MOV R3, RZ, RZ, -R3 ;  /* 0x000000ffff037224 */ /* 0x000fe200078e0a03 */
[----:B------:R-:W-:Y:S01]  /*4590*/  ISETP.GE.AND P6, PT, R14, RZ, PT ;  /* 0x000000ff0e00720c */ /* 0x000fe20003fc6270 */
[----:B------:R-:W-:Y:S01]  /*45a0*/  @!P5 IMAD.MOV R28, RZ, RZ, -R28 ;  /* 0x000000ffff1cd224 */ /* 0x000fe200078e0a1c */
[C---:B------:R-:W-:Y:S01]  /*45b0*/  ISETP.GT.U32.AND P5, PT, R6.reuse, R174, PT ;  /* 0x000000ae0600720c */ /* 0x040fe20003fa4070 */
[----:B------:R-:W-:Y:S01]  /*45c0*/  IMAD R172, R6, R3, R9 ;  /* 0x0000000306ac7224 */ /* 0x000fe200078e0209 */
[----:B------:R-:W-:Y:S01]  /*45d0*/  IABS R9, R12 ;  /* 0x0000000c00097213 */ /* 0x000fe20000000000 */
[--C-:B------:R-:W-:Y:S01]  /*45e0*/  @!P2 IMAD.IADD R20, R20, 0x1, -R6.reuse ;  /* 0x000000011414a824 */ /* 0x100fe200078e0a06 */
        /* <DEDUP_REMOVED lines=8> */
[----:B------:R-:W-:Y:S01]  /*4670*/  @!P5 IMAD.IADD R174, R174, 0x1, -R6 ;  /* 0x00000001aeaed824 */ /* 0x000fe200078e0a06 */
[----:B------:R-:W-:Y:S01]  /*4680*/  ISETP.GE.AND P5, PT, R8, RZ, PT ;  /* 0x000000ff0800720c */ /* 0x000fe20003fa6270 */
[----:B------:R-:W-:Y:S01]  /*4690*/  IMAD.MOV R3, RZ, RZ, -R3 ;  /* 0x000000ffff037224 */ /* 0x000fe200078e0a03 */
[----:B------:R-:W-:Y:S01]  /*46a0*/  LOP3.LUT R16, R0, 0x5e, R5, 0xfe, !PT ;  /* 0x0000005e00107812 */ /* 0x000fe200078efe05 */
[----:B------:R-:W-:Y:S01]  /*46b0*/  @!P4 IMAD.MOV R180, RZ, RZ, -R180 ;  /* 0x000000ffffb4c224 */ /* 0x000fe200078e0ab4 */
[----:B------:R-:W-:Y:S01]  /*46c0*/  ISETP.GT.U32.AND P4, PT, R6, R176, PT ;  /* 0x000000b00600720c */ /* 0x000fe20003f84070 */
[----:B------:R-:W-:Y:S01]  /*46d0*/  @!P2 IMAD.IADD R172, R172, 0x1, -R6 ;  /* 0x00000001acaca824 */ /* 0x000fe200078e0a06 */
[C---:B------:R-:W-:Y:S01]  /*46e0*/  ISETP.GT.U32.AND P2, PT, R6.reuse, R174, PT ;  /* 0x000000ae0600720c */ /* 0x040fe20003f44070 */
[----:B------:R-:W-:Y:S02]  /*46f0*/  IMAD R170, R6, R3, R25 ;  /* 0x0000000306aa7224 */ /* 0x000fe400078e0219 */
[----:B------:R-:W-:-:S04]  /*4700*/  IMAD.HI.U32 R3, R4, R9, RZ ;  /* 0x0000000904037227 */ /* 0x000fc800078e00ff */
[----:B------:R-:W-:Y:S01]  /*4710*/  @!P1 IMAD.IADD R178, R178, 0x1, -R6 ;  /* 0x00000001b2b29824 */ /* 0x000fe200078e0a06 */
[----:B------:R-:W-:Y:S01]  /*4720*/  ISETP.GE.AND P1, PT, R22, RZ, PT ;  /* 0x000000ff1600720c */ /* 0x000fe20003f26270 */
[----:B------:R-:W-:Y:S02]  /*4730*/  IMAD.MOV R3, RZ, RZ, -R3 ;  /* 0x000000ffff037224 */ /* 0x000fe400078e0a03 */
[----:B------:R-:W-:Y:S01]  /*4740*/  @!P3 IMAD.MOV R178, RZ, RZ, -R178 ;  /* 0x000000ffffb2b224 */ /* 0x000fe200078e0ab2 */
[C---:B------:R-:W-:Y:S01]  /*4750*/  ISETP.GT.U32.AND P3, PT, R6.reuse, R170, PT ;  /* 0x000000aa0600720c */ /* 0x040fe20003f64070 */
[----:B------:R-:W-:Y:S02]  /*4760*/  IMAD R166, R6, R3, R9 ;  /* 0x0000000306a67224 */ /* 0x000fe400078e0209 */
[--C-:B------:R-:W-:Y:S02]  /*4770*/  @!P2 IMAD.IADD R174, R174, 0x1, -R6.reuse ;  /* 0x00000001aeaea824 */ /* 0x100fe400078e0a06 */
[----:B------:R-:W-:Y:S01]  /*4780*/  @!P4 IMAD.IADD R176, R176, 0x1, -R6 ;  /* 0x00000001b0b0c824 */ /* 0x000fe200078e0a06 */
[----:B------:R-:W-:Y:S01]  /*4790*/  ISETP.GT.U32.AND P2, PT, R6, R166, PT ;  /* 0x000000a60600720c */ /* 0x000fe20003f44070 */
[----:B------:R-:W-:Y:S01]  /*47a0*/  IMAD.HI.U32 R8, R4, R29, RZ ;  /* 0x0000001d04087227 */ /* 0x000fe200078e00ff */
[----:B------:R-:W-:-:S02]  /*47b0*/  ISETP.GE.AND P4, PT, R10, RZ, PT ;  /* 0x000000ff0a00720c */ /* 0x000fc40003f86270 */
[--C-:B------:R-:W-:Y:S01]  /*47c0*/  LOP3.LUT R10, R0, 0x5b, R5.reuse, 0xfe, !PT ;  /* 0x0000005b000a7812 */ /* 0x100fe200078efe05 */
[----:B------:R-:W-:Y:S01]  /*47d0*/  @!P6 IMAD.MOV R176, RZ, RZ, -R176 ;  /* 0x000000ffffb0e224 */ /* 0x000fe200078e0ab0 */
[----:B------:R-:W-:Y:S01]  /*47e0*/  ISETP.GT.U32.AND P6, PT, R6, R172, PT ;  /* 0x000000ac0600720c */ /* 0x000fe20003fc4070 */
[----:B------:R-:W-:Y:S01]  /*47f0*/  @!P3 IMAD.IADD R170, R170, 0x1, -R6 ;  /* 0x00000001aaaab824 */ /* 0x000fe200078e0a06 */
[----:B------:R-:W-:Y:S01]  /*4800*/  IABS R25, R10 ;  /* 0x0000000a00197213 */ /* 0x000fe20000000000 */
[----:B------:R-:W-:Y:S01]  /*4810*/  IMAD.MOV R8, RZ, RZ, -R8 ;  /* 0x000000ffff087224 */ /* 0x000fe200078e0a08 */
[----:B------:R-:W-:Y:S01]  /*4820*/  ISETP.GE.AND P3, PT, R14, RZ, PT ;  /* 0x000000ff0e00720c */ /* 0x000fe20003f66270 */
[----:B------:R-:W-:Y:S01]  /*4830*/  @!P0 IMAD.MOV R20, RZ, RZ, -R20 ;  /* 0x000000ffff148224 */ /* 0x000fe200078e0a14 */
[----:B------:R-:W-:Y:S01]  /*4840*/  ISETP.GE.AND P0, PT, R12, RZ, PT ;  /* 0x000000ff0c00720c */ /* 0x000fe20003f06270 */
[----:B------:R-:W-:Y:S01]  /*4850*/  @!P2 IMAD.IADD R166, R166, 0x1, -R6 ;  /* 0x00000001a6a6a824 */ /* 0x000fe200078e0a06 */
[----:B------:R-:W-:Y:S01]  /*4860*/  ISETP.GT.U32.AND P2, PT, R6, R170, PT ;  /* 0x000000aa0600720c */ /* 0x000fe20003f44070 */
[----:B------:R-:W-:Y:S01]  /*4870*/  IMAD.HI.U32 R3, R4, R25, RZ ;  /* 0x0000001904037227 */ /* 0x000fe200078e00ff */
[----:B------:R-:W-:-:S03]  /*4880*/  LOP3.LUT R14, R0, 0x5d, R5, 0xfe, !PT ;  /* 0x0000005d000e7812 */ /* 0x000fc600078efe05 */
[----:B------:R-:W-:Y:S01]  /*4890*/  IMAD.MOV R3, RZ, RZ, -R3 ;  /* 0x000000ffff037224 */ /* 0x000fe200078e0a03 */
[----:B------:R-:W-:Y:S01]  /*48a0*/  IABS R9, R14 ;  /* 0x0000000e00097213 */ /* 0x000fe20000000000 */
[----:B------:R-:W-:Y:S01]  /*48b0*/  IMAD R12, R6, R8, R29 ;  /* 0x00000008060c7224 */ /* 0x000fe200078e021d */
[----:B------:R-:W-:Y:S01]  /*48c0*/  IABS R29, R24 ;  /* 0x00000018001d7213 */ /* 0x000fe20000000000 */
[----:B------:R-:W-:Y:S01]  /*48d0*/  @!P6 IMAD.IADD R172, R172, 0x1, -R6 ;  /* 0x00000001acace824 */ /* 0x000fe200078e0a06 */
[----:B------:R-:W-:Y:S01]  /*48e0*/  ISETP.GE.AND P6, PT, R10, RZ, PT ;  /* 0x000000ff0a00720c */ /* 0x000fe20003fc6270 */
[----:B------:R-:W-:Y:S01]  /*48f0*/  @!P1 IMAD.MOV R174, RZ, RZ, -R174 ;  /* 0x000000ffffae9224 */ /* 0x000fe200078e0aae */
[C---:B------:R-:W-:Y:S01]  /*4900*/  ISETP.GT.U32.AND P1, PT, R6.reuse, R166, PT ;  /* 0x000000a60600720c */ /* 0x040fe20003f24070 */
[----:B------:R-:W-:Y:S01]  /*4910*/  IMAD R10, R6, R3, R25 ;  /* 0x00000003060a7224 */ /* 0x000fe200078e0219 */
[----:B------:R-:W-:Y:S01]  /*4920*/  IABS R25, R16 ;  /* 0x0000001000197213 */ /* 0x000fe20000000000 */
[----:B------:R-:W-:Y:S01]  /*4930*/  @!P2 IMAD.IADD R170, R170, 0x1, -R6 ;  /* 0x00000001aaaaa824 */ /* 0x000fe200078e0a06 */
[C---:B------:R-:W-:Y:S01]  /*4940*/  ISETP.GT.U32.AND P2, PT, R6.reuse, R12, PT ;  /* 0x0000000c0600720c */ /* 0x040fe20003f44070 */
[----:B------:R-:W-:Y:S01]  /*4950*/  @!P4 IMAD.MOV R172, RZ, RZ, -R172 ;  /* 0x000000ffffacc224 */ /* 0x000fe200078e0aac */
[----:B------:R-:W-:Y:S01]  /*4960*/  ISETP.GT.U32.AND P4, PT, R6, R10, PT ;  /* 0x0000000a0600720c */ /* 0x000fe20003f84070 */
[----:B------:R-:W-:-:S04]  /*4970*/  IMAD.HI.U32 R3, R4, R9, RZ ;  /* 0x0000000904037227 */ /* 0x000fc800078e00ff */
[----:B------:R-:W-:Y:S02]  /*4980*/  IMAD.MOV R3, RZ, RZ, -R3 ;  /* 0x000000ffff037224 */ /* 0x000fe400078e0a03 */
[--C-:B------:R-:W-:Y:S01]  /*4990*/  @!P1 IMAD.IADD R166, R166, 0x1, -R6.reuse ;  /* 0x00000001a6a69824 */ /* 0x100fe200078e0a06 */
[----:B------:R-:W-:Y:S01]  /*49a0*/  ISETP.GE.AND P1, PT, R14, RZ, PT ;  /* 0x000000ff0e00720c */ /* 0x000fe20003f26270 */
[----:B------:R-:W-:Y:S02]  /*49b0*/  IMAD R14, R6, R3, R9 ;  /* 0x00000003060e7224 */ /* 0x000fe400078e0209 */
[--C-:B------:R-:W-:Y:S02]  /*49c0*/  @!P2 IMAD.IADD R12, R12, 0x1, -R6.reuse ;  /* 0x000000010c0ca824 */ /* 0x100fe400078e0a06 */
[----:B------:R-:W-:Y:S01]  /*49d0*/  @!P4 IMAD.IADD R10, R10, 0x1, -R6 ;  /* 0x000000010a0ac824 */ /* 0x000fe200078e0a06 */
[C---:B------:R-:W-:Y:S01]  /*49e0*/  ISETP.GT.U32.AND P4, PT, R6.reuse, R14, PT ;  /* 0x0000000e0600720c */ /* 0x040fe20003f84070 */
[----:B------:R-:W-:Y:S01]  /*49f0*/  @!P5 IMAD.MOV R170, RZ, RZ, -R170 ;  /* 0x000000ffffaad224 */ /* 0x000fe200078e0aaa */
[----:B------:R-:W-:Y:S01]  /*4a00*/  ISETP.GT.U32.AND P2, PT, R6, R12, PT ;  /* 0x0000000c0600720c */ /* 0x000fe20003f44070 */
[----:B------:R-:W-:Y:S01]  /*4a10*/  IMAD.HI.U32 R9, R4, R31, RZ ;  /* 0x0000001f04097227 */ /* 0x000fe200078e00ff */
[----:B------:R-:W-:-:S03]  /*4a20*/  ISETP.GT.U32.AND P5, PT, R6, R10, PT ;  /* 0x0000000a0600720c */ /* 0x000fc60003fa4070 */
[----:B------:R-:W-:-:S04]  /*4a30*/  IMAD.HI.U32 R8, R4, R29, RZ ;  /* 0x0000001d04087227 */ /* 0x000fc800078e00ff */
[----:B------:R-:W-:Y:S02]  /*4a40*/  IMAD.MOV R9, RZ, RZ, -R9 ;  /* 0x000000ffff097224 */ /* 0x000fe400078e0a09 */
[----:B------:R-:W-:Y:S02]  /*4a50*/  IMAD.MOV R8, RZ, RZ, -R8 ;  /* 0x000000ffff087224 */ /* 0x000fe400078e0a08 */
[--C-:B------:R-:W-:Y:S02]  /*4a60*/  @!P4 IMAD.IADD R14, R14, 0x1, -R6.reuse ;  /* 0x000000010e0ec824 */ /* 0x100fe400078e0a06 */
[----:B------:R-:W-:Y:S01]  /*4a70*/  IMAD R22, R6, R9, R31 ;  /* 0x0000000906167224 */ /* 0x000fe200078e021f */
[----:B------:R-:W-:Y:S01]  /*4a80*/  LOP3.LUT R31, R0, 0x63, R5, 0xfe, !PT ;  /* 0x00000063001f7812 */ /* 0x000fe200078efe05 */
[----:B------:R-:W-:Y:S01]  /*4a90*/  @!P2 IMAD.IADD R12, R12, 0x1, -R6 ;  /* 0x000000010c0ca824 */ /* 0x000fe200078e0a06 */
[----:B------:R-:W-:Y:S01]  /*4aa0*/  ISETP.GT.U32.AND P4, PT, R6, R14, PT ;  /* 0x0000000e0600720c */ /* 0x000fe20003f84070 */
[----:B------:R-:W-:-:S04]  /*4ab0*/  IMAD.HI.U32 R3, R4, R25, RZ ;  /* 0x0000001904037227 */ /* 0x000fc800078e00ff */
[----:B------:R-:W-:Y:S01]  /*4ac0*/  IMAD R162, R6, R8, R29 ;  /* 0x0000000806a27224 */ /* 0x000fe200078e021d */
[----:B------:R-:W-:Y:S01]  /*4ad0*/  LOP3.LUT R29, R0, 0x61, R5, 0xfe, !PT ;  /* 0x00000061001d7812 */ /* 0x000fe200078efe05 */
[----:B------:R-:W-:Y:S01]  /*4ae0*/  @!P3 IMAD.MOV R12, RZ, RZ, -R12 ;  /* 0x000000ffff0cb224 */ /* 0x000fe200078e0a0c */
[----:B------:R-:W-:Y:S01]  /*4af0*/  ISETP.GT.U32.AND P3, PT, R6, R22, PT ;  /* 0x000000160600720c */ /* 0x000fe20003f64070 */
[----:B------:R-:W-:Y:S01]  /*4b00*/  IMAD.MOV R3, RZ, RZ, -R3 ;  /* 0x000000ffff037224 */ /* 0x000fe200078e0a03 */
[----:B------:R-:W-:Y:S01]  /*4b10*/  IABS R9, R29 ;  /* 0x0000001d00097213 */ /* 0x000fe20000000000 */
[----:B------:R-:W-:Y:S01]  /*4b20*/  @!P5 IMAD.IADD R10, R10, 0x1, -R6 ;  /* 0x000000010a0ad824 */ /* 0x000fe200078e0a06 */
[----:B------:R-:W-:Y:S01]  /*4b30*/  ISETP.GT.U32.AND P2, PT, R6, R162, PT ;  /* 0x000000a20600720c */ /* 0x000fe20003f44070 */
[----:B------:R-:W-:Y:S01]  /*4b40*/  @!P0 IMAD.MOV R166, RZ, RZ, -R166 ;  /* 0x000000ffffa68224 */ /* 0x000fe200078e0aa6 */
[----:B------:R-:W-:Y:S01]  /*4b50*/  ISETP.GE.AND P0, PT, R16, RZ, PT ;  /* 0x000000ff1000720c */ /* 0x000fe20003f06270 */
[----:B------:R-:W-:Y:S01]  /*4b60*/  IMAD R16, R6, R3, R25 ;  /* 0x0000000306107224 */ /* 0x000fe200078e0219 */
[----:B------:R-:W-:Y:S01]  /*4b70*/  IABS R25, R31 ;  /* 0x0000001f00197213 */ /* 0x000fe20000000000 */
[----:B------:R-:W-:Y:S01]  /*4b80*/  @!P6 IMAD.MOV R10, RZ, RZ, -R10 ;  /* 0x000000ffff0ae224 */ /* 0x000fe200078e0a0a */
[----:B------:R-:W-:Y:S01]  /*4b90*/  ISETP.GE.AND P6, PT, R24, RZ, PT ;  /* 0x000000ff1800720c */ /* 0x000fe20003fc6270 */
[----:B------:R-:W-:Y:S01]  /*4ba0*/  IMAD.HI.U32 R3, R4, R9, RZ ;  /* 0x0000000904037227 */ /* 0x000fe200078e00ff */
[----:B------:R-:W-:-:S02]  /*4bb0*/  LOP3.LUT R24, R0, 0x62, R5, 0xfe, !PT ;  /* 0x0000006200187812 */ /* 0x000fc400078efe05 */
[----:B------:R-:W-:Y:S01]  /*4bc0*/  ISETP.GT.U32.AND P5, PT, R6, R16, PT ;  /* 0x000000100600720c */ /* 0x000fe20003fa4070 */
[----:B------:R-:W-:Y:S01]  /*4bd0*/  IMAD.MOV R3, RZ, RZ, -R3 ;  /* 0x000000ffff037224 */ /* 0x000fe200078e0a03 */
[----:B------:R-:W-:Y:S01]  /*4be0*/  IABS R8, R24 ;  /* 0x0000001800087213 */ /* 0x000fe20000000000 */
[--C-:B------:R-:W-:Y:S01]  /*4bf0*/  @!P4 IMAD.IADD R14, R14, 0x1, -R6.reuse ;  /* 0x000000010e0ec824 */ /* 0x100fe200078e0a06 */
[----:B------:R-:W-:Y:S01]  /*4c00*/  ISETP.GE.AND P4, PT, R26, RZ, PT ;  /* 0x000000ff1a00720c */ /* 0x000fe20003f86270 */
[----:B------:R-:W-:Y:S02]  /*4c10*/  @!P3 IMAD.IADD R22, R22, 0x1, -R6 ;  /* 0x000000011616b824 */ /* 0x000fe400078e0a06 */
[C---:B------:R-:W-:Y:S02]  /*4c20*/  IMAD R26, R6.reuse, R3, R9 ;  /* 0x00000003061a7224 */ /* 0x040fe400078e0209 */
[----:B------:R-:W-:Y:S01]  /*4c30*/  IMAD.MOV.U32 R9, RZ, RZ, R8 ;  /* 0x000000ffff097224 */ /* 0x000fe200078e0008 */
[----:B------:R-:W-:Y:S01]  /*4c40*/  ISETP.GT.U32.AND P3, PT, R6, R22, PT ;  /* 0x000000160600720c */ /* 0x000fe20003f64070 */
[----:B------:R-:W-:Y:S01]  /*4c50*/  @!P2 IMAD.IADD R162, R162, 0x1, -R6 ;  /* 0x00000001a2a2a824 */ /* 0x000fe200078e0a06 */
[----:B------:R-:W-:Y:S01]  /*4c60*/  LOP3.LUT R8, R0, 0x64, R5, 0xfe, !PT ;  /* 0x0000006400087812 */ /* 0x000fe200078efe05 */
[----:B------:R-:W-:Y:S01]  /*4c70*/  @!P1 IMAD.MOV R14, RZ, RZ, -R14 ;  /* 0x000000ffff0e9224 */ /* 0x000fe200078e0a0e */
[----:B------:R-:W-:Y:S01]  /*4c80*/  ISETP.GT.U32.AND P1, PT, R6, R26, PT ;  /* 0x0000001a0600720c */ /* 0x000fe20003f24070 */
[----:B------:R-:W-:Y:S01]  /*4c90*/  IMAD.HI.U32 R3, R4, R9, RZ ;  /* 0x0000000904037227 */ /* 0x000fe200078e00ff */
[----:B------:R-:W-:-:S03]  /*4ca0*/  ISETP.GT.U32.AND P2, PT, R6, R162, PT ;  /* 0x000000a20600720c */ /* 0x000fc60003f44070 */
[----:B------:R-:W-:Y:S02]  /*4cb0*/  @!P5 IMAD.IADD R16, R16, 0x1, -R6 ;  /* 0x000000011010d824 */ /* 0x000fe400078e0a06 */
[----:B------:R-:W-:Y:S02]  /*4cc0*/  IMAD.MOV R160, RZ, RZ, -R3 ;  /* 0x000000ffffa07224 */ /* 0x000fe400078e0a03 */
[----:B------:R-:W-:Y:S01]  /*4cd0*/  IMAD.HI.U32 R3, R4, R25, RZ ;  /* 0x0000001904037227 */ /* 0x000fe200078e00ff */
[----:B------:R-:W-:-:S03]  /*4ce0*/  ISETP.GT.U32.AND P5, PT, R6, R16, PT ;  /* 0x000000100600720c */ /* 0x000fc60003fa4070 */
[----:B------:R-:W-:Y:S01]  /*4cf0*/  IMAD R160, R6, R160, R9 ;  /* 0x000000a006a07224 */ /* 0x000fe200078e0209 */
[----:B------:R-:W-:Y:S01]  /*4d00*/  IABS R9, R8 ;  /* 0x0000000800097213 */ /* 0x000fe20000000000 */
[----:B------:R-:W-:Y:S02]  /*4d10*/  IMAD.MOV R3, RZ, RZ, -R3 ;  /* 0x000000ffff037224 */ /* 0x000fe400078e0a03 */
[--C-:B------:R-:W-:Y:S01]  /*4d20*/  @!P3 IMAD.IADD R22, R22, 0x1, -R6.reuse ;  /* 0x000000011616b824 */ /* 0x100fe200078e0a06 */
[----:B------:R-:W-:Y:S01]  /*4d30*/  ISETP.GT.U32.AND P3, PT, R6, R160, PT ;  /* 0x000000a00600720c */ /* 0x000fe20003f64070 */
[--C-:B------:R-:W-:Y:S02]  /*4d40*/  @!P1 IMAD.IADD R26, R26, 0x1, -R6.reuse ;  /* 0x000000011a1a9824 */ /* 0x100fe400078e0a06 */
[----:B------:R-:W-:Y:S01]  /*4d50*/  @!P2 IMAD.IADD R162, R162, 0x1, -R6 ;  /* 0x00000001a2a2a824 */ /* 0x000fe200078e0a06 */
[----:B------:R-:W-:Y:S01]  /*4d60*/  ISETP.GE.AND P2, PT, R24, RZ, PT ;  /* 0x000000ff1800720c */ /* 0x000fe20003f46270 */
[C---:B------:R-:W-:Y:S01]  /*4d70*/  IMAD R158, R6.reuse, R3, R25 ;  /* 0x00000003069e7224 */ /* 0x040fe200078e0219 */
[----:B------:R-:W-:Y:S01]  /*4d80*/  ISETP.GT.U32.AND P1, PT, R6, R26, PT ;  /* 0x0000001a0600720c */ /* 0x000fe20003f24070 */
[----:B------:R-:W-:Y:S01]  /*4d90*/  @!P6 IMAD.MOV R162, RZ, RZ, -R162 ;  /* 0x000000ffffa2e224 */ /* 0x000fe200078e0aa2 */
[----:B------:R-:W-:Y:S01]  /*4da0*/  LOP3.LUT R24, R0, 0x65, R5, 0xfe, !PT ;  /* 0x0000006500187812 */ /* 0x000fe200078efe05 */
[----:B------:R-:W-:Y:S01]  /*4db0*/  @!P5 IMAD.IADD R16, R16, 0x1, -R6 ;  /* 0x000000011010d824 */ /* 0x000fe200078e0a06 */
[----:B------:R-:W-:Y:S01]  /*4dc0*/  ISETP.GT.U32.AND P6, PT, R6, R158, PT ;  /* 0x0000009e0600720c */ /* 0x000fe20003fc4070 */
[----:B------:R-:W-:Y:S01]  /*4dd0*/  IMAD.HI.U32 R3, R4, R9, RZ ;  /* 0x0000000904037227 */ /* 0x000fe200078e00ff */
[----:B------:R-:W-:-:S02]  /*4de0*/  ISETP.GE.AND P5, PT, R29, RZ, PT ;  /* 0x000000ff1d00720c */ /* 0x000fc40003fa6270 */
[----:B------:R-:W-:Y:S01]  /*4df0*/  IABS R25, R24 ;  /* 0x0000001800197213 */ /* 0x000fe20000000000 */
[----:B------:R-:W-:Y:S01]  /*4e00*/  @!P3 IMAD.IADD R160, R160, 0x1, -R6 ;  /* 0x00000001a0a0b824 */ /* 0x000fe200078e0a06 */
[----:B------:R-:W-:Y:S01]  /*4e10*/  ISETP.GE.AND P3, PT, R8, RZ, PT ;  /* 0x000000ff0800720c */ /* 0x000fe20003f66270 */
[----:B------:R-:W-:Y:S01]  /*4e20*/  IMAD.MOV R3, RZ, RZ, -R3 ;  /* 0x000000ffff037224 */ /* 0x000fe200078e0a03 */
[----:B------:R-:W-:Y:S01]  /*4e30*/  LOP3.LUT R8, R0, 0x66, R5, 0xfe, !PT ;  /* 0x0000006600087812 */ /* 0x000fe200078efe05 */
[----:B------:R-:W-:Y:S01]  /*4e40*/  @!P4 IMAD.MOV R22, RZ, RZ, -R22 ;  /* 0x000000ffff16c224 */ /* 0x000fe200078e0a16 */
[----:B------:R-:W-:Y:S01]  /*4e50*/  ISETP.GT.U32.AND P4, PT, R6, R160, PT ;  /* 0x000000a00600720c */ /* 0x000fe20003f84070 */
[--C-:B------:R-:W-:Y:S01]  /*4e60*/  @!P1 IMAD.IADD R26, R26, 0x1, -R6.reuse ;  /* 0x000000011a1a9824 */ /* 0x100fe200078e0a06 */
[----:B------:R-:W-:Y:S01]  /*4e70*/  ISETP.GE.AND P1, PT, R24, RZ, PT ;  /* 0x000000ff1800720c */ /* 0x000fe20003f26270 */
[----:B------:R-:W-:Y:S01]  /*4e80*/  IMAD R154, R6, R3, R9 ;  /* 0x00000003069a7224 */ /* 0x000fe200078e0209 */
[----:B------:R-:W-:Y:S01]  /*4e90*/  LOP3.LUT R24, R0, 0x67, R5, 0xfe, !PT ;  /* 0x0000006700187812 */ /* 0x000fe200078efe05 */
[----:B------:R-:W-:-:S02]  /*4ea0*/  @!P6 IMAD.IADD R158, R158, 0x1, -R6 ;  /* 0x000000019e9ee824 */ /* 0x000fc400078e0a06 */
[----:B------:R-:W-:Y:S01]  /*4eb0*/  @!P5 IMAD.MOV R26, RZ, RZ, -R26 ;  /* 0x000000ffff1ad224 */ /* 0x000fe200078e0a1a */
[----:B------:R-:W-:Y:S01]  /*4ec0*/  ISETP.GT.U32.AND P5, PT, R6, R154, PT ;  /* 0x0000009a0600720c */ /* 0x000fe20003fa4070 */
[----:B------:R-:W-:Y:S01]  /*4ed0*/  IMAD.HI.U32 R3, R4, R25, RZ ;  /* 0x0000001904037227 */ /* 0x000fe200078e00ff */
[----:B------:R-:W-:Y:S02]  /*4ee0*/  ISETP.GT.U32.AND P6, PT, R6, R158, PT ;  /* 0x0000009e0600720c */ /* 0x000fe40003fc4070 */
[----:B------:R-:W-:Y:S01]  /*4ef0*/  IABS R29, R24 ;  /* 0x00000018001d7213 */ /* 0x000fe20000000000 */
[----:B------:R-:W-:Y:S02]  /*4f00*/  IMAD.MOV R3, RZ, RZ, -R3 ;  /* 0x000000ffff037224 */ /* 0x000fe400078e0a03 */
[----:B------:R-:W-:Y:S01]  /*4f10*/  @!P4 IMAD.IADD R160, R160, 0x1, -R6 ;  /* 0x00000001a0a0c824 */ /* 0x000fe200078e0a06 */
[----:B------:R-:W-:Y:S01]  /*4f20*/  ISETP.GE.AND P4, PT, R8, RZ, PT ;  /* 0x000000ff0800720c */ /* 0x000fe20003f86270 */
[----:B------:R-:W-:Y:S01]  /*4f30*/  IMAD R36, R6, R3, R25 ;  /* 0x0000000306247224 */ /* 0x000fe200078e0219 */
[----:B------:R-:W-:Y:S01]  /*4f40*/  IABS R8, R8 ;  /* 0x0000000800087213 */ /* 0x000fe20000000000 */
[----:B------:R-:W-:Y:S01]  /*4f50*/  @!P0 IMAD.MOV R16, RZ, RZ, -R16 ;  /* 0x000000ffff108224 */ /* 0x000fe200078e0a10 */
[----:B------:R-:W-:Y:S01]  /*4f60*/  ISETP.GE.AND P0, PT, R31, RZ, PT ;  /* 0x000000ff1f00720c */ /* 0x000fe20003f06270 */
[----:B------:R-:W-:Y:S01]  /*4f70*/  @!P5 IMAD.IADD R154, R154, 0x1, -R6 ;  /* 0x000000019a9ad824 */ /* 0x000fe200078e0a06 */
[----:B------:R-:W-:Y:S01]  /*4f80*/  IABS R31, R33 ;  /* 0x00000021001f7213 */ /* 0x000fe20000000000 */
[----:B------:R-:W-:-:S02]  /*4f90*/  IMAD.MOV.U32 R25, RZ, RZ, R8 ;  /* 0x000000ffff197224 */ /* 0x000fc400078e0008 */
[----:B------:R-:W-:Y:S01]  /*4fa0*/  @!P6 IMAD.IADD R158, R158, 0x1, -R6 ;  /* 0x000000019e9ee824 */ /* 0x000fe200078e0a06 */
[----:B------:R-:W-:Y:S01]  /*4fb0*/  ISETP.GT.U32.AND P6, PT, R6, R36, PT ;  /* 0x000000240600720c */ /* 0x000fe20003fc4070 */
[----:B------:R-:W-:Y:S01]  /*4fc0*/  IMAD.HI.U32 R3, R4, R25, RZ ;  /* 0x0000001904037227 */ /* 0x000fe200078e00ff */
[----:B------:R-:W-:-:S03]  /*4fd0*/  ISETP.GT.U32.AND P5, PT, R6, R154, PT ;  /* 0x0000009a0600720c */ /* 0x000fc60003fa4070 */
[----:B------:R-:W-:-:S04]  /*4fe0*/  IMAD.HI.U32 R8, R4, R29, RZ ;  /* 0x0000001d04087227 */ /* 0x000fc800078e00ff */
[----:B------:R-:W-:Y:S02]  /*4ff0*/  IMAD.MOV R3, RZ, RZ, -R3 ;  /* 0x000000ffff037224 */ /* 0x000fe400078e0a03 */
[----:B------:R-:W-:Y:S02]  /*5000*/  IMAD.MOV R8, RZ, RZ, -R8 ;  /* 0x000000ffff087224 */ /* 0x000fe400078e0a08 */
[----:B------:R-:W-:Y:S01]  /*5010*/  IMAD R118, R6, R3, R25 ;  /* 0x0000000306767224 */ /* 0x000fe200078e0219 */
[----:B------:R-:W-:Y:S01]  /*5020*/  LOP3.LUT R3, R0, 0x69, R5, 0xfe, !PT ;  /* 0x0000006900037812 */ /* 0x000fe200078efe05 */
[----:B------:R-:W-:Y:S01]  /*5030*/  @!P6 IMAD.IADD R36, R36, 0x1, -R6 ;  /* 0x000000012424e824 */ /* 0x000fe200078e0a06 */
[----:B------:R-:W-:Y:S01]  /*5040*/  ISETP.GE.AND P6, PT, R33, RZ, PT ;  /* 0x000000ff2100720c */ /* 0x000fe20003fc6270 */
[----:B------:R-:W-:Y:S01]  /*5050*/  IMAD R38, R6, R8, R29 ;  /* 0x0000000806267224 */ /* 0x000fe200078e021d */
[----:B------:R-:W-:Y:S01]  /*5060*/  SHF.R.U32.HI R8, RZ, 0x6, R88 ;  /* 0x00000006ff087819 */ /* 0x000fe20000011658 */
[----:B------:R-:W-:Y:S01]  /*5070*/  @!P5 IMAD.IADD R154, R154, 0x1, -R6 ;  /* 0x000000019a9ad824 */ /* 0x000fe200078e0a06 */
[C---:B------:R-:W-:Y:S01]  /*5080*/  ISETP.GT.U32.AND P5, PT, R6.reuse, R118, PT ;  /* 0x000000760600720c */ /* 0x040fe20003fa4070 */
[----:B------:R-:W-:Y:S01]  /*5090*/  @!P0 IMAD.MOV R158, RZ, RZ, -R158 ;  /* 0x000000ffff9e8224 */ /* 0x000fe200078e0a9e */
[C---:B------:R-:W-:Y:S01]  /*50a0*/  ISETP.GT.U32.AND P0, PT, R6.reuse, R36, PT ;  /* 0x000000240600720c */ /* 0x040fe20003f04070 */
[----:B------:R-:W-:Y:S01]  /*50b0*/  @!P3 IMAD.MOV R154, RZ, RZ, -R154 ;  /* 0x000000ffff9ab224 */ /* 0x000fe200078e0a9a */
[----:B------:R-:W-:Y:S01]  /*50c0*/  ISETP.GT.U32.AND P3, PT, R6, R38, PT ;  /* 0x000000260600720c */ /* 0x000fe20003f64070 */
[----:B------:R-:W-:Y:S01]  /*50d0*/  IMAD.HI.U32 R9, R4, R31, RZ ;  /* 0x0000001f04097227 */ /* 0x000fe200078e00ff */
[----:B------:R-:W-:-:S02]  /*50e0*/  IABS R25, R3 ;  /* 0x0000000300197213 */ /* 0x000fc40000000000 */
[----:B------:R-:W-:Y:S01]  /*50f0*/  LOP3.LUT R33, R0, 0x6b, R5, 0xfe, !PT ;  /* 0x0000006b00217812 */ /* 0x000fe200078efe05 */
[----:B------:R-:W-:Y:S02]  /*5100*/  IMAD.MOV R9, RZ, RZ, -R9 ;  /* 0x000000ffff097224 */ /* 0x000fe400078e0a09 */
[----:B------:R-:W-:Y:S01]  /*5110*/  @!P2 IMAD.MOV R160, RZ, RZ, -R160 ;  /* 0x000000ffffa0a224 */ /* 0x000fe200078e0aa0 */
[----:B------:R-:W-:Y:S01]  /*5120*/  ISETP.GE.AND P2, PT, R24, RZ, PT ;  /* 0x000000ff1800720c */ /* 0x000fe20003f46270 */
[--C-:B------:R-:W-:Y:S01]  /*5130*/  @!P5 IMAD.IADD R118, R118, 0x1, -R6.reuse ;  /* 0x000000017676d824 */ /* 0x100fe200078e0a06 */
[----:B------:R-:W-:Y:S01]  /*5140*/  LOP3.LUT R24, R0, 0x6a, R5, 0xfe, !PT ;  /* 0x0000006a00187812 */ /* 0x000fe200078efe05 */
[--C-:B------:R-:W-:Y:S01]  /*5150*/  @!P0 IMAD.IADD R36, R36, 0x1, -R6.reuse ;  /* 0x0000000124248824 */ /* 0x100fe200078e0a06 */
[----:B------:R-:W-:Y:S01]  /*5160*/  ISETP.GE.AND P0, PT, R3, RZ, PT ;  /* 0x000000ff0300720c */ /* 0x000fe20003f06270 */
[----:B------:R-:W-:Y:S01]  /*5170*/  IMAD R108, R6, R9, R31 ;  /* 0x00000009066c7224 */ /* 0x000fe200078e021f */
[----:B------:R-:W-:Y:S01]  /*5180*/  SGXT.U32 R3, R8, 0x1 ;  /* 0x000000010803781a */ /* 0x000fe20000000000 */
[----:B------:R-:W-:Y:S01]  /*5190*/  @!P3 IMAD.IADD R38, R38, 0x1, -R6 ;  /* 0x000000012626b824 */ /* 0x000fe200078e0a06 */
[----:B------:R-:W-:Y:S01]  /*51a0*/  ISETP.GT.U32.AND P3, PT, R6, R118, PT ;  /* 0x000000760600720c */ /* 0x000fe20003f64070 */
[----:B------:R-:W-:Y:S01]  /*51b0*/  IMAD.HI.U32 R8, R4, R25, RZ ;  /* 0x0000001904087227 */ /* 0x000fe200078e00ff */
[----:B------:R-:W-:-:S02]  /*51c0*/  ISETP.GT.U32.AND P5, PT, R6, R108, PT ;  /* 0x0000006c0600720c */ /* 0x000fc40003fa4070 */
[----:B------:R-:W-:Y:S01]  /*51d0*/  IABS R29, R24 ;  /* 0x00000018001d7213 */ /* 0x000fe20000000000 */
[----:B------:R-:W-:Y:S01]  /*51e0*/  IMAD.MOV R8, RZ, RZ, -R8 ;  /* 0x000000ffff087224 */ /* 0x000fe200078e0a08 */
[----:B------:R-:W-:Y:S01]  /*51f0*/  IABS R31, R33 ;  /* 0x00000021001f7213 */ /* 0x000fe20000000000 */
[----:B------:R-:W-:Y:S02]  /*5200*/  @!P1 IMAD.MOV R36, RZ, RZ, -R36 ;  /* 0x000000ffff249224 */ /* 0x000fe400078e0a24 */
[----:B------:R-:W-:Y:S02]  /*5210*/  IMAD R106, R6, R8, R25 ;  /* 0x00000008066a7224 */ /* 0x000fe400078e0219 */
[----:B------:R-:W-:-:S04]  /*5220*/  IMAD.HI.U32 R9, R4, R29, RZ ;  /* 0x0000001d04097227 */ /* 0x000fc800078e00ff */
[----:B------:R-:W-:Y:S01]  /*5230*/  @!P3 IMAD.IADD R118, R118, 0x1, -R6 ;  /* 0x000000017676b824 */ /* 0x000fe200078e0a06 */
[----:B------:R-:W-:Y:S01]  /*5240*/  ISETP.GT.U32.AND P3, PT, R6, R106, PT ;  /* 0x0000006a0600720c */ /* 0x000fe20003f64070 */
[----:B------:R-:W-:-:S04]  /*5250*/  IMAD.HI.U32 R8, R4, R31, RZ ;  /* 0x0000001f04087227 */ /* 0x000fc800078e00ff */
[----:B------:R-:W-:Y:S01]  /*5260*/  @!P5 IMAD.IADD R108, R108, 0x1, -R6 ;  /* 0x000000016c6cd824 */ /* 0x000fe200078e0a06 */
[C---:B------:R-:W-:Y:S01]  /*5270*/  ISETP.GT.U32.AND P5, PT, R6.reuse, R38, PT ;  /* 0x000000260600720c */ /* 0x040fe20003fa4070 */
[----:B------:R-:W-:Y:S02]  /*5280*/  IMAD.MOV R9, RZ, RZ, -R9 ;  /* 0x000000ffff097224 */ /* 0x000fe400078e0a09 */
[----:B------:R-:W-:Y:S01]  /*5290*/  IMAD.MOV R8, RZ, RZ, -R8 ;  /* 0x000000ffff087224 */ /* 0x000fe200078e0a08 */
[C---:B------:R-:W-:Y:S01]  /*52a0*/  ISETP.GT.U32.AND P1, PT, R6.reuse, R108, PT ;  /* 0x0000006c0600720c */ /* 0x040fe20003f24070 */
[C---:B------:R-:W-:Y:S01]  /*52b0*/  IMAD R48, R6.reuse, R9, R29 ;  /* 0x0000000906307224 */ /* 0x040fe200078e021d */
[----:B------:R-:W-:Y:S01]  /*52c0*/  IABS R9, R35 ;  /* 0x0000002300097213 */ /* 0x000fe20000000000 */
[----:B------:R-:W-:Y:S01]  /*52d0*/  IMAD R104, R6, R8, R31 ;  /* 0x0000000806687224 */ /* 0x000fe200078e021f */
[----:B------:R-:W-:Y:S01]  /*52e0*/  LOP3.LUT R31, R0, 0x6d, R5, 0xfe, !PT ;  /* 0x0000006d001f7812 */ /* 0x000fe200078efe05 */
[----:B------:R-:W-:-:S02]  /*52f0*/  @!P3 IMAD.IADD R106, R106, 0x1, -R6 ;  /* 0x000000016a6ab824 */ /* 0x000fc400078e0a06 */
[----:B------:R-:W-:Y:S01]  /*5300*/  IMAD.HI.U32 R8, R4, R9, RZ ;  /* 0x0000000904087227 */ /* 0x000fe200078e00ff */
[----:B------:R-:W-:Y:S02]  /*5310*/  ISETP.GT.U32.AND P3, PT, R6, R104, PT ;  /* 0x000000680600720c */ /* 0x000fe40003f64070 */
[----:B------:R-:W-:Y:S01]  /*5320*/  IABS R25, R31 ;  /* 0x0000001f00197213 */ /* 0x000fe20000000000 */
[----:B------:R-:W-:Y:S01]  /*5330*/  @!P5 IMAD.IADD R38, R38, 0x1, -R6 ;  /* 0x000000012626d824 */ /* 0x000fe200078e0a06 */
[----:B------:R-:W-:Y:S01]  /*5340*/  ISETP.GT.U32.AND P5, PT, R6, R48, PT ;  /* 0x000000300600720c */ /* 0x000fe20003fa4070 */
[----:B------:R-:W-:Y:S02]  /*5350*/  IMAD.MOV R8, RZ, RZ, -R8 ;  /* 0x000000ffff087224 */ /* 0x000fe400078e0a08 */
[----:B------:R-:W-:Y:S01]  /*5360*/  @!P1 IMAD.IADD R108, R108, 0x1, -R6 ;  /* 0x000000016c6c9824 */ /* 0x000fe200078e0a06 */
[----:B------:R-:W-:Y:S01]  /*5370*/  ISETP.GE.AND P1, PT, R24, RZ, PT ;  /* 0x000000ff1800720c */ /* 0x000fe20003f26270 */
[----:B------:R-:W-:-:S02]  /*5380*/  IMAD R102, R6, R8, R9 ;  /* 0x0000000806667224 */ /* 0x000fc400078e0209 */
[----:B------:R-:W-:Y:S02]  /*5390*/  @!P6 IMAD.MOV R108, RZ, RZ, -R108 ;  /* 0x000000ffff6ce224 */ /* 0x000fe400078e0a6c */
[----:B------:R-:W-:Y:S01]  /*53a0*/  @!P3 IMAD.IADD R104, R104, 0x1, -R6 ;  /* 0x000000016868b824 */ /* 0x000fe200078e0a06 */
[C---:B------:R-:W-:Y:S01]  /*53b0*/  ISETP.GT.U32.AND P3, PT, R6.reuse, R106, PT ;  /* 0x0000006a0600720c */ /* 0x040fe20003f64070 */
[----:B------:R-:W-:Y:S01]  /*53c0*/  @!P2 IMAD.MOV R38, RZ, RZ, -R38 ;  /* 0x000000ffff26a224 */ /* 0x000fe200078e0a26 */
[----:B------:R-:W-:Y:S01]  /*53d0*/  ISETP.GT.U32.AND P6, PT, R6, R102, PT ;  /* 0x000000660600720c */ /* 0x000fe20003fc4070 */
[----:B------:R-:W-:Y:S01]  /*53e0*/  @!P5 IMAD.IADD R48, R48, 0x1, -R6 ;  /* 0x000000013030d824 */ /* 0x000fe200078e0a06 */
[----:B------:R-:W-:Y:S01]  /*53f0*/  ISETP.GE.AND P5, PT, R33, RZ, PT ;  /* 0x000000ff2100720c */ /* 0x000fe20003fa6270 */
[----:B------:R-:W-:Y:S01]  /*5400*/  IMAD.HI.U32 R8, R4, R25, RZ ;  /* 0x0000001904087227 */ /* 0x000fe200078e00ff */
[----:B------:R-:W-:Y:S02]  /*5410*/  LOP3.LUT R33, R0, 0x6e, R5, 0xfe, !PT ;  /* 0x0000006e00217812 */ /* 0x000fe400078efe05 */
[C---:B------:R-:W-:Y:S01]  /*5420*/  ISETP.GT.U32.AND P2, PT, R6.reuse, R48, PT ;  /* 0x000000300600720c */ /* 0x040fe20003f44070 */
[----:B------:R-:W-:Y:S01]  /*5430*/  IMAD.MOV R8, RZ, RZ, -R8 ;  /* 0x000000ffff087224 */ /* 0x000fe200078e0a08 */
[----:B------:R-:W-:Y:S01]  /*5440*/  IABS R29, R33 ;  /* 0x00000021001d7213 */ /* 0x000fe20000000000 */
[----:B------:R-:W-:Y:S01]  /*5450*/  @!P4 IMAD.MOV R118, RZ, RZ, -R118 ;  /* 0x000000ffff76c224 */ /* 0x000fe200078e0a76 */
[----:B------:R-:W-:Y:S01]  /*5460*/  ISETP.GT.U32.AND P4, PT, R6, R104, PT ;  /* 0x000000680600720c */ /* 0x000fe20003f84070 */
[--C-:B------:R-:W-:Y:S01]  /*5470*/  @!P3 IMAD.IADD R106, R106, 0x1, -R6.reuse ;  /* 0x000000016a6ab824 */ /* 0x100fe200078e0a06 */
[----:B------:R-:W-:Y:S01]  /*5480*/  ISETP.GE.AND P3, PT, R35, RZ, PT ;  /* 0x000000ff2300720c */ /* 0x000fe20003f66270 */
[----:B------:R-:W-:Y:S01]  /*5490*/  @!P6 IMAD.IADD R102, R102, 0x1, -R6 ;  /* 0x000000016666e824 */ /* 0x000fe200078e0a06 */
[----:B------:R-:W-:Y:S01]  /*54a0*/  ISETP.GE.AND P6, PT, R33, RZ, PT ;  /* 0x000000ff2100720c */ /* 0x000fe20003fc6270 */
[----:B------:R-:W-:-:S02]  /*54b0*/  IMAD R100, R6, R8, R25 ;  /* 0x0000000806647224 */ /* 0x000fc400078e0219 */
[----:B------:R-:W-:Y:S01]  /*54c0*/  @!P0 IMAD.MOV R106, RZ, RZ, -R106 ;  /* 0x000000ffff6a8224 */ /* 0x000fe200078e0a6a */
[----:B------:R-:W-:Y:S01]  /*54d0*/  ISETP.GT.U32.AND P0, PT, R6, R102, PT ;  /* 0x000000660600720c */ /* 0x000fe20003f04070 */
[----:B------:R-:W-:-:S04]  /*54e0*/  IMAD.HI.U32 R8, R4, R29, RZ ;  /* 0x0000001d04087227 */ /* 0x000fc800078e00ff */
[----:B------:R-:W-:Y:S01]  /*54f0*/  @!P2 IMAD.IADD R48, R48, 0x1, -R6 ;  /* 0x000000013030a824 */ /* 0x000fe200078e0a06 */
[----:B------:R-:W-:Y:S01]  /*5500*/  ISETP.GT.U32.AND P2, PT, R6, R100, PT ;  /* 0x000000640600720c */ /* 0x000fe20003f44070 */
[----:B------:R-:W-:Y:S02]  /*5510*/  IMAD.MOV R8, RZ, RZ, -R8 ;  /* 0x000000ffff087224 */ /* 0x000fe400078e0a08 */
[--C-:B------:R-:W-:Y:S01]  /*5520*/  @!P4 IMAD.IADD R104, R104, 0x1, -R6.reuse ;  /* 0x000000016868c824 */ /* 0x100fe200078e0a06 */
[----:B------:R-:W-:Y:S01]  /*5530*/  ISETP.GE.AND P4, PT, R31, RZ, PT ;  /* 0x000000ff1f00720c */ /* 0x000fe20003f86270 */
[----:B------:R-:W-:Y:S01]  /*5540*/  IMAD R62, R6, R8, R29 ;  /* 0x00000008063e7224 */ /* 0x000fe200078e021d */
[--C-:B------:R-:W-:Y:S01]  /*5550*/  LOP3.LUT R8, R0, 0x6f, R5.reuse, 0xfe, !PT ;  /* 0x0000006f00087812 */ /* 0x100fe200078efe05 */
[----:B------:R-:W-:Y:S01]  /*5560*/  @!P0 IMAD.IADD R102, R102, 0x1, -R6 ;  /* 0x0000000166668824 */ /* 0x000fe200078e0a06 */
[--C-:B------:R-:W-:Y:S01]  /*5570*/  LOP3.LUT R31, R0, 0x71, R5.reuse, 0xfe, !PT ;  /* 0x00000071001f7812 */ /* 0x100fe200078efe05 */
[----:B------:R-:W-:Y:S01]  /*5580*/  @!P5 IMAD.MOV R104, RZ, RZ, -R104 ;  /* 0x000000ffff68d224 */ /* 0x000fe200078e0a68 */
[----:B------:R-:W-:Y:S01]  /*5590*/  ISETP.GT.U32.AND P0, PT, R6, R62, PT ;  /* 0x0000003e0600720c */ /* 0x000fe20003f04070 */
[----:B------:R-:W-:Y:S01]  /*55a0*/  @!P1 IMAD.MOV R48, RZ, RZ, -R48 ;  /* 0x000000ffff309224 */ /* 0x000fe200078e0a30 */
[----:B------:R-:W-:Y:S01]  /*55b0*/  IABS R29, R8 ;  /* 0x00000008001d7213 */ /* 0x000fe20000000000 */
[----:B------:R-:W-:Y:S01]  /*55c0*/  @!P2 IMAD.IADD R100, R100, 0x1, -R6 ;  /* 0x000000016464a824 */ /* 0x000fe200078e0a06 */
[----:B------:R-:W-:Y:S01]  /*55d0*/  ISETP.GE.AND P2, PT, R8, RZ, PT ;  /* 0x000000ff0800720c */ /* 0x000fe20003f46270 */
[----:B------:R-:W-:Y:S01]  /*55e0*/  @!P3 IMAD.MOV R102, RZ, RZ, -R102 ;  /* 0x000000ffff66b224 */ /* 0x000fe200078e0a66 */
[----:B------:R-:W-:Y:S01]  /*55f0*/  LOP3.LUT R8, R0, 0x70, R5, 0xfe, !PT ;  /* 0x0000007000087812 */ /* 0x000fe200078efe05 */
[----:B------:R-:W-:Y:S01]  /*5600*/  IMAD R152, R3, R190, RZ ;  /* 0x000000be03987224 */ /* 0x000fe200078e02ff */
[----:B------:R-:W-:-:S02]  /*5610*/  ISETP.GT.U32.AND P1, PT, R6, R100, PT ;  /* 0x000000640600720c */ /* 0x000fc40003f24070 */
[----:B------:R-:W-:Y:S01]  /*5620*/  ISETP.GE.AND P5, PT, R8, RZ, PT ;  /* 0x000000ff0800720c */ /* 0x000fe20003fa6270 */
[----:B------:R-:W-:Y:S01]  /*5630*/  IMAD R124, R190, 0x2, R152 ;  /* 0x00000002be7c7824 */ /* 0x000fe200078e0298 */
[----:B------:R-:W-:Y:S01]  /*5640*/  IABS R33, R8 ;  /* 0x0000000800217213 */ /* 0x000fe20000000000 */
[----:B------:R-:W-:Y:S01]  /*5650*/  IMAD.HI.U32 R8, R4, R29, RZ ;  /* 0x0000001d04087227 */ /* 0x000fe200078e00ff */
[----:B------:R-:W-:-:S03]  /*5660*/  IABS R35, R31 ;  /* 0x0000001f00237213 */ /* 0x000fc60000000000 */
[----:B------:R-:W-:Y:S02]  /*5670*/  @!P0 IMAD.IADD R62, R62, 0x1, -R6 ;  /* 0x000000013e3e8824 */ /* 0x000fe400078e0a06 */
[----:B------:R-:W-:Y:S02]  /*5680*/  IMAD.MOV R8, RZ, RZ, -R8 ;  /* 0x000000ffff087224 */ /* 0x000fe400078e0a08 */
[----:B------:R-:W-:Y:S01]  /*5690*/  @!P1 IMAD.IADD R100, R100, 0x1, -R6 ;  /* 0x0000000164649824 */ /* 0x000fe200078e0a06 */
[C---:B------:R-:W-:Y:S01]  /*56a0*/  ISETP.GT.U32.AND P0, PT, R6.reuse, R62, PT ;  /* 0x0000003e0600720c */ /* 0x040fe20003f04070 */
[----:B------:R-:W-:Y:S01]  /*56b0*/  IMAD R98, R6, R8, R29 ;  /* 0x0000000806627224 */ /* 0x000fe200078e021d */
[----:B------:R-:W-:Y:S01]  /*56c0*/  ISETP.GE.AND P1, PT, R31, RZ, PT ;  /* 0x000000ff1f00720c */ /* 0x000fe20003f26270 */
[----:B------:R-:W-:-:S03]  /*56d0*/  IMAD.HI.U32 R8, R4, R33, RZ ;  /* 0x0000002104087227 */ /* 0x000fc600078e00ff */
[----:B------:R-:W-:Y:S01]  /*56e0*/  ISETP.GT.U32.AND P3, PT, R6, R98, PT ;  /* 0x000000620600720c */ /* 0x000fe20003f64070 */
[----:B------:R-:W-:Y:S02]  /*56f0*/  IMAD.MOV R8, RZ, RZ, -R8 ;  /* 0x000000ffff087224 */ /* 0x000fe400078e0a08 */
[----:B------:R-:W-:-:S04]  /*5700*/  IMAD.HI.U32 R29, R4, R35, RZ ;  /* 0x00000023041d7227 */ /* 0x000fc800078e00ff */
[----:B------:R-:W-:Y:S01]  /*5710*/  IMAD R96, R6, R8, R33 ;  /* 0x0000000806607224 */ /* 0x000fe200078e0221 */
[----:B------:R-:W-:Y:S01]  /*5720*/  IABS R33, R41 ;  /* 0x0000002900217213 */ /* 0x000fe20000000000 */
[----:B------:R-:W-:Y:S02]  /*5730*/  @!P0 IMAD.IADD R62, R62, 0x1, -R6 ;  /* 0x000000013e3e8824 */ /* 0x000fe400078e0a06 */
[----:B------:R-:W-:Y:S01]  /*5740*/  @!P4 IMAD.MOV R100, RZ, RZ, -R100 ;  /* 0x000000ffff64c224 */ /* 0x000fe200078e0a64 */
[----:B------:R-:W-:Y:S01]  /*5750*/  ISETP.GT.U32.AND P0, PT, R6, R96, PT ;  /* 0x000000600600720c */ /* 0x000fe20003f04070 */
[----:B------:R-:W-:Y:S01]  /*5760*/  IMAD.MOV R29, RZ, RZ, -R29 ;  /* 0x000000ffff1d7224 */ /* 0x000fe200078e0a1d */
[----:B------:R-:W-:Y:S01]  /*5770*/  ISETP.GE.AND P4, PT, R39, RZ, PT ;  /* 0x000000ff2700720c */ /* 0x000fe20003f86270 */
[----:B------:R-:W-:Y:S01]  /*5780*/  @!P3 IMAD.IADD R98, R98, 0x1, -R6 ;  /* 0x000000016262b824 */ /* 0x000fe200078e0a06 */
[----:B------:R-:W-:Y:S01]  /*5790*/  LOP3.LUT R39, R0, 0x73, R5, 0xfe, !PT ;  /* 0x0000007300277812 */ /* 0x000fe200078efe05 */
[----:B------:R-:W-:Y:S01]  /*57a0*/  IMAD R80, R6, R29, R35 ;  /* 0x0000001d06507224 */ /* 0x000fe200078e0223 */
[----:B------:R-:W-:Y:S01]  /*57b0*/  IABS R35, R43 ;  /* 0x0000002b00237213 */ /* 0x000fe20000000000 */
[----:B------:R-:W-:Y:S01]  /*57c0*/  IMAD.HI.U32 R31, R4, R37, RZ ;  /* 0x00000025041f7227 */ /* 0x000fe200078e00ff */
[----:B------:R-:W-:-:S02]  /*57d0*/  IABS R29, R39 ;  /* 0x00000027001d7213 */ /* 0x000fc40000000000 */
[----:B------:R-:W-:Y:S01]  /*57e0*/  ISETP.GT.U32.AND P3, PT, R6, R98, PT ;  /* 0x000000620600720c */ /* 0x000fe20003f64070 */
[----:B------:R-:W-:Y:S02]  /*57f0*/  IMAD.MOV R31, RZ, RZ, -R31 ;  /* 0x000000ffff1f7224 */ /* 0x000fe400078e0a1f */
[----:B------:R-:W-:Y:S02]  /*5800*/  @!P0 IMAD.IADD R96, R96, 0x1, -R6 ;  /* 0x0000000160608824 */ /* 0x000fe400078e0a06 */
[----:B------:R-:W-:-:S03]  /*5810*/  IMAD.HI.U32 R8, R4, R29, RZ ;  /* 0x0000001d04087227 */ /* 0x000fc600078e00ff */
[C---:B------:R-:W-:Y:S01]  /*5820*/  ISETP.GT.U32.AND P0, PT, R6.reuse, R96, PT ;  /* 0x000000600600720c */ /* 0x040fe20003f04070 */
[----:B------:R-:W-:Y:S02]  /*5830*/  IMAD.MOV R8, RZ, RZ, -R8 ;  /* 0x000000ffff087224 */ /* 0x000fe400078e0a08 */
[C---:B------:R-:W-:Y:S01]  /*5840*/  IMAD R94, R6.reuse, R31, R37 ;  /* 0x0000001f065e7224 */ /* 0x040fe200078e0225 */
[----:B------:R-:W-:Y:S01]  /*5850*/  IABS R37, R45 ;  /* 0x0000002d00257213 */ /* 0x000fe20000000000 */
[----:B------:R-:W-:Y:S02]  /*5860*/  IMAD R92, R6, R8, R29 ;  /* 0x00000008065c7224 */ /* 0x000fe400078e021d */
[----:B------:R-:W-:Y:S01]  /*5870*/  @!P3 IMAD.IADD R98, R98, 0x1, -R6 ;  /* 0x000000016262b824 */ /* 0x000fe200078e0a06 */
[----:B------:R-:W-:Y:S01]  /*5880*/  ISETP.GT.U32.AND P3, PT, R6, R94, PT ;  /* 0x0000005e0600720c */ /* 0x000fe20003f64070 */
[----:B------:R-:W-:-:S04]  /*5890*/  IMAD.HI.U32 R8, R4, R33, RZ ;  /* 0x0000002104087227 */ /* 0x000fc800078e00ff */
[----:B------:R-:W-:Y:S01]  /*58a0*/  @!P0 IMAD.IADD R96, R96, 0x1, -R6 ;  /* 0x0000000160608824 */ /* 0x000fe200078e0a06 */
[----:B------:R-:W-:Y:S01]  /*58b0*/  ISETP.GT.U32.AND P0, PT, R6, R92, PT ;  /* 0x0000005c0600720c */ /* 0x000fe20003f04070 */
[----:B------:R-:W-:-:S04]  /*58c0*/  IMAD.HI.U32 R29, R4, R35, RZ ;  /* 0x00000023041d7227 */ /* 0x000fc800078e00ff */
[----:B------:R-:W-:Y:S02]  /*58d0*/  IMAD.MOV R8, RZ, RZ, -R8 ;  /* 0x000000ffff087224 */ /* 0x000fe400078e0a08 */
[----:B------:R-:W-:Y:S02]  /*58e0*/  IMAD.MOV R29, RZ, RZ, -R29 ;  /* 0x000000ffff1d7224 */ /* 0x000fe400078e0a1d */
[C---:B------:R-:W-:Y:S01]  /*58f0*/  IMAD R90, R6.reuse, R8, R33 ;  /* 0x00000008065a7224 */ /* 0x040fe200078e0221 */
[----:B------:R-:W-:Y:S01]  /*5900*/  IABS R33, R47 ;  /* 0x0000002f00217213 */ /* 0x000fe20000000000 */
[----:B------:R-:W-:Y:S01]  /*5910*/  IMAD R88, R6, R29, R35 ;  /* 0x0000001d06587224 */ /* 0x000fe200078e0223 */
[----:B------:R-:W-:Y:S01]  /*5920*/  IABS R35, R49 ;  /* 0x0000003100237213 */ /* 0x000fe20000000000 */
[--C-:B------:R-:W-:Y:S02]  /*5930*/  @!P0 IMAD.IADD R92, R92, 0x1, -R6.reuse ;  /* 0x000000015c5c8824 */ /* 0x100fe400078e0a06 */
[----:B------:R-:W-:-:S02]  /*5940*/  @!P3 IMAD.IADD R94, R94, 0x1, -R6 ;  /* 0x000000015e5eb824 */ /* 0x000fc400078e0a06 */
[----:B------:R-:W-:Y:S01]  /*5950*/  IMAD.HI.U32 R8, R4, R33, RZ ;  /* 0x0000002104087227 */ /* 0x000fe200078e00ff */
[C---:B------:R-:W-:Y:S02]  /*5960*/  ISETP.GT.U32.AND P0, PT, R6.reuse, R92, PT ;  /* 0x0000005c0600720c */ /* 0x040fe40003f04070 */
[C---:B------:R-:W-:Y:S01]  /*5970*/  ISETP.GT.U32.AND P3, PT, R6.reuse, R94, PT ;  /* 0x0000005e0600720c */ /* 0x040fe20003f64070 */
[----:B------:R-:W-:Y:S01]  /*5980*/  @!P6 IMAD.MOV R62, RZ, RZ, -R62 ;  /* 0x000000ffff3ee224 */ /* 0x000fe200078e0a3e */
[----:B------:R-:W-:Y:S01]  /*5990*/  ISETP.GT.U32.AND P6, PT, R6, R80, PT ;  /* 0x000000500600720c */ /* 0x000fe20003fc4070 */
[----:B------:R-:W-:Y:S02]  /*59a0*/  IMAD.MOV R86, RZ, RZ, -R8 ;  /* 0x000000ffff567224 */ /* 0x000fe400078e0a08 */
[----:B------:R-:W-:-:S04]  /*59b0*/  IMAD.HI.U32 R31, R4, R37, RZ ;  /* 0x00000025041f7227 */ /* 0x000fc800078e00ff */
[----:B------:R-:W-:Y:S01]  /*59c0*/  IMAD R86, R6, R86, R33 ;  /* 0x0000005606567224 */ /* 0x000fe200078e0221 */
[----:B------:R-:W-:Y:S01]  /*59d0*/  IABS R33, R53 ;  /* 0x0000003500217213 */ /* 0x000fe20000000000 */
[----:B------:R-:W-:Y:S01]  /*59e0*/  @!P0 IMAD.IADD R92, R92, 0x1, -R6 ;  /* 0x000000015c5c8824 */ /* 0x000fe200078e0a06 */
[----:B------:R-:W-:Y:S01]  /*59f0*/  ISETP.GT.U32.AND P0, PT, R6, R88, PT ;  /* 0x000000580600720c */ /* 0x000fe20003f04070 */
[----:B------:R-:W-:-:S04]  /*5a00*/  IMAD.HI.U32 R8, R4, R35, RZ ;  /* 0x0000002304087227 */ /* 0x000fc800078e00ff */
[--C-:B------:R-:W-:Y:S02]  /*5a10*/  @!P6 IMAD.IADD R80, R80, 0x1, -R6.reuse ;  /* 0x000000015050e824 */ /* 0x100fe400078e0a06 */
[----:B------:R-:W-:Y:S02]  /*5a20*/  IMAD.MOV R31, RZ, RZ, -R31 ;  /* 0x000000ffff1f7224 */ /* 0x000fe400078e0a1f */
[----:B------:R-:W-:Y:S01]  /*5a30*/  @!P3 IMAD.IADD R94, R94, 0x1, -R6 ;  /* 0x000000015e5eb824 */ /* 0x000fe200078e0a06 */
[C---:B------:R-:W-:Y:S01]  /*5a40*/  ISETP.GT.U32.AND P3, PT, R6.reuse, R90, PT ;  /* 0x0000005a0600720c */ /* 0x040fe20003f64070 */
[----:B------:R-:W-:Y:S01]  /*5a50*/  IMAD.MOV R8, RZ, RZ, -R8 ;  /* 0x000000ffff087224 */ /* 0x000fe200078e0a08 */
[----:B------:R-:W-:Y:S01]  /*5a60*/  ISETP.GT.U32.AND P6, PT, R6, R80, PT ;  /* 0x000000500600720c */ /* 0x000fe20003fc4070 */
[----:B------:R-:W-:Y:S01]  /*5a70*/  @!P0 IMAD.IADD R88, R88, 0x1, -R6 ;  /* 0x0000000158588824 */ /* 0x000fe200078e0a06 */
[C---:B------:R-:W-:Y:S01]  /*5a80*/  ISETP.GT.U32.AND P0, PT, R6.reuse, R86, PT ;  /* 0x000000560600720c */ /* 0x040fe20003f04070 */
[C---:B------:R-:W-:Y:S01]  /*5a90*/  IMAD R122, R6.reuse, R31, R37 ;  /* 0x0000001f067a7224 */ /* 0x040fe200078e0225 */
[----:B------:R-:W-:Y:S01]  /*5aa0*/  IABS R37, R50 ;  /* 0x0000003200257213 */ /* 0x000fe20000000000 */
[C---:B------:R-:W-:Y:S01]  /*5ab0*/  IMAD R130, R6.reuse, R8, R35 ;  /* 0x0000000806827224 */ /* 0x040fe200078e0223 */
[----:B------:R-:W-:Y:S01]  /*5ac0*/  IABS R35, R55 ;  /* 0x0000003700237213 */ /* 0x000fe20000000000 */
[----:B------:R-:W-:Y:S01]  /*5ad0*/  @!P2 IMAD.MOV R98, RZ, RZ, -R98 ;  /* 0x000000ffff62a224 */ /* 0x000fe200078e0a62 */
[----:B------:R-:W-:Y:S01]  /*5ae0*/  ISETP.GT.U32.AND P2, PT, R6, R88, PT ;  /* 0x000000580600720c */ /* 0x000fe20003f44070 */
[----:B------:R-:W-:-:S04]  /*5af0*/  IMAD.HI.U32 R29, R4, R37, RZ ;  /* 0x00000025041d7227 */ /* 0x000fc800078e00ff */
[--C-:B------:R-:W-:Y:S01]  /*5b00*/  @!P3 IMAD.IADD R90, R90, 0x1, -R6.reuse ;  /* 0x000000015a5ab824 */ /* 0x100fe200078e0a06 */
[----:B------:R-:W-:Y:S01]  /*5b10*/  ISETP.GT.U32.AND P3, PT, R6, R122, PT ;  /* 0x0000007a0600720c */ /* 0x000fe20003f64070 */
[--C-:B------:R-:W-:Y:S01]  /*5b20*/  @!P0 IMAD.IADD R86, R86, 0x1, -R6.reuse ;  /* 0x0000000156568824 */ /* 0x100fe200078e0a06 */
[----:B------:R-:W-:Y:S01]  /*5b30*/  ISETP.GT.U32.AND P0, PT, R6, R130, PT ;  /* 0x000000820600720c */ /* 0x000fe20003f04070 */
[----:B------:R-:W-:Y:S02]  /*5b40*/  IMAD.MOV R29, RZ, RZ, -R29 ;  /* 0x000000ffff1d7224 */ /* 0x000fe400078e0a1d */
[----:B------:R-:W-:Y:S01]  /*5b50*/  @!P6 IMAD.IADD R80, R80, 0x1, -R6 ;  /* 0x000000015050e824 */ /* 0x000fe200078e0a06 */
[----:B------:R-:W-:Y:S01]  /*5b60*/  ISETP.GE.AND P6, PT, R39, RZ, PT ;  /* 0x000000ff2700720c */ /* 0x000fe20003fc6270 */
[----:B------:R-:W-:Y:S01]  /*5b70*/  IMAD R140, R6, R29, R37 ;  /* 0x0000001d068c7224 */ /* 0x000fe200078e0225 */
[----:B------:R-:W-:Y:S01]  /*5b80*/  IABS R39, R51 ;  /* 0x0000003300277213 */ /* 0x000fe20000000000 */
[----:B------:R-:W-:-:S02]  /*5b90*/  @!P1 IMAD.MOV R80, RZ, RZ, -R80 ;  /* 0x000000ffff509224 */ /* 0x000fc400078e0a50 */
[----:B------:R-:W-:Y:S01]  /*5ba0*/  @!P4 IMAD.MOV R94, RZ, RZ, -R94 ;  /* 0x000000ffff5ec224 */ /* 0x000fe200078e0a5e */
[----:B------:R-:W-:Y:S01]  /*5bb0*/  ISETP.GT.U32.AND P4, PT, R6, R86, PT ;  /* 0x000000560600720c */ /* 0x000fe20003f84070 */
[----:B------:R-:W-:-:S04]  /*5bc0*/  IMAD.HI.U32 R31, R4, R39, RZ ;  /* 0x00000027041f7227 */ /* 0x000fc800078e00ff */
[--C-:B------:R-:W-:Y:S01]  /*5bd0*/  @!P0 IMAD.IADD R130, R130, 0x1, -R6.reuse ;  /* 0x0000000182828824 */ /* 0x100fe200078e0a06 */
[----:B------:R-:W-:Y:S01]  /*5be0*/  ISETP.GT.U32.AND P0, PT, R6, R140, PT ;  /* 0x0000008c0600720c */ /* 0x000fe20003f04070 */
[----:B------:R-:W-:Y:S01]  /*5bf0*/  @!P3 IMAD.IADD R122, R122, 0x1, -R6 ;  /* 0x000000017a7ab824 */ /* 0x000fe200078e0a06 */
[----:B------:R-:W-:Y:S01]  /*5c00*/  ISETP.GE.AND P3, PT, R41, RZ, PT ;  /* 0x000000ff2900720c */ /* 0x000fe20003f66270 */
[----:B------:R-:W-:Y:S01]  /*5c10*/  IMAD.MOV R31, RZ, RZ, -R31 ;  /* 0x000000ffff1f7224 */ /* 0x000fe200078e0a1f */
[----:B------:R-:W-:Y:S01]  /*5c20*/  LOP3.LUT R41, R0, 0x7b, R5, 0xfe, !PT ;  /* 0x0000007b00297812 */ /* 0x000fe200078efe05 */
[----:B------:R-:W-:Y:S01]  /*5c30*/  IMAD.HI.U32 R8, R4, R33, RZ ;  /* 0x0000002104087227 */ /* 0x000fe200078e00ff */
[----:B------:R-:W-:-:S03]  /*5c40*/  ISETP.GT.U32.AND P1, PT, R6, R122, PT ;  /* 0x0000007a0600720c */ /* 0x000fc60003f24070 */
[----:B------:R-:W-:Y:S01]  /*5c50*/  IMAD R84, R6, R31, R39 ;  /* 0x0000001f06547224 */ /* 0x000fe200078e0227 */
[----:B------:R-:W-:Y:S01]  /*5c60*/  IABS R31, R41 ;  /* 0x00000029001f7213 */ /* 0x000fe20000000000 */
[----:B------:R-:W-:Y:S01]  /*5c70*/  IMAD.HI.U32 R29, R4, R35, RZ ;  /* 0x00000023041d7227 */ /* 0x000fe200078e00ff */
[----:B------:R-:W-:Y:S02]  /*5c80*/  LOP3.LUT R39, R0, 0x7e, R5, 0xfe, !PT ;  /* 0x0000007e00277812 */ /* 0x000fe400078efe05 */
[----:B-1----:R-:W1:Y:S01]  /*5c90*/  S2R R0, SR_TID.X ;  /* 0x0000000000007919 */ /* 0x002e620000002100 */
[----:B------:R-:W-:Y:S01]  /*5ca0*/  @!P0 IMAD.IADD R140, R140, 0x1, -R6 ;  /* 0x000000018c8c8824 */ /* 0x000fe200078e0a06 */
[----:B------:R-:W-:Y:S01]  /*5cb0*/  ISETP.GT.U32.AND P0, PT, R6, R90, PT ;  /* 0x0000005a0600720c */ /* 0x000fe20003f04070 */
[----:B------:R-:W-:Y:S01]  /*5cc0*/  IMAD.HI.U32 R5, R4, R31, RZ ;  /* 0x0000001f04057227 */ /* 0x000fe200078e00ff */
[----:B------:R-:W-:-:S03]  /*5cd0*/  IABS R37, R39 ;  /* 0x0000002700257213 */ /* 0x000fc60000000000 */
[----:B------:R-:W-:Y:S02]  /*5ce0*/  IMAD.MOV R5, RZ, RZ, -R5 ;  /* 0x000000ffff057224 */ /* 0x000fe400078e0a05 */
[----:B------:R-:W-:Y:S01]  /*5cf0*/  @!P5 IMAD.MOV R96, RZ, RZ, -R96 ;  /* 0x000000ffff60d224 */ /* 0x000fe200078e0a60 */
[C---:B------:R-:W-:Y:S01]  /*5d00*/  ISETP.GT.U32.AND P5, PT, R6.reuse, R140, PT ;  /* 0x0000008c0600720c */ /* 0x040fe20003fa4070 */
[----:B------:R-:W-:Y:S02]  /*5d10*/  IMAD R138, R6, R5, R31 ;  /* 0x00000005068a7224 */ /* 0x000fe400078e021f */
[--C-:B------:R-:W-:Y:S02]  /*5d20*/  @!P2 IMAD.IADD R88, R88, 0x1, -R6.reuse ;  /* 0x000000015858a824 */ /* 0x100fe400078e0a06 */
[----:B------:R-:W-:Y:S01]  /*5d30*/  @!P0 IMAD.IADD R90, R90, 0x1, -R6 ;  /* 0x000000015a5a8824 */ /* 0x000fe200078e0a06 */
[C---:B------:R-:W-:Y:S01]  /*5d40*/  ISETP.GT.U32.AND P0, PT, R6.reuse, R84, PT ;  /* 0x000000540600720c */ /* 0x040fe20003f04070 */
[----:B------:R-:W-:Y:S01]  /*5d50*/  IMAD.MOV R8, RZ, RZ, -R8 ;  /* 0x000000ffff087224 */ /* 0x000fe200078e0a08 */
[----:B------:R-:W-:Y:S01]  /*5d60*/  ISETP.GT.U32.AND P2, PT, R6, R138, PT ;  /* 0x0000008a0600720c */ /* 0x000fe20003f44070 */
[----:B------:R-:W-:-:S04]  /*5d70*/  IMAD.HI.U32 R4, R4, R37, RZ ;  /* 0x0000002504047227 */ /* 0x000fc800078e00ff */
[----:B------:R-:W-:Y:S02]  /*5d80*/  IMAD.MOV R29, RZ, RZ, -R29 ;  /* 0x000000ffff1d7224 */ /* 0x000fe400078e0a1d */
[C---:B------:R-:W-:Y:S02]  /*5d90*/  IMAD R82, R6.reuse, R8, R33 ;  /* 0x0000000806527224 */ /* 0x040fe400078e0221 */
[----:B------:R-:W-:Y:S02]  /*5da0*/  IMAD.MOV R4, RZ, RZ, -R4 ;  /* 0x000000ffff047224 */ /* 0x000fe400078e0a04 */
[C---:B------:R-:W-:Y:S02]  /*5db0*/  IMAD R132, R6.reuse, R29, R35 ;  /* 0x0000001d06847224 */ /* 0x040fe400078e0223 */
[----:B------:R-:W-:Y:S01]  /*5dc0*/  @!P6 IMAD.MOV R92, RZ, RZ, -R92 ;  /* 0x000000ffff5ce224 */ /* 0x000fe200078e0a5c */
[C---:B------:R-:W-:Y:S01]  /*5dd0*/  ISETP.GT.U32.AND P6, PT, R6.reuse, R130, PT ;  /* 0x000000820600720c */ /* 0x040fe20003fc4070 */
[----:B------:R-:W-:Y:S01]  /*5de0*/  IMAD R29, R6, R4, R37 ;  /* 0x00000004061d7224 */ /* 0x000fe200078e0225 */
[----:B-1----:R-:W-:Y:S01]  /*5df0*/  LOP3.LUT R93, R0, 0x7f, RZ, 0xc0, !PT ;  /* 0x0000007f005d7812 */ /* 0x002fe200078ec0ff */
[--C-:B------:R-:W-:Y:S01]  /*5e00*/  @!P1 IMAD.IADD R122, R122, 0x1, -R6.reuse ;  /* 0x000000017a7a9824 */ /* 0x100fe200078e0a06 */
[----:B------:R-:W-:Y:S01]  /*5e10*/  ISETP.GT.U32.AND P1, PT, R6, R82, PT ;  /* 0x000000520600720c */ /* 0x000fe20003f24070 */
[--C-:B------:R-:W-:Y:S01]  /*5e20*/  @!P4 IMAD.IADD R86, R86, 0x1, -R6.reuse ;  /* 0x000000015656c824 */ /* 0x100fe200078e0a06 */
[----:B------:R-:W-:Y:S01]  /*5e30*/  ISETP.GT.U32.AND P4, PT, R6, R132, PT ;  /* 0x000000840600720c */ /* 0x000fe20003f84070 */
[--C-:B------:R-:W-:Y:S01]  /*5e40*/  @!P5 IMAD.IADD R140, R140, 0x1, -R6.reuse ;  /* 0x000000018c8cd824 */ /* 0x100fe200078e0a06 */
[----:B------:R-:W-:Y:S01]  /*5e50*/  ISETP.GT.U32.AND P5, PT, R6, R29, PT ;  /* 0x0000001d0600720c */ /* 0x000fe20003fa4070 */
[--C-:B------:R-:W-:Y:S01]  /*5e60*/  @!P0 IMAD.IADD R84, R84, 0x1, -R6.reuse ;  /* 0x0000000154548824 */ /* 0x100fe200078e0a06 */
[----:B------:R-:W-:Y:S01]  /*5e70*/  ISETP.GE.AND P0, PT, R45, RZ, PT ;  /* 0x000000ff2d00720c */ /* 0x000fe20003f06270 */
[--C-:B------:R-:W-:Y:S01]  /*5e80*/  @!P2 IMAD.IADD R138, R138, 0x1, -R6.reuse ;  /* 0x000000018a8aa824 */ /* 0x100fe200078e0a06 */
[----:B------:R-:W-:Y:S01]  /*5e90*/  ISETP.GE.AND P2, PT, R47, RZ, PT ;  /* 0x000000ff2f00720c */ /* 0x000fe20003f46270 */
[----:B------:R-:W-:Y:S01]  /*5ea0*/  @!P6 IMAD.IADD R130, R130, 0x1, -R6 ;  /* 0x000000018282e824 */ /* 0x000fe200078e0a06 */
[----:B------:R-:W-:Y:S01]  /*5eb0*/  ISETP.GE.AND P6, PT, R43, RZ, PT ;  /* 0x000000ff2b00720c */ /* 0x000fe20003fc6270 */
[----:B------:R-:W-:Y:S01]  /*5ec0*/  @!P3 IMAD.MOV R90, RZ, RZ, -R90 ;  /* 0x000000ffff5ab224 */ /* 0x000fe200078e0a5a */
[----:B------:R-:W-:Y:S01]  /*5ed0*/  ISETP.GT.U32.AND P3, PT, R6, R84, PT ;  /* 0x000000540600720c */ /* 0x000fe20003f64070 */
[--C-:B------:R-:W-:Y:S01]  /*5ee0*/  @!P1 IMAD.IADD R82, R82, 0x1, -R6.reuse ;  /* 0x0000000152529824 */ /* 0x100fe200078e0a06 */
[----:B------:R-:W-:Y:S01]  /*5ef0*/  ISETP.GE.AND P1, PT, R49, RZ, PT ;  /* 0x000000ff3100720c */ /* 0x000fe20003f26270 */
[--C-:B------:R-:W-:Y:S01]  /*5f00*/  @!P4 IMAD.IADD R132, R132, 0x1, -R6.reuse ;  /* 0x000000018484c824 */ /* 0x100fe200078e0a06 */
[----:B------:R-:W1:Y:S01]  /*5f10*/  LDC.64 R4, c[0x0][0x230] ;  /* 0x00008c00ff047b82 */ /* 0x000e620000000a00 */
[----:B------:R-:W-:Y:S01]  /*5f20*/  @!P5 IMAD.IADD R29, R29, 0x1, -R6 ;  /* 0x000000011d1dd824 */ /* 0x000fe200078e0a06 */
[C---:B------:R-:W-:Y:S01]  /*5f30*/  ISETP.GT.U32.AND P5, PT, R6.reuse, R138, PT ;  /* 0x0000008a0600720c */ /* 0x040fe20003fa4070 */
[----:B------:R-:W-:Y:S01]  /*5f40*/  @!P0 IMAD.MOV R122, RZ, RZ, -R122 ;  /* 0x000000ffff7a8224 */ /* 0x000fe200078e0a7a */
[C---:B------:R-:W-:Y:S01]  /*5f50*/  ISETP.GT.U32.AND P0, PT, R6.reuse, R82, PT ;  /* 0x000000520600720c */ /* 0x040fe20003f04070 */
[----:B------:R-:W-:Y:S01]  /*5f60*/  @!P2 IMAD.MOV R86, RZ, RZ, -R86 ;  /* 0x000000ffff56a224 */ /* 0x000fe200078e0a56 */
[C---:B------:R-:W-:Y:S01]  /*5f70*/  ISETP.GT.U32.AND P2, PT, R6.reuse, R132, PT ;  /* 0x000000840600720c */ /* 0x040fe20003f44070 */
[----:B------:R-:W-:Y:S01]  /*5f80*/  @!P6 IMAD.MOV R88, RZ, RZ, -R88 ;  /* 0x000000ffff58e224 */ /* 0x000fe200078e0a58 */
[----:B------:R-:W-:Y:S01]  /*5f90*/  ISETP.GT.U32.AND P6, PT, R6, R29, PT ;  /* 0x0000001d0600720c */ /* 0x000fe20003fc4070 */
[----:B------:R-:W-:Y:S01]  /*5fa0*/  @!P3 IMAD.IADD R84, R84, 0x1, -R6 ;  /* 0x000000015454b824 */ /* 0x000fe200078e0a06 */
[----:B------:R-:W-:Y:S01]  /*5fb0*/  ISETP.GE.AND P4, PT, R50, RZ, PT ;  /* 0x000000ff3200720c */ /* 0x000fe20003f86270 */
[----:B------:R-:W-:Y:S01]  /*5fc0*/  @!P1 IMAD.MOV R130, RZ, RZ, -R130 ;  /* 0x000000ffff829224 */ /* 0x000fe200078e0a82 */
[----:B------:R-:W-:Y:S01]  /*5fd0*/  ISETP.GE.AND P1, PT, R51, RZ, PT ;  /* 0x000000ff3300720c */ /* 0x000fe20003f26270 */
[----:B------:R-:W-:Y:S01]  /*5fe0*/  IMAD R8, R93, R191, RZ ;  /* 0x000000bf5d087224 */ /* 0x000fe200078e02ff */
[----:B------:R-:W-:Y:S01]  /*5ff0*/  ISETP.GE.AND P3, PT, R41, RZ, PT ;  /* 0x000000ff2900720c */ /* 0x000fe20003f66270 */
[--C-:B------:R-:W-:Y:S01]  /*6000*/  @!P5 IMAD.IADD R138, R138, 0x1, -R6.reuse ;  /* 0x000000018a8ad824 */ /* 0x100fe200078e0a06 */
[----:B------:R-:W-:Y:S01]  /*6010*/  ISETP.GE.AND P5, PT, R53, RZ, PT ;  /* 0x000000ff3500720c */ /* 0x000fe20003fa6270 */
[--C-:B------:R-:W-:Y:S01]  /*6020*/  @!P0 IMAD.IADD R82, R82, 0x1, -R6.reuse ;  /* 0x0000000152528824 */ /* 0x100fe200078e0a06 */
[----:B------:R-:W-:Y:S01]  /*6030*/  ISETP.GE.AND P0, PT, R55, RZ, PT ;  /* 0x000000ff3700720c */ /* 0x000fe20003f06270 */
[--C-:B------:R-:W-:Y:S01]  /*6040*/  @!P2 IMAD.IADD R132, R132, 0x1, -R6.reuse ;  /* 0x000000018484a824 */ /* 0x100fe200078e0a06 */
[----:B------:R-:W-:Y:S01]  /*6050*/  ISETP.GE.AND P2, PT, R39, RZ, PT ;  /* 0x000000ff2700720c */ /* 0x000fe20003f46270 */
[----:B------:R-:W-:Y:S01]  /*6060*/  @!P6 IMAD.IADD R29, R29, 0x1, -R6 ;  /* 0x000000011d1de824 */ /* 0x000fe200078e0a06 */
[----:B------:R-:W-:Y:S01]  /*6070*/  ISETP.NE.AND P6, PT, R157, RZ, PT ;  /* 0x000000ff9d00720c */ /* 0x000fe20003fc5270 */
[----:B------:R-:W-:Y:S01]  /*6080*/  @!P4 IMAD.MOV R140, RZ, RZ, -R140 ;  /* 0x000000ffff8cc224 */ /* 0x000fe200078e0a8c */
[----:B------:R-:W-:Y:S01]  /*6090*/  LEA R50, P4, R8, UR4, 0x2 ;  /* 0x0000000408327c11 */ /* 0x000fe2000f8810ff */
[----:B------:R-:W-:Y:S01]  /*60a0*/  IMAD.MOV.U32 R6, RZ, RZ, R29 ;  /* 0x000000ffff067224 */ /* 0x000fe200078e001d */
[C---:B------:R-:W-:Y:S01]  /*60b0*/  SEL R235, R131.reuse, R60, !P6 ;  /* 0x0000003c83eb7207 */ /* 0x040fe20007000000 */
[----:B-1----:R-:W-:Y:S01]  /*60c0*/  VIADD R181, R4, 0x7f ;  /* 0x0000007f04b57836 */ /* 0x002fe20000000000 */
[C---:B------:R-:W-:Y:S01]  /*60d0*/  SEL R233, R131.reuse, R66, !P6 ;  /* 0x0000004283e97207 */ /* 0x040fe20007000000 */
[----:B------:R-:W-:Y:S01]  /*60e0*/  @!P1 IMAD.MOV R84, RZ, RZ, -R84 ;  /* 0x000000ffff549224 */ /* 0x000fe200078e0a54 */
        /* <DEDUP_REMOVED lines=9> */
[----:B------:R-:W-:Y:S01]  /*6180*/  ULDC UR4, c[0x0][0x240] ;  /* 0x0000900000047ab9 */ /* 0x000fe20000000800 */
[----:B------:R-:W-:Y:S01]  /*6190*/  SEL R221, R131, R78, !P6 ;  /* 0x0000004e83dd7207 */ /* 0x000fe20007000000 */
[----:B------:R-:W-:Y:S01]  /*61a0*/  IMAD R235, R235, UR4, RZ ;  /* 0x00000004ebeb7c24 */ /* 0x000fe2000f8e02ff */
[----:B------:R-:W-:Y:S01]  /*61b0*/  ISETP.GT.AND P0, PT, R181, 0x7f, PT ;  /* 0x0000007fb500780c */ /* 0x000fe20003f04270 */
[----:B------:R-:W-:Y:S01]  /*61c0*/  IMAD R233, R233, UR4, RZ ;  /* 0x00000004e9e97c24 */ /* 0x000fe2000f8e02ff */
[----:B------:R-:W-:Y:S01]  /*61d0*/  SEL R78, R131, R11, !P6 ;  /* 0x0000000b834e7207 */ /* 0x000fe20007000000 */
        /* <DEDUP_REMOVED lines=9> */
[C---:B------:R-:W-:Y:S01]  /*6270*/  SEL R68, R131.reuse, R21, !P6 ;  /* 0x0000001583447207 */ /* 0x040fe20007000000 */
[----:B------:R-:W-:Y:S01]  /*6280*/  STL [R1+0x34c], R181 ;  /* 0x00034cb501007387 */ /* 0x000fe20000100800 */
[----:B------:R-:W-:Y:S01]  /*6290*/  SEL R66, R131, R23, !P6 ;  /* 0x0000001783427207 */ /* 0x000fe20007000000 */
[----:B------:R-:W-:Y:S01]  /*62a0*/  IMAD R223, R223, UR4, RZ ;  /* 0x00000004dfdf7c24 */ /* 0x000fe2000f8e02ff */
[C---:B------:R-:W-:Y:S01]  /*62b0*/  SEL R60, R131.reuse, R27, !P6 ;  /* 0x0000001b833c7207 */ /* 0x040fe20007000000 */
[----:B------:R1:W-:Y:S01]  /*62c0*/  STL.64 [R1+0x628], R156 ;  /* 0x0006289c01007387 */ /* 0x0003e20000100a00 */
[C---:B------:R-:W-:Y:S01]  /*62d0*/  SEL R64, R131.reuse, R64, !P6 ;  /* 0x0000004083407207 */ /* 0x040fe20007000000 */
[----:B------:R-:W-:Y:S01]  /*62e0*/  IMAD R121, R190, 0x2, R124 ;  /* 0x00000002be797824 */ /* 0x000fe200078e027c */
[C---:B------:R-:W-:Y:S01]  /*62f0*/  SEL R219, R131.reuse, R200, !P6 ;  /* 0x000000c883db7207 */ /* 0x040fe20007000000 */
[----:B------:R-:W-:Y:S01]  /*6300*/  IMAD R78, R78, UR4, RZ ;  /* 0x000000044e4e7c24 */ /* 0x000fe2000f8e02ff */
[C---:B------:R-:W-:Y:S01]  /*6310*/  SEL R217, R131.reuse, R202, !P6 ;  /* 0x000000ca83d97207 */ /* 0x040fe20007000000 */
        /* <DEDUP_REMOVED lines=42> */
[C---:B------:R-:W-:Y:S01]  /*65c0*/  IMAD R120, R190.reuse, 0x2, R121 ;  /* 0x00000002be787824 */ /* 0x040fe200078e0279 */
        /* <DEDUP_REMOVED lines=53> */
[----:B------:R-:W-:Y:S01]  /*6920*/  IMAD R112, R190, 0x2, R111 ;  /* 0x00000002be707824 */ /* 0x000fe200078e026f */
[----:B------:R-:W-:Y:S01]  /*6930*/  SEL R55, R131, R194, !P6 ;  /* 0x000000c283377207 */ /* 0x000fe20007000000 */
[----:B------:R-:W-:Y:S01]  /*6940*/  IMAD R79, R79, UR4, RZ ;  /* 0x000000044f4f7c24 */ /* 0x000fe2000f8e02ff */
[----:B------:R-:W-:Y:S01]  /*6950*/  SEL R54, R131, R54, !P6 ;  /* 0x0000003683367207 */ /* 0x000fe20007000000 */
[----:B------:R-:W-:Y:S01]  /*6960*/  IMAD R77, R77, UR4, RZ ;  /* 0x000000044d4d7c24 */ /* 0x000fe2000f8e02ff */
[C---:B------:R-:W-:Y:S01]  /*6970*/  SEL R53, R131.reuse, R192, !P6 ;  /* 0x000000c083357207 */ /* 0x040fe20007000000 */
[----:B------:R-:W-:Y:S01]  /*6980*/  IMAD R76, R76, UR4, RZ ;  /* 0x000000044c4c7c24 */ /* 0x000fe2000f8e02ff */
[C---:B------:R-:W-:Y:S01]  /*6990*/  SEL R52, R131.reuse, R52, !P6 ;  /* 0x0000003483347207 */ /* 0x040fe20007000000 */
[----:B------:R-:W-:Y:S01]  /*69a0*/  IMAD R113, R190, 0x2, R112 ;  /* 0x00000002be717824 */ /* 0x000fe200078e0270 */
        /* <DEDUP_REMOVED lines=10> */
[----:B------:R-:W-:Y:S01]  /*6a50*/  SEL R41, R131, R184, !P6 ;  /* 0x000000b883297207 */ /* 0x000fe20007000000 */
[----:B------:R-:W-:Y:S01]  /*6a60*/  IMAD R71, R71, UR4, RZ ;  /* 0x0000000447477c24 */ /* 0x000fe2000f8e02ff */
[C---:B------:R-:W-:Y:S01]  /*6a70*/  SEL R40, R131.reuse, R40, !P6 ;  /* 0x0000002883287207 */ /* 0x040fe20007000000 */
[----:B------:R-:W-:Y:S01]  /*6a80*/  IMAD R115, R190, 0x2, R114 ;  /* 0x00000002be737824 */ /* 0x000fe200078e0272 */
[C---:B------:R-:W-:Y:S01]  /*6a90*/  SEL R34, R131.reuse, R34, !P6 ;  /* 0x0000002283227207 */ /* 0x040fe20007000000 */
[----:B------:R-:W-:Y:S01]  /*6aa0*/  IMAD R70, R70, UR4, RZ ;  /* 0x0000000446467c24 */ /* 0x000fe2000f8e02ff */
[C---:B------:R-:W-:Y:S01]  /*6ab0*/  SEL R18, R131.reuse, R18, !P6 ;  /* 0x0000001283127207 */ /* 0x040fe20007000000 */
[----:B------:R-:W-:Y:S01]  /*6ac0*/  IMAD R116, R190, 0x4, R115 ;  /* 0x00000004be747824 */ /* 0x000fe200078e0273 */
[C---:B------:R-:W-:Y:S01]  /*6ad0*/  SEL R30, R131.reuse, R30, !P6 ;  /* 0x0000001e831e7207 */ /* 0x040fe20007000000 */
[----:B------:R-:W-:Y:S01]  /*6ae0*/  IMAD R68, R68, UR4, RZ ;  /* 0x0000000444447c24 */ /* 0x000fe2000f8e02ff */
[----:B------:R-:W-:Y:S01]  /*6af0*/  SEL R33, R131, R182, !P6 ;  /* 0x000000b683217207 */ /* 0x000fe20007000000 */
[----:B------:R-:W-:Y:S01]  /*6b00*/  IMAD R67, R67, UR4, RZ ;  /* 0x0000000443437c24 */ /* 0x000fe2000f8e02ff */
        /* <DEDUP_REMOVED lines=11> */
[C---:B------:R-:W-:Y:S01]  /*6bc0*/  IMAD R119, R190.reuse, 0x2, R117 ;  /* 0x00000002be777824 */ /* 0x040fe200078e0275 */
[----:B------:R-:W-:Y:S01]  /*6bd0*/  SEL R17, R131, R174, !P6 ;  /* 0x000000ae83117207 */ /* 0x000fe20007000000 */
        /* <DEDUP_REMOVED lines=42> */
[----:B------:R-:W-:Y:S01]  /*6e80*/  IMAD R18, R18, UR4, RZ ;  /* 0x0000000412127c24 */ /* 0x000fe2000f8e02ff */
[C---:B------:R-:W-:Y:S01]  /*6e90*/  SEL R61, R131.reuse, R100, !P6 ;  /* 0x00000064833d7207 */ /* 0x040fe20007000000 */
        /* <DEDUP_REMOVED lines=35> */
[----:B------:R-:W-:Y:S01]  /*70d0*/  ISETP.GE.AND P1, PT, R3, R4, PT ;  /* 0x000000040300720c */ /* 0x000fe20003f26270 */
[----:B------:R-:W-:Y:S01]  /*70e0*/  IMAD R27, R27, UR4, RZ ;  /* 0x000000041b1b7c24 */ /* 0x000fe2000f8e02ff */
[----:B------:R-:W-:Y:S01]  /*70f0*/  SEL R6, RZ, 0x4, !P0 ;  /* 0x00000004ff067807 */ /* 0x000fe20004000000 */
[----:B------:R-:W-:Y:S01]  /*7100*/  IMAD R21, R21, UR4, RZ ;  /* 0x0000000415157c24 */ /* 0x000fe2000f8e02ff */
[----:B------:R-:W-:Y:S01]  /*7110*/  ISETP.NE.AND P0, PT, R156, RZ, PT ;  /* 0x000000ff9c00720c */ /* 0x000fe20003f05270 */
[----:B------:R-:W-:Y:S01]  /*7120*/  IMAD R142, R190, 0x2, R137 ;  /* 0x00000002be8e7824 */ /* 0x000fe200078e0289 */
[----:B------:R-:W-:Y:S01]  /*7130*/  SEL R118, R6, RZ, !P1 ;  /* 0x000000ff06767207 */ /* 0x000fe20004800000 */
[----:B------:R-:W-:Y:S01]  /*7140*/  IMAD R22, R22, UR4, RZ ;  /* 0x0000000416167c24 */ /* 0x000fe2000f8e02ff */
[----:B------:R-:W-:Y:S01]  /*7150*/  ISETP.GE.AND P1, PT, R237, RZ, PT ;  /* 0x000000ffed00720c */ /* 0x000fe20003f26270 */
[----:B------:R-:W-:Y:S01]  /*7160*/  IMAD R26, R26, UR4, RZ ;  /* 0x000000041a1a7c24 */ /* 0x000fe2000f8e02ff */
[----:B------:R-:W-:Y:S01]  /*7170*/  LEA.HI.X.SX32 R8, R8, UR5, 0x2, P4 ;  /* 0x0000000508087c11 */ /* 0x000fe2000a0f16ff */
[----:B------:R-:W-:Y:S01]  /*7180*/  IMAD R29, R29, UR4, RZ ;  /* 0x000000041d1d7c24 */ /* 0x000fe2000f8e02ff */
[-C--:B------:R-:W-:Y:S01]  /*7190*/  LEA R64, P5, R65, R50.reuse, 0x2 ;  /* 0x0000003241407211 */ /* 0x080fe200078a10ff */
[----:B------:R-:W-:Y:S01]  /*71a0*/  IMAD R35, R35, UR4, RZ ;  /* 0x0000000423237c24 */ /* 0x000fe2000f8e02ff */
[-C--:B------:R-:W-:Y:S01]  /*71b0*/  LEA R236, P4, R235, R50.reuse, 0x2 ;  /* 0x00000032ebec7211 */ /* 0x080fe200078810ff */
[----:B------:R-:W-:Y:S01]  /*71c0*/  IMAD R39, R39, UR4, RZ ;  /* 0x0000000427277c24 */ /* 0x000fe2000f8e02ff */
[-C--:B------:R-:W-:Y:S01]  /*71d0*/  LEA R242, P2, R229, R50.reuse, 0x2 ;  /* 0x00000032e5f27211 */ /* 0x080fe200078410ff */
[----:B------:R-:W-:Y:S01]  /*71e0*/  IMAD R143, R190, 0x2, R142 ;  /* 0x00000002be8f7824 */ /* 0x000fe200078e028e */
[----:B------:R-:W-:Y:S01]  /*71f0*/  LEA R240, P3, R227, R50, 0x2 ;  /* 0x00000032e3f07211 */ /* 0x000fe200078610ff */
[----:B------:R-:W-:Y:S01]  /*7200*/  IMAD R36, R36, UR4, RZ ;  /* 0x0000000424247c24 */ /* 0x000fe2000f8e02ff */
[----:B------:R-:W-:Y:S01]  /*7210*/  LEA.HI.X.SX32 R65, R65, R8, 0x2, P5 ;  /* 0x0000000841417211 */ /* 0x000fe200028f16ff */
[----:B------:R-:W-:Y:S01]  /*7220*/  @!P1 IMAD.MOV R7, RZ, RZ, -R7 ;  /* 0x000000ffff079224 */ /* 0x000fe200078e0a07 */
[----:B------:R-:W-:Y:S01]  /*7230*/  @!P0 LOP3.LUT R7, RZ, R156, RZ, 0x33, !PT ;  /* 0x0000009cff078212 */ /* 0x000fe200078e33ff */
[----:B------:R-:W-:Y:S01]  /*7240*/  IMAD R37, R37, UR4, RZ ;  /* 0x0000000425257c24 */ /* 0x000fe2000f8e02ff */
[-C--:B------:R-:W-:Y:S01]  /*7250*/  LEA R246, P0, R233, R50.reuse, 0x2 ;  /* 0x00000032e9f67211 */ /* 0x080fe200078010ff */
[----:B------:R-:W-:Y:S01]  /*7260*/  IMAD R38, R38, UR4, RZ ;  /* 0x0000000426267c24 */ /* 0x000fe2000f8e02ff */
[----:B------:R-:W-:Y:S01]  /*7270*/  LEA R244, P1, R231, R50, 0x2 ;  /* 0x00000032e7f47211 */ /* 0x000fe200078210ff */
[----:B------:R-:W-:Y:S01]  /*7280*/  IMAD R47, R47, UR4, RZ ;  /* 0x000000042f2f7c24 */ /* 0x000fe2000f8e02ff */
[----:B------:R-:W-:Y:S01]  /*7290*/  LEA.HI.X.SX32 R237, R235, R8, 0x2, P4 ;  /* 0x00000008ebed7211 */ /* 0x000fe200020f16ff */
[----:B------:R-:W-:Y:S01]  /*72a0*/  IMAD R144, R190, 0x4, R143 ;  /* 0x00000004be907824 */ /* 0x000fe200078e028f */
[----:B------:R-:W-:Y:S01]  /*72b0*/  LEA R238, P5, R225, R50, 0x2 ;  /* 0x00000032e1ee7211 */ /* 0x000fe200078a10ff */
[----:B------:R-:W-:Y:S01]  /*72c0*/  IMAD R62, R62, UR4, RZ ;  /* 0x000000043e3e7c24 */ /* 0x000fe2000f8e02ff */
[----:B------:R-:W-:Y:S01]  /*72d0*/  LEA.HI.X.SX32 R247, R233, R8, 0x2, P0 ;  /* 0x00000008e9f77211 */ /* 0x000fe200000f16ff */
[----:B------:R2:W-:Y:S01]  /*72e0*/  STL.64 [R1+0x270], R236 ;  /* 0x000270ec01007387 */ /* 0x0005e20000100a00 */
[----:B-1----:R-:W-:Y:S01]  /*72f0*/  LEA R156, P0, R221, R50, 0x2 ;  /* 0x00000032dd9c7211 */ /* 0x002fe200078010ff */
[----:B------:R-:W-:Y:S01]  /*7300*/  IMAD R48, R48, UR4, RZ ;  /* 0x0000000430307c24 */ /* 0x000fe2000f8e02ff */
[-C--:B------:R-:W-:Y:S01]  /*7310*/  LEA.HI.X.SX32 R245, R231, R8.reuse, 0x2, P1 ;  /* 0x00000008e7f57211 */ /* 0x080fe200008f16ff */
[----:B------:R-:W-:Y:S01]  /*7320*/  STL.64 [R1+0x268], R246 ;  /* 0x000268f601007387 */ /* 0x000fe20000100a00 */
[-C--:B------:R-:W-:Y:S01]  /*7330*/  LEA.HI.X.SX32 R243, R229, R8.reuse, 0x2, P2 ;  /* 0x00000008e5f37211 */ /* 0x080fe200010f16ff */
[----:B------:R-:W-:Y:S01]  /*7340*/  IMAD R49, R49, UR4, RZ ;  /* 0x0000000431317c24 */ /* 0x000fe2000f8e02ff */
[-C--:B------:R-:W-:Y:S01]  /*7350*/  LEA.HI.X.SX32 R241, R227, R8.reuse, 0x2, P3 ;  /* 0x00000008e3f17211 */ /* 0x080fe200018f16ff */
[----:B------:R-:W-:Y:S01]  /*7360*/  STL.64 [R1+0x260], R244 ;  /* 0x000260f401007387 */ /* 0x000fe20000100a00 */
[-C--:B------:R-:W-:Y:S01]  /*7370*/  LEA.HI.X.SX32 R239, R225, R8.reuse, 0x2, P5 ;  /* 0x00000008e1ef7211 */ /* 0x080fe200028f16ff */
[----:B------:R-:W-:Y:S01]  /*7380*/  IMAD R51, R51, UR4, RZ ;  /* 0x0000000433337c24 */ /* 0x000fe2000f8e02ff */
[----:B------:R-:W-:Y:S01]  /*7390*/  LEA.HI.X.SX32 R157, R221, R8, 0x2, P0 ;  /* 0x00000008dd9d7211 */ /* 0x000fe200000f16ff */
[----:B------:R-:W-:Y:S01]  /*73a0*/  STL.64 [R1+0x258], R242 ;  /* 0x000258f201007387 */ /* 0x000fe20000100a00 */
[-C--:B--2---:R-:W-:Y:S01]  /*73b0*/  LEA R236, P4, R223, R50.reuse, 0x2 ;  /* 0x00000032dfec7211 */ /* 0x084fe200078810ff */
[----:B------:R-:W-:Y:S01]  /*73c0*/  IMAD R61, R61, UR4, RZ ;  /* 0x000000043d3d7c24 */ /* 0x000fe2000f8e02ff */
[-C--:B------:R-:W-:Y:S01]  /*73d0*/  LEA R232, P1, R219, R50.reuse, 0x2 ;  /* 0x00000032dbe87211 */ /* 0x080fe200078210ff */
[----:B------:R-:W-:Y:S01]  /*73e0*/  STL.64 [R1+0x250], R240 ;  /* 0x000250f001007387 */ /* 0x000fe20000100a00 */
[-C--:B------:R-:W-:Y:S01]  /*73f0*/  LEA R230, P2, R217, R50.reuse, 0x2 ;  /* 0x00000032d9e67211 */ /* 0x080fe200078410ff */
[----:B------:R-:W-:Y:S01]  /*7400*/  IMAD R145, R190, 0x2, R144 ;  /* 0x00000002be917824 */ /* 0x000fe200078e0290 */
[-C--:B------:R-:W-:Y:S01]  /*7410*/  LEA R228, P3, R215, R50.reuse, 0x2 ;  /* 0x00000032d7e47211 */ /* 0x080fe200078610ff */
[----:B------:R-:W-:Y:S01]  /*7420*/  STL.64 [R1+0x248], R238 ;  /* 0x000248ee01007387 */ /* 0x000fe20000100a00 */
[----:B------:R-:W-:Y:S01]  /*7430*/  LEA R226, P5, R213, R50, 0x2 ;  /* 0x00000032d5e27211 */ /* 0x000fe200078a10ff */
[----:B------:R-:W-:Y:S01]  /*7440*/  IMAD R63, R63, UR4, RZ ;  /* 0x000000043f3f7c24 */ /* 0x000fe2000f8e02ff */
[-C--:B------:R-:W-:Y:S01]  /*7450*/  LEA.HI.X.SX32 R237, R223, R8.reuse, 0x2, P4 ;  /* 0x00000008dfed7211 */ /* 0x080fe200020f16ff */
[----:B------:R1:W-:Y:S01]  /*7460*/  STL.64 [R1+0x238], R156 ;  /* 0x0002389c01007387 */ /* 0x0003e20000100a00 */
        /* <DEDUP_REMOVED lines=8> */
[-C--:B------:R-:W-:Y:S01]  /*74f0*/  LEA R224, P4, R211, R50.reuse, 0x2 ;  /* 0x00000032d3e07211 */ /* 0x080fe200078810ff */
[----:B------:R-:W-:Y:S01]  /*7500*/  IMAD R80, R80, UR4, RZ ;  /* 0x0000000450507c24 */ /* 0x000fe2000f8e02ff */
[-C--:B------:R-:W-:Y:S01]  /*7510*/  LEA R220, P1, R207, R50.reuse, 0x2 ;  /* 0x00000032cfdc7211 */ /* 0x080fe200078210ff */
[----:B------:R-:W-:Y:S01]  /*7520*/  STL.64 [R1+0x228], R230 ;  /* 0x000228e601007387 */ /* 0x000fe20000100a00 */
[-C--:B-1----:R-:W-:Y:S01]  /*7530*/  LEA R156, P0, R209, R50.reuse, 0x2 ;  /* 0x00000032d19c7211 */ /* 0x082fe200078010ff */
[----:B------:R-:W-:Y:S01]  /*7540*/  IMAD R81, R81, UR4, RZ ;  /* 0x0000000451517c24 */ /* 0x000fe2000f8e02ff */
[----:B------:R-:W-:Y:S01]  /*7550*/  LEA R218, P2, R205, R50, 0x2 ;  /* 0x00000032cdda7211 */ /* 0x000fe200078410ff */
[----:B------:R-:W-:Y:S01]  /*7560*/  STL.64 [R1+0x220], R228 ;  /* 0x000220e401007387 */ /* 0x000fe20000100a00 */
[----:B------:R-:W-:Y:S01]  /*7570*/  LEA.HI.X.SX32 R157, R209, R8, 0x2, P0 ;  /* 0x00000008d19d7211 */ /* 0x000fe200000f16ff */
        /* <DEDUP_REMOVED lines=32> */
[----:B------:R-:W-:Y:S01]  /*7780*/  IMAD R148, R190, 0x2, R147 ;  /* 0x00000002be947824 */ /* 0x000fe200078e0293 */
        /* <DEDUP_REMOVED lines=15> */
[----:B------:R-:W-:Y:S01]  /*7880*/  IMAD R132, R132, UR4, RZ ;  /* 0x0000000484847c24 */ /* 0x000fe2000f8e02ff */
[-C--:B------:R-:W-:Y:S01]  /*7890*/  LEA R194, P3, R175, R50.reuse, 0x2 ;  /* 0x00000032afc27211 */ /* 0x080fe200078610ff */
[----:B------:R-:W-:Y:S01]  /*78a0*/  STL.64 [R1+0x1b8], R202 ;  /* 0x0001b8ca01007387 */ /* 0x000fe20000100a00 */
[----:B------:R-:W-:Y:S01]  /*78b0*/  LEA R192, P5, R173, R50, 0x2 ;  /* 0x00000032adc07211 */ /* 0x000fe200078a10ff */
[----:B------:R-:W-:Y:S01]  /*78c0*/  IMAD R131, R131, UR4, RZ ;  /* 0x0000000483837c24 */ /* 0x000fe2000f8e02ff */
[-C--:B------:R-:W-:Y:S01]  /*78d0*/  LEA.HI.X.SX32 R201, R185, R8.reuse, 0x2, P4 ;  /* 0x00000008b9c97211 */ /* 0x080fe200020f16ff */
[----:B------:R1:W-:Y:S01]  /*78e0*/  STL.64 [R1+0x1a8], R156 ;  /* 0x0001a89c01007387 */ /* 0x0003e20000100a00 */
[-C--:B------:R-:W-:Y:S01]  /*78f0*/  LEA.HI.X.SX32 R199, R179, R8.reuse, 0x2, P1 ;  /* 0x00000008b3c77211 */ /* 0x080fe200008f16ff */
[----:B------:R-:W-:Y:S01]  /*7900*/  ULDC UR4, c[0x0][0x230] ;  /* 0x00008c0000047ab9 */ /* 0x000fe20000000800 */
[-C--:B------:R-:W-:Y:S01]  /*7910*/  LEA.HI.X.SX32 R197, R177, R8.reuse, 0x2, P2 ;  /* 0x00000008b1c57211 */ /* 0x080fe200010f16ff */
[----:B------:R-:W-:Y:S01]  /*7920*/  STL.64 [R1+0x1b0], R200 ;  /* 0x0001b0c801007387 */ /* 0x000fe20000100a00 */
[-C--:B------:R-:W-:Y:S01]  /*7930*/  LEA.HI.X.SX32 R195, R175, R8.reuse, 0x2, P3 ;  /* 0x00000008afc37211 */ /* 0x080fe200018f16ff */
[C---:B------:R-:W-:Y:S01]  /*7940*/  IMAD R149, R190.reuse, 0x2, R148 ;  /* 0x00000002be957824 */ /* 0x040fe200078e0294 */
[----:B------:R-:W-:Y:S01]  /*7950*/  LEA.HI.X.SX32 R193, R173, R8, 0x2, P5 ;  /* 0x00000008adc17211 */ /* 0x000fe200028f16ff */
[----:B------:R-:W-:Y:S01]  /*7960*/  STL.64 [R1+0x1a0], R198 ;  /* 0x0001a0c601007387 */ /* 0x000fe20000100a00 */
[-C--:B------:R-:W-:Y:S01]  /*7970*/  LEA R188, P4, R171, R50.reuse, 0x2 ;  /* 0x00000032abbc7211 */ /* 0x080fe200078810ff */
[----:B------:R-:W-:Y:S01]  /*7980*/  IMAD R5, R7, R5, RZ ;  /* 0x0000000507057224 */ /* 0x000fe200078e02ff */
[-C--:B------:R-:W-:Y:S01]  /*7990*/  LEA R186, P1, R163, R50.reuse, 0x2 ;  /* 0x00000032a3ba7211 */ /* 0x080fe200078210ff */
[----:B------:R-:W-:Y:S01]  /*79a0*/  STL.64 [R1+0x198], R196 ;  /* 0x000198c401007387 */ /* 0x000fe20000100a00 */
[-C--:B-1----:R-:W-:Y:S01]  /*79b0*/  LEA R156, P0, R167, R50.reuse, 0x2 ;  /* 0x00000032a79c7211 */ /* 0x082fe200078010ff */
[C---:B------:R-:W-:Y:S01]  /*79c0*/  IMAD R150, R190.reuse, 0x2, R149 ;  /* 0x00000002be967824 */ /* 0x040fe200078e0295 */
[----:B------:R-:W-:Y:S01]  /*79d0*/  LEA R184, P2, R159, R50, 0x2 ;  /* 0x000000329fb87211 */ /* 0x000fe200078410ff */
[----:B------:R-:W-:Y:S01]  /*79e0*/  STL.64 [R1+0x190], R194 ;  /* 0x000190c201007387 */ /* 0x000fe20000100a00 */
[----:B------:R-:W-:Y:S01]  /*79f0*/  LEA.HI.X.SX32 R157, R167, R8, 0x2, P0 ;  /* 0x00000008a79d7211 */ /* 0x000fe200000f16ff */
[C---:B------:R-:W-:Y:S01]  /*7a00*/  IMAD R151, R190.reuse, 0x4, R150 ;  /* 0x00000004be977824 */ /* 0x040fe200078e0296 */
[-C--:B------:R-:W-:Y:S01]  /*7a10*/  LEA R178, P3, R155, R50.reuse, 0x2 ;  /* 0x000000329bb27211 */ /* 0x080fe200078610ff */
[----:B------:R-:W-:Y:S01]  /*7a20*/  STL.64 [R1+0x188], R192 ;  /* 0x000188c001007387 */ /* 0x000fe20000100a00 */
[----:B------:R-:W-:Y:S01]  /*7a30*/  LEA R176, P5, R153, R50, 0x2 ;  /* 0x0000003299b07211 */ /* 0x000fe200078a10ff */
[C---:B------:R-:W-:Y:S01]  /*7a40*/  IMAD R161, R190.reuse, 0x2, R151 ;  /* 0x00000002bea17824 */ /* 0x040fe200078e0297 */
[-C--:B------:R-:W-:Y:S01]  /*7a50*/  LEA.HI.X.SX32 R189, R171, R8.reuse, 0x2, P4 ;  /* 0x00000008abbd7211 */ /* 0x080fe200020f16ff */
[----:B------:R1:W-:Y:S01]  /*7a60*/  STL.64 [R1+0x178], R156 ;  /* 0x0001789c01007387 */ /* 0x0003e20000100a00 */
[-C--:B------:R-:W-:Y:S01]  /*7a70*/  LEA.HI.X.SX32 R187, R163, R8.reuse, 0x2, P1 ;  /* 0x00000008a3bb7211 */ /* 0x080fe200008f16ff */
[C---:B------:R-:W-:Y:S01]  /*7a80*/  IMAD R164, R190.reuse, 0x2, R161 ;  /* 0x00000002bea47824 */ /* 0x040fe200078e02a1 */
[-C--:B------:R-:W-:Y:S01]  /*7a90*/  LEA.HI.X.SX32 R185, R159, R8.reuse, 0x2, P2 ;  /* 0x000000089fb97211 */ /* 0x080fe200010f16ff */
[----:B------:R-:W-:Y:S01]  /*7aa0*/  STL.64 [R1+0x180], R188 ;  /* 0x000180bc01007387 */ /* 0x000fe20000100a00 */
[-C--:B------:R-:W-:Y:S01]  /*7ab0*/  LEA.HI.X.SX32 R179, R155, R8.reuse, 0x2, P3 ;  /* 0x000000089bb37211 */ /* 0x080fe200018f16ff */
[C---:B------:R-:W-:Y:S01]  /*7ac0*/  IMAD R165, R190.reuse, 0x2, R164 ;  /* 0x00000002bea57824 */ /* 0x040fe200078e02a4 */
[----:B------:R-:W-:Y:S01]  /*7ad0*/  LEA.HI.X.SX32 R177, R153, R8, 0x2, P5 ;  /* 0x0000000899b17211 */ /* 0x000fe200028f16ff */
[----:B------:R-:W-:Y:S01]  /*7ae0*/  STL.64 [R1+0x170], R186 ;  /* 0x000170ba01007387 */ /* 0x000fe20000100a00 */
[-C--:B------:R-:W-:Y:S01]  /*7af0*/  LEA R174, P4, R109, R50.reuse, 0x2 ;  /* 0x000000326dae7211 */ /* 0x080fe200078810ff */
[C---:B------:R-:W-:Y:S01]  /*7b00*/  IMAD R168, R190.reuse, 0x2, R165 ;  /* 0x00000002bea87824 */ /* 0x040fe200078e02a5 */
        /* <DEDUP_REMOVED lines=12> */
[----:B------:R-:W-:Y:S01]  /*7bd0*/  LEA.HI.X.SX32 R175, R109, R8, 0x2, P4 ;  /* 0x000000086daf7211 */ /* 0x000fe200020f16ff */
[----:B------:R1:W-:Y:S01]  /*7be0*/  STL.64 [R1+0x148], R156 ;  /* 0x0001489c01007387 */ /* 0x0003e20000100a00 */
[----:B------:R-:W-:Y:S01]  /*7bf0*/  LEA R158, P4, R95, R50, 0x2 ;  /* 0x000000325f9e7211 */ /* 0x000fe200078810ff */
[C---:B------:R-:W-:Y:S01]  /*7c00*/  IMAD R182, R190.reuse, 0x2, R181 ;  /* 0x00000002beb67824 */ /* 0x040fe200078e02b5 */
[-C--:B------:R-:W-:Y:S01]  /*7c10*/  LEA.HI.X.SX32 R173, R103, R8.reuse, 0x2, P1 ;  /* 0x0000000867ad7211 */ /* 0x080fe200008f16ff */
[----:B------:R-:W-:Y:S01]  /*7c20*/  STL.64 [R1+0x150], R174 ;  /* 0x000150ae01007387 */ /* 0x000fe20000100a00 */
[----:B------:R-:W-:Y:S01]  /*7c30*/  LEA.HI.X.SX32 R171, R101, R8, 0x2, P2 ;  /* 0x0000000865ab7211 */ /* 0x000fe200010f16ff */
[----:B------:R-:W-:Y:S01]  /*7c40*/  IMAD R7, R190, 0x2, R182 ;  /* 0x00000002be077824 */ /* 0x000fe200078e02b6 */
[----:B------:R-:W-:Y:S01]  /*7c50*/  LEA R154, P1, R89, R50, 0x2 ;  /* 0x00000032599a7211 */ /* 0x000fe200078210ff */
[----:B------:R-:W-:Y:S01]  /*7c60*/  STL.64 [R1+0x140], R172 ;  /* 0x000140ac01007387 */ /* 0x000fe20000100a00 */
[----:B------:R-:W-:-:S02]  /*7c70*/  LEA.HI.X.SX32 R167, R99, R8, 0x2, P3 ;  /* 0x0000000863a77211 */ /* 0x000fc400018f16ff */
[-C--:B------:R-:W-:Y:S01]  /*7c80*/  LEA R108, P2, R87, R50.reuse, 0x2 ;  /* 0x00000032576c7211 */ /* 0x080fe200078410ff */
[----:B------:R-:W-:Y:S01]  /*7c90*/  STL.64 [R1+0x138], R170 ;  /* 0x000138aa01007387 */ /* 0x000fe20000100a00 */
[----:B-1----:R-:W-:Y:S02]  /*7ca0*/  LEA R156, P0, R91, R50, 0x2 ;  /* 0x000000325b9c7211 */ /* 0x002fe400078010ff */
[----:B------:R-:W-:Y:S01]  /*7cb0*/  LEA.HI.X.SX32 R163, R97, R8, 0x2, P5 ;  /* 0x0000000861a37211 */ /* 0x000fe200028f16ff */
[----:B------:R-:W-:Y:S01]  /*7cc0*/  STL.64 [R1+0x130], R166 ;  /* 0x000130a601007387 */ /* 0x000fe20000100a00 */
[----:B------:R-:W-:Y:S02]  /*7cd0*/  LEA R100, P5, R83, R50, 0x2 ;  /* 0x0000003253647211 */ /* 0x000fe400078a10ff */
[----:B------:R-:W-:Y:S01]  /*7ce0*/  LEA.HI.X.SX32 R159, R95, R8, 0x2, P4 ;  /* 0x000000085f9f7211 */ /* 0x000fe200020f16ff */
[----:B------:R-:W-:Y:S01]  /*7cf0*/  STL.64 [R1+0x128], R162 ;  /* 0x000128a201007387 */ /* 0x000fe20000100a00 */
[----:B------:R-:W-:-:S02]  /*7d00*/  LEA R106, P3, R85, R50, 0x2 ;  /* 0x00000032556a7211 */ /* 0x000fc400078610ff */
[----:B------:R-:W-:Y:S01]  /*7d10*/  LEA.HI.X.SX32 R157, R91, R8, 0x2, P0 ;  /* 0x000000085b9d7211 */ /* 0x000fe200000f16ff */
[----:B------:R-:W-:Y:S01]  /*7d20*/  STL.64 [R1+0x120], R158 ;  /* 0x0001209e01007387 */ /* 0x000fe20000100a00 */
[----:B------:R-:W-:Y:S02]  /*7d30*/  LEA R98, P0, R78, R50, 0x2 ;  /* 0x000000324e627211 */ /* 0x000fe400078010ff */
        /* <DEDUP_REMOVED lines=9> */
[-C--:B------:R-:W-:Y:S01]  /*7dd0*/  LEA.HI.X.SX32 R107, R85, R8.reuse, 0x2, P3 ;  /* 0x00000008556b7211 */ /* 0x080fe200018f16ff */
[----:B------:R1:W-:Y:S01]  /*7de0*/  STL.64 [R1+0xf8], R100 ;  /* 0x0000f86401007387 */ /* 0x0003e20000100a00 */
[-C--:B------:R-:W-:Y:S02]  /*7df0*/  LEA.HI.X.SX32 R99, R78, R8.reuse, 0x2, P0 ;  /* 0x000000084e637211 */ /* 0x080fe400000f16ff */
[-C--:B------:R-:W-:Y:S01]  /*7e00*/  LEA.HI.X.SX32 R103, R79, R8.reuse, 0x2, P4 ;  /* 0x000000084f677211 */ /* 0x080fe200020f16ff */
[----:B------:R-:W-:Y:S01]  /*7e10*/  STL.64 [R1+0x100], R106 ;  /* 0x0001006a01007387 */ /* 0x000fe20000100a00 */
[----:B------:R-:W-:-:S02]  /*7e20*/  LEA.HI.X.SX32 R97, R77, R8, 0x2, P1 ;  /* 0x000000084d617211 */ /* 0x000fc400008f16ff */
[----:B------:R-:W-:Y:S01]  /*7e30*/  LEA R90, P3, R75, R50, 0x2 ;  /* 0x000000324b5a7211 */ /* 0x000fe200078610ff */
[----:B------:R2:W-:Y:S01]  /*7e40*/  STL.64 [R1+0xe8], R98 ;  /* 0x0000e86201007387 */ /* 0x0005e20000100a00 */
[----:B------:R-:W-:Y:S02]  /*7e50*/  LEA.HI.X.SX32 R95, R76, R8, 0x2, P2 ;  /* 0x000000084c5f7211 */ /* 0x000fe400010f16ff */
[-C--:B------:R-:W-:Y:S01]  /*7e60*/  LEA R88, P4, R73, R50.reuse, 0x2 ;  /* 0x0000003249587211 */ /* 0x080fe200078810ff */
[----:B------:R-:W-:Y:S01]  /*7e70*/  STL.64 [R1+0xf0], R102 ;  /* 0x0000f06601007387 */ /* 0x000fe20000100a00 */
[C---:B-1----:R-:W-:Y:S02]  /*7e80*/  LEA R100, P5, R74.reuse, R50, 0x2 ;  /* 0x000000324a647211 */ /* 0x042fe400078a10ff */
[-C--:B------:R-:W-:Y:S01]  /*7e90*/  LEA.HI.X.SX32 R91, R75, R8.reuse, 0x2, P3 ;  /* 0x000000084b5b7211 */ /* 0x080fe200018f16ff */
[----:B------:R1:W-:Y:S01]  /*7ea0*/  STL.64 [R1+0xe0], R96 ;  /* 0x0000e06001007387 */ /* 0x0003e20000100a00 */
[----:B------:R-:W-:-:S02]  /*7eb0*/  LEA.HI.X.SX32 R101, R74, R8, 0x2, P5 ;  /* 0x000000084a657211 */ /* 0x000fc400028f16ff */
[----:B------:R-:W-:Y:S01]  /*7ec0*/  LEA.HI.X.SX32 R89, R73, R8, 0x2, P4 ;  /* 0x0000000849597211 */ /* 0x000fe200020f16ff */
[----:B------:R3:W-:Y:S01]  /*7ed0*/  STL.64 [R1+0xd8], R94 ;  /* 0x0000d85e01007387 */ /* 0x0007e20000100a00 */
[----:B--2---:R-:W-:Y:S02]  /*7ee0*/  LEA R98, P0, R72, R50, 0x2 ;  /* 0x0000003248627211 */ /* 0x004fe400078010ff */
[----:B------:R-:W-:Y:S01]  /*7ef0*/  LEA.HI R158, R0, 0x2e, RZ, 0x1a ;  /* 0x0000002e009e7811 */ /* 0x000fe200078fd0ff */
[----:B------:R2:W-:Y:S01]  /*7f00*/  STL.64 [R1+0xd0], R90 ;  /* 0x0000d05a01007387 */ /* 0x0005e20000100a00 */
[----:B------:R-:W-:Y:S02]  /*7f10*/  LEA.HI.X.SX32 R99, R72, R8, 0x2, P0 ;  /* 0x0000000848637211 */ /* 0x000fe400000f16ff */
[----:B------:R-:W-:Y:S01]  /*7f20*/  LEA.HI R160, R0, 0xe, RZ, 0x1a ;  /* 0x0000000e00a07811 */ /* 0x000fe200078fd0ff */
[----:B------:R4:W-:Y:S01]  /*7f30*/  STL.64 [R1+0xc8], R100 ;  /* 0x0000c86401007387 */ /* 0x0009e20000100a00 */
[----:B-1----:R-:W-:-:S02]  /*7f40*/  LEA R96, P1, R71, R50, 0x2 ;  /* 0x0000003247607211 */ /* 0x002fc400078210ff */
[----:B------:R-:W-:Y:S01]  /*7f50*/  LEA.HI R154, R0, 0x4e, RZ, 0x1a ;  /* 0x0000004e009a7811 */ /* 0x000fe200078fd0ff */
[----:B------:R1:W-:Y:S01]  /*7f60*/  STL.64 [R1+0xc0], R88 ;  /* 0x0000c05801007387 */ /* 0x0003e20000100a00 */
[----:B---3--:R-:W-:Y:S02]  /*7f70*/  LEA R94, P2, R70, R50, 0x2 ;  /* 0x00000032465e7211 */ /* 0x008fe400078410ff */
[----:B------:R-:W-:Y:S01]  /*7f80*/  LEA.HI.X.SX32 R97, R71, R8, 0x2, P1 ;  /* 0x0000000847617211 */ /* 0x000fe200008f16ff */
[----:B------:R3:W-:Y:S01]  /*7f90*/  STL.64 [R1+0xb8], R98 ;  /* 0x0000b86201007387 */ /* 0x0007e20000100a00 */
[----:B--2---:R-:W-:Y:S01]  /*7fa0*/  LEA R90, P3, R68, R50, 0x2 ;  /* 0x00000032445a7211 */ /* 0x004fe200078610ff */
[----:B------:R-:W-:Y:S01]  /*7fb0*/  IMAD R166, R154, R190, RZ ;  /* 0x000000be9aa67224 */ /* 0x000fe200078e02ff */
[----:B------:R-:W-:Y:S01]  /*7fc0*/  LEA.HI.X.SX32 R95, R70, R8, 0x2, P2 ;  /* 0x00000008465f7211 */ /* 0x000fe200010f16ff */
[----:B------:R2:W-:Y:S01]  /*7fd0*/  STL.64 [R1+0xb0], R96 ;  /* 0x0000b06001007387 */ /* 0x0005e20000100a00 */
[----:B----4-:R-:W-:-:S02]  /*7fe0*/  LEA R100, P5, R67, R50, 0x2 ;  /* 0x0000003243647211 */ /* 0x010fc400078a10ff */
[----:B------:R-:W-:Y:S01]  /*7ff0*/  LEA.HI.X.SX32 R91, R68, R8, 0x2, P3 ;  /* 0x00000008445b7211 */ /* 0x000fe200018f16ff */
[----:B------:R4:W-:Y:S01]  /*8000*/  STL.64 [R1+0xa8], R94 ;  /* 0x0000a85e01007387 */ /* 0x0009e20000100a00 */
[----:B-1----:R-:W-:Y:S02]  /*8010*/  LEA R88, P4, R66, R50, 0x2 ;  /* 0x0000003242587211 */ /* 0x002fe400078810ff */
[----:B------:R-:W-:Y:S01]  /*8020*/  LEA.HI.X.SX32 R101, R67, R8, 0x2, P5 ;  /* 0x0000000843657211 */ /* 0x000fe200028f16ff */
[----:B------:R1:W-:Y:S01]  /*8030*/  STL.64 [R1+0xa0], R90 ;  /* 0x0000a05a01007387 */ /* 0x0003e20000100a00 */
[----:B---3--:R-:W-:Y:S02]  /*8040*/  LEA R98, P0, R60, R50, 0x2 ;  /* 0x000000323c627211 */ /* 0x008fe400078010ff */
[----:B------:R-:W-:Y:S01]  /*8050*/  LEA.HI.X.SX32 R89, R66, R8, 0x2, P4 ;  /* 0x0000000842597211 */ /* 0x000fe200020f16ff */
[----:B------:R3:W-:Y:S01]  /*8060*/  STL.64 [R1+0x98], R100 ;  /* 0x0000986401007387 */ /* 0x0007e20000100a00 */
[----:B--2---:R-:W-:-:S02]  /*8070*/  LEA R96, P1, R59, R50, 0x2 ;  /* 0x000000323b607211 */ /* 0x004fc400078210ff */
[----:B------:R-:W-:Y:S01]  /*8080*/  LEA.HI.X.SX32 R99, R60, R8, 0x2, P0 ;  /* 0x000000083c637211 */ /* 0x000fe200000f16ff */
[----:B------:R2:W-:Y:S01]  /*8090*/  STL.64 [R1+0x90], R88 ;  /* 0x0000905801007387 */ /* 0x0005e20000100a00 */
[C---:B----4-:R-:W-:Y:S02]  /*80a0*/  LEA R94, P2, R58.reuse, R50, 0x2 ;  /* 0x000000323a5e7211 */ /* 0x050fe400078410ff */
[-C--:B------:R-:W-:Y:S01]  /*80b0*/  LEA.HI.X.SX32 R97, R59, R8.reuse, 0x2, P1 ;  /* 0x000000083b617211 */ /* 0x080fe200008f16ff */
[----:B------:R4:W-:Y:S01]  /*80c0*/  STL.64 [R1+0x88], R98 ;  /* 0x0000886201007387 */ /* 0x0009e20000100a00 */
[----:B------:R-:W-:Y:S02]  /*80d0*/  LEA.HI.X.SX32 R95, R58, R8, 0x2, P2 ;  /* 0x000000083a5f7211 */ /* 0x000fe400010f16ff */
[-C--:B-1----:R-:W-:Y:S01]  /*80e0*/  LEA R90, P3, R57, R50.reuse, 0x2 ;  /* 0x00000032395a7211 */ /* 0x082fe200078610ff */
[----:B------:R1:W-:Y:S01]  /*80f0*/  STL.64 [R1+0x80], R96 ;  /* 0x0000806001007387 */ /* 0x0003e20000100a00 */
[----:B---3--:R-:W-:-:S02]  /*8100*/  LEA R100, P5, R56, R50, 0x2 ;  /* 0x0000003238647211 */ /* 0x008fc400078a10ff */
[----:B------:R-:W-:Y:S01]  /*8110*/  LEA.HI.X.SX32 R91, R57, R8, 0x2, P3 ;  /* 0x00000008395b7211 */ /* 0x000fe200018f16ff */
[----:B------:R3:W-:Y:S01]  /*8120*/  STL.64 [R1+0x78], R94 ;  /* 0x0000785e01007387 */ /* 0x0007e20000100a00 */
[C---:B--2---:R-:W-:Y:S02]  /*8130*/  LEA R88, P4, R55.reuse, R50, 0x2 ;  /* 0x0000003237587211 */ /* 0x044fe400078810ff */
[----:B------:R-:W-:Y:S01]  /*8140*/  LEA.HI.X.SX32 R101, R56, R8, 0x2, P5 ;  /* 0x0000000838657211 */ /* 0x000fe200028f16ff */
[----:B------:R2:W-:Y:S01]  /*8150*/  STL.64 [R1+0x70], R90 ;  /* 0x0000705a01007387 */ /* 0x0005e20000100a00 */
[----:B----4-:R-:W-:Y:S02]  /*8160*/  LEA R98, P0, R54, R50, 0x2 ;  /* 0x0000003236627211 */ /* 0x010fe400078010ff */
[----:B------:R-:W-:Y:S02]  /*8170*/  LEA.HI.X.SX32 R89, R55, R8, 0x2, P4 ;  /* 0x0000000837597211 */ /* 0x000fe400020f16ff */
[----:B-1----:R-:W-:-:S02]  /*8180*/  LEA R96, P1, R53, R50, 0x2 ;  /* 0x0000003235607211 */ /* 0x002fc400078210ff */
[----:B------:R-:W-:Y:S01]  /*8190*/  LEA.HI.X.SX32 R99, R54, R8, 0x2, P0 ;  /* 0x0000000836637211 */ /* 0x000fe200000f16ff */
[----:B------:R1:W-:Y:S01]  /*81a0*/  STL.64 [R1+0x60], R88 ;  /* 0x0000605801007387 */ /* 0x0003e20000100a00 */
[C---:B---3--:R-:W-:Y:S02]  /*81b0*/  LEA R94, P2, R52.reuse, R50, 0x2 ;  /* 0x00000032345e7211 */ /* 0x048fe400078410ff */
[-C--:B------:R-:W-:Y:S01]  /*81c0*/  LEA.HI.X.SX32 R97, R53, R8.reuse, 0x2, P1 ;  /* 0x0000000835617211 */ /* 0x080fe200008f16ff */
[----:B------:R-:W-:Y:S01]  /*81d0*/  STL.64 [R1+0x68], R100 ;  /* 0x0000686401007387 */ /* 0x000fe20000100a00 */
[----:B------:R-:W-:Y:S02]  /*81e0*/  LEA.HI.X.SX32 R95, R52, R8, 0x2, P2 ;  /* 0x00000008345f7211 */ /* 0x000fe400010f16ff */
[-C--:B--2---:R-:W-:Y:S01]  /*81f0*/  LEA R90, P3, R46, R50.reuse, 0x2 ;  /* 0x000000322e5a7211 */ /* 0x084fe200078610ff */
[----:B------:R2:W-:Y:S01]  /*8200*/  STL.64 [R1+0x58], R98 ;  /* 0x0000586201007387 */ /* 0x0005e20000100a00 */
[----:B------:R-:W-:-:S02]  /*8210*/  LEA R156, P5, R45, R50, 0x2 ;  /* 0x000000322d9c7211 */ /* 0x000fc400078a10ff */
[----:B------:R-:W-:Y:S01]  /*8220*/  LEA.HI.X.SX32 R91, R46, R8, 0x2, P3 ;  /* 0x000000082e5b7211 */ /* 0x000fe200018f16ff */
[----:B------:R3:W-:Y:S01]  /*8230*/  STL.64 [R1+0x50], R96 ;  /* 0x0000506001007387 */ /* 0x0007e20000100a00 */
[C---:B-1----:R-:W-:Y:S02]  /*8240*/  LEA R88, P4, R44.reuse, R50, 0x2 ;  /* 0x000000322c587211 */ /* 0x042fe400078810ff */
[-C--:B------:R-:W-:Y:S01]  /*8250*/  LEA.HI.X.SX32 R157, R45, R8.reuse, 0x2, P5 ;  /* 0x000000082d9d7211 */ /* 0x080fe200028f16ff */
[----:B------:R1:W-:Y:S01]  /*8260*/  STL.64 [R1+0x48], R94 ;  /* 0x0000485e01007387 */ /* 0x0003e20000100a00 */
[----:B------:R-:W-:Y:S02]  /*8270*/  LEA.HI.X.SX32 R89, R44, R8, 0x2, P4 ;  /* 0x000000082c597211 */ /* 0x000fe400020f16ff */
[----:B------:R-:W-:Y:S01]  /*8280*/  LEA.HI R159, R0, 0x1e, RZ, 0x1a ;  /* 0x0000001e009f7811 */ /* 0x000fe200078fd0ff */
[----:B------:R4:W-:Y:S01]  /*8290*/  STL.64 [R1+0x40], R90 ;  /* 0x0000405a01007387 */ /* 0x0009e20000100a00 */
[----:B--2---:R-:W-:-:S02]  /*82a0*/  LEA R98, P0, R43, R50, 0x2 ;  /* 0x000000322b627211 */ /* 0x004fc400078010ff */
[----:B------:R-:W-:Y:S01]  /*82b0*/  LEA.HI R155, R0, 0x3e, RZ, 0x1a ;  /* 0x0000003e009b7811 */ /* 0x000fe200078fd0ff */
[----:B------:R2:W-:Y:S01]  /*82c0*/  STL.64 [R1+0x6c8], R156 ;  /* 0x0006c89c01007387 */ /* 0x0005e20000100a00 */
[C---:B---3--:R-:W-:Y:S02]  /*82d0*/  LEA R96, P1, R42.reuse, R50, 0x2 ;  /* 0x000000322a607211 */ /* 0x048fe400078210ff */
[----:B------:R-:W-:Y:S01]  /*82e0*/  LEA.HI.X.SX32 R99, R43, R8, 0x2, P0 ;  /* 0x000000082b637211 */ /* 0x000fe200000f16ff */
[----:B------:R3:W-:Y:S01]  /*82f0*/  STL.64 [R1+0x30], R88 ;  /* 0x0000305801007387 */ /* 0x0007e20000100a00 */
[C---:B-1----:R-:W-:Y:S02]  /*8300*/  LEA R94, P2, R41.reuse, R50, 0x2 ;  /* 0x00000032295e7211 */ /* 0x042fe400078410ff */
[-C--:B------:R-:W-:Y:S01]  /*8310*/  LEA.HI.X.SX32 R97, R42, R8.reuse, 0x2, P1 ;  /* 0x000000082a617211 */ /* 0x080fe200008f16ff */
[----:B------:R-:W-:Y:S01]  /*8320*/  STL.64 [R1+0x28], R98 ;  /* 0x0000286201007387 */ /* 0x000fe20000100a00 */
[----:B------:R-:W-:-:S02]  /*8330*/  LEA.HI.X.SX32 R95, R41, R8, 0x2, P2 ;  /* 0x00000008295f7211 */ /* 0x000fc400010f16ff */
[-C--:B----4-:R-:W-:Y:S01]  /*8340*/  LEA R90, P3, R40, R50.reuse, 0x2 ;  /* 0x00000032285a7211 */ /* 0x090fe200078610ff */
[----:B------:R-:W-:Y:S01]  /*8350*/  STL.64 [R1+0x20], R96 ;  /* 0x0000206001007387 */ /* 0x000fe20000100a00 */
[-C--:B------:R-:W-:Y:S02]  /*8360*/  LEA R70, P1, R33, R50.reuse, 0x2 ;  /* 0x0000003221467211 */ /* 0x080fe400078210ff */
[-C--:B--2---:R-:W-:Y:S01]  /*8370*/  LEA R156, P5, R34, R50.reuse, 0x2 ;  /* 0x00000032229c7211 */ /* 0x084fe200078a10ff */
[----:B------:R1:W-:Y:S01]  /*8380*/  STL.64 [R1+0x18], R94 ;  /* 0x0000185e01007387 */ /* 0x0003e20000100a00 */
[-C--:B---3--:R-:W-:Y:S02]  /*8390*/  LEA R88, P4, R18, R50.reuse, 0x2 ;  /* 0x0000003212587211 */ /* 0x088fe400078810ff */
[-C--:B------:R-:W-:Y:S02]  /*83a0*/  LEA R52, P0, R30, R50.reuse, 0x2 ;  /* 0x000000321e347211 */ /* 0x080fe400078010ff */
[----:B------:R-:W-:-:S02]  /*83b0*/  LEA R82, P2, R32, R50, 0x2 ;  /* 0x0000003220527211 */ /* 0x000fc400078410ff */
[-C--:B------:R-:W-:Y:S02]  /*83c0*/  LEA.HI.X.SX32 R91, R40, R8.reuse, 0x2, P3 ;  /* 0x00000008285b7211 */ /* 0x080fe400018f16ff */
[-C--:B------:R-:W-:Y:S02]  /*83d0*/  LEA.HI.X.SX32 R71, R33, R8.reuse, 0x2, P1 ;  /* 0x0000000821477211 */ /* 0x080fe400008f16ff */
[----:B------:R-:W-:Y:S01]  /*83e0*/  LEA.HI.X.SX32 R157, R34, R8, 0x2, P5 ;  /* 0x00000008229d7211 */ /* 0x000fe200028f16ff */
[----:B------:R-:W-:Y:S01]  /*83f0*/  STL.64 [R1+0x10], R90 ;  /* 0x0000105a01007387 */ /* 0x000fe20000100a00 */
[-C--:B-1----:R-:W-:Y:S02]  /*8400*/  LEA R94, P3, R31, R50.reuse, 0x2 ;  /* 0x000000321f5e7211 */ /* 0x082fe400078610ff */
[-C--:B------:R-:W-:Y:S01]  /*8410*/  LEA R40, P1, R20, R50.reuse, 0x2 ;  /* 0x0000003214287211 */ /* 0x080fe200078210ff */
[----:B------:R-:W-:Y:S01]  /*8420*/  STL.64 [R1+0x8], R156 ;  /* 0x0000089c01007387 */ /* 0x000fe20000100a00 */
[----:B------:R-:W-:-:S02]  /*8430*/  LEA R106, P5, R28, R50, 0x2 ;  /* 0x000000321c6a7211 */ /* 0x000fc400078a10ff */
[----:B------:R-:W-:Y:S02]  /*8440*/  LEA.HI.X.SX32 R89, R18, R8, 0x2, P4 ;  /* 0x0000000812597211 */ /* 0x000fe400020f16ff */
[----:B------:R-:W-:Y:S02]  /*8450*/  LEA R18, P4, R19, R50, 0x2 ;  /* 0x0000003213127211 */ /* 0x000fe400078810ff */
[----:B------:R-:W-:Y:S01]  /*8460*/  LEA.HI.X.SX32 R53, R30, R8, 0x2, P0 ;  /* 0x000000081e357211 */ /* 0x000fe200000f16ff */
[----:B------:R1:W-:Y:S01]  /*8470*/  STL.64 [R1], R88 ;  /* 0x0000005801007387 */ /* 0x0003e20000100a00 */
[----:B------:R-:W-:Y:S02]  /*8480*/  LEA R30, P0, R23, R50, 0x2 ;  /* 0x00000032171e7211 */ /* 0x000fe400078010ff */
[----:B------:R-:W-:Y:S02]  /*8490*/  LEA.HI.X.SX32 R83, R32, R8, 0x2, P2 ;  /* 0x0000000820537211 */ /* 0x000fe400010f16ff */
[----:B------:R-:W-:-:S02]  /*84a0*/  LEA R54, P2, R17, R50, 0x2 ;  /* 0x0000003211367211 */ /* 0x000fc400078410ff */
[-C--:B------:R-:W-:Y:S02]  /*84b0*/  LEA.HI.X.SX32 R95, R31, R8.reuse, 0x2, P3 ;  /* 0x000000081f5f7211 */ /* 0x080fe400018f16ff */
[----:B------:R-:W-:Y:S02]  /*84c0*/  LEA.HI.X.SX32 R41, R20, R8, 0x2, P1 ;  /* 0x0000000814297211 */ /* 0x000fe400008f16ff */
[----:B------:R-:W-:Y:S02]  /*84d0*/  LEA R72, P3, R15, R50, 0x2 ;  /* 0x000000320f487211 */ /* 0x000fe400078610ff */
[----:B------:R-:W-:Y:S02]  /*84e0*/  LEA.HI.X.SX32 R107, R28, R8, 0x2, P5 ;  /* 0x000000081c6b7211 */ /* 0x000fe400028f16ff */
[-C--:B------:R-:W-:Y:S02]  /*84f0*/  LEA R66, P1, R12, R50.reuse, 0x2 ;  /* 0x000000320c427211 */ /* 0x080fe400078210ff */
[----:B------:R-:W-:-:S02]  /*8500*/  LEA R84, P5, R13, R50, 0x2 ;  /* 0x000000320d547211 */ /* 0x000fc400078a10ff */
[----:B------:R-:W-:Y:S02]  /*8510*/  LEA.HI.X.SX32 R19, R19, R8, 0x2, P4 ;  /* 0x0000000813137211 */ /* 0x000fe400020f16ff */
[----:B------:R-:W-:Y:S02]  /*8520*/  LEA R96, P4, R11, R50, 0x2 ;  /* 0x000000320b607211 */ /* 0x000fe400078810ff */
[----:B------:R-:W-:Y:S02]  /*8530*/  LEA.HI.X.SX32 R31, R23, R8, 0x2, P0 ;  /* 0x00000008171f7211 */ /* 0x000fe400000f16ff */
        /* <DEDUP_REMOVED lines=26> */
[----:B-1----:R-:W-:-:S02]  /*86e0*/  LEA R88, P2, R47, R50, 0x2 ;  /* 0x000000322f587211 */ /* 0x002fc400078410ff */
[-C--:B------:R-:W-:Y:S02]  /*86f0*/  LEA.HI.X.SX32 R21, R35, R8.reuse, 0x2, P3 ;  /* 0x0000000823157211 */ /* 0x080fe400018f16ff */
[-C--:B------:R-:W-:Y:S02]  /*8700*/  LEA.HI.X.SX32 R77, R39, R8.reuse, 0x2, P1 ;  /* 0x00000008274d7211 */ /* 0x080fe400008f16ff */
[----:B------:R-:W-:Y:S02]  /*8710*/  LEA.HI.X.SX32 R35, R36, R8, 0x2, P5 ;  /* 0x0000000824237211 */ /* 0x000fe400028f16ff */
[-C--:B------:R-:W-:Y:S02]  /*8720*/  LEA R46, P1, R62, R50.reuse, 0x2 ;  /* 0x000000323e2e7211 */ /* 0x080fe400078210ff */
        /* <DEDUP_REMOVED lines=16> */
[-C--:B------:R-:W-:Y:S02]  /*8830*/  LEA.HI.X.SX32 R37, R61, R8.reuse, 0x2, P0 ;  /* 0x000000083d257211 */ /* 0x080fe400000f16ff */
[----:B------:R-:W-:Y:S02]  /*8840*/  LEA.HI.X.SX32 R61, R63, R8, 0x2, P2 ;  /* 0x000000083f3d7211 */ /* 0x000fe400010f16ff */
[----:B------:R-:W-:Y:S02]  /*8850*/  LEA R68, P2, R105, R50, 0x2 ;  /* 0x0000003269447211 */ /* 0x000fe400078410ff */
[----:B------:R-:W-:-:S02]  /*8860*/  LEA.HI.X.SX32 R27, R93, R8, 0x2, P1 ;  /* 0x000000085d1b7211 */ /* 0x000fc400008f16ff */
[-C--:B------:R-:W-:Y:S02]  /*8870*/  LEA.HI.X.SX32 R79, R69, R8.reuse, 0x2, P3 ;  /* 0x00000008454f7211 */ /* 0x080fe400018f16ff */
[----:B------:R-:W-:Y:S02]  /*8880*/  LEA.HI.X.SX32 R91, R80, R8, 0x2, P5 ;  /* 0x00000008505b7211 */ /* 0x000fe400028f16ff */
[-C--:B------:R-:W-:Y:S02]  /*8890*/  LEA R104, P1, R139, R50.reuse, 0x2 ;  /* 0x000000328b687211 */ /* 0x080fe400078210ff */
[-C--:B------:R-:W-:Y:S02]  /*88a0*/  LEA R14, P0, R92, R50.reuse, 0x2 ;  /* 0x000000325c0e7211 */ /* 0x080fe400078010ff */
[-C--:B------:R-:W-:Y:S02]  /*88b0*/  LEA R48, P3, R122, R50.reuse, 0x2 ;  /* 0x000000327a307211 */ /* 0x080fe400078610ff */
[----:B------:R-:W-:-:S02]  /*88c0*/  LEA R62, P5, R123, R50, 0x2 ;  /* 0x000000327b3e7211 */ /* 0x000fc400078a10ff */
[----:B------:R-:W-:Y:S02]  /*88d0*/  LEA.HI.X.SX32 R103, R81, R8, 0x2, P4 ;  /* 0x0000000851677211 */ /* 0x000fe400020f16ff */
[----:B------:R-:W-:Y:S02]  /*88e0*/  LEA R80, P4, R130, R50, 0x2 ;  /* 0x0000003282507211 */ /* 0x000fe400078810ff */
[-C--:B------:R-:W-:Y:S02]  /*88f0*/  LEA.HI.X.SX32 R69, R105, R8.reuse, 0x2, P2 ;  /* 0x0000000869457211 */ /* 0x080fe400010f16ff */
[-C--:B------:R-:W-:Y:S02]  /*8900*/  LEA.HI.X.SX32 R105, R139, R8.reuse, 0x2, P1 ;  /* 0x000000088b697211 */ /* 0x080fe400008f16ff */
[-C--:B------:R-:W-:Y:S02]  /*8910*/  LEA.HI.X.SX32 R15, R92, R8.reuse, 0x2, P0 ;  /* 0x000000085c0f7211 */ /* 0x080fe400000f16ff */
[----:B------:R-:W-:-:S02]  /*8920*/  LEA.HI.X.SX32 R49, R122, R8, 0x2, P3 ;  /* 0x000000087a317211 */ /* 0x000fc400018f16ff */
[----:B------:R-:W-:Y:S02]  /*8930*/  LEA.HI.X.SX32 R63, R123, R8, 0x2, P5 ;  /* 0x000000087b3f7211 */ /* 0x000fe400028f16ff */
[----:B------:R-:W-:Y:S01]  /*8940*/  ISETP.GE.AND P1, PT, R158, UR4, PT ;  /* 0x000000049e007c0c */ /* 0x000fe2000bf26270 */
[----:B------:R-:W-:Y:S01]  /*8950*/  ULDC.64 UR4, c[0x0][0x210] ;  /* 0x0000840000047ab9 */ /* 0x000fe20000000a00 */
[----:B------:R-:W-:Y:S01]  /*8960*/  LEA R92, P0, R140, R50, 0x2 ;  /* 0x000000328c5c7211 */ /* 0x000fe200078010ff */
[----:B------:R-:W-:Y:S01]  /*8970*/  IMAD R158, R158, R190, RZ ;  /* 0x000000be9e9e7224 */ /* 0x000fe200078e02ff */
[-C--:B------:R-:W-:Y:S02]  /*8980*/  LEA R16, P2, R138, R50.reuse, 0x2 ;  /* 0x000000328a107211 */ /* 0x080fe400078410ff */
[-C--:B------:R-:W-:Y:S02]  /*8990*/  LEA R28, P3, R133, R50.reuse, 0x2 ;  /* 0x00000032851c7211 */ /* 0x080fe400078610ff */
[----:B------:R-:W-:-:S02]  /*89a0*/  LEA R38, P5, R132, R50, 0x2 ;  /* 0x0000003284267211 */ /* 0x000fc400078a10ff */
[----:B------:R-:W-:Y:S02]  /*89b0*/  LEA.HI.X.SX32 R81, R130, R8, 0x2, P4 ;  /* 0x0000000882517211 */ /* 0x000fe400020f16ff */
[C---:B------:R-:W-:Y:S02]  /*89c0*/  LEA R50, P4, R131.reuse, R50, 0x2 ;  /* 0x0000003283327211 */ /* 0x040fe400078810ff */
[----:B------:R-:W-:Y:S02]  /*89d0*/  SEL R122, R6, RZ, !P1 ;  /* 0x000000ff067a7207 */ /* 0x000fe40004800000 */
[-C--:B------:R-:W-:Y:S02]  /*89e0*/  LEA.HI.X.SX32 R51, R131, R8.reuse, 0x2, P4 ;  /* 0x0000000883337211 */ /* 0x080fe400020f16ff */
[----:B------:R-:W-:Y:S01]  /*89f0*/  LEA.HI.X.SX32 R29, R133, R8, 0x2, P3 ;  /* 0x00000008851d7211 */ /* 0x000fe200018f16ff */
[----:B------:R-:W-:Y:S01]  /*8a00*/  IMAD R133, R159, R190, RZ ;  /* 0x000000be9f857224 */ /* 0x000fe200078e02ff */
[----:B------:R-:W-:-:S02]  /*8a10*/  ISETP.NE.U32.AND P4, PT, R118, RZ, PT ;  /* 0x000000ff7600720c */ /* 0x000fc40003f85070 */
[----:B------:R-:W-:Y:S01]  /*8a20*/  LEA R118, P1, R5, UR4, 0x2 ;  /* 0x0000000405767c11 */ /* 0x000fe2000f8210ff */
[----:B------:R-:W-:Y:S01]  /*8a30*/  ULDC UR4, c[0x0][0x230] ;  /* 0x00008c0000047ab9 */ /* 0x000fe20000000800 */
[----:B------:R-:W-:Y:S02]  /*8a40*/  ISETP.NE.U32.AND P3, PT, R122, RZ, PT ;  /* 0x000000ff7a00720c */ /* 0x000fe40003f65070 */
[----:B------:R-:W-:Y:S02]  /*8a50*/  LOP3.LUT R122, R3, 0x2, RZ, 0xfc, !PT ;  /* 0x00000002037a7812 */ /* 0x000fe400078efcff */
[-C--:B------:R-:W-:Y:S02]  /*8a60*/  LEA.HI.X.SX32 R93, R140, R8.reuse, 0x2, P0 ;  /* 0x000000088c5d7211 */ /* 0x080fe400000f16ff */
[----:B------:R-:W-:Y:S02]  /*8a70*/  LEA.HI.X.SX32 R17, R138, R8, 0x2, P2 ;  /* 0x000000088a117211 */ /* 0x000fe400010f16ff */
[----:B------:R-:W-:Y:S01]  /*8a80*/  LEA.HI.X.SX32 R5, R5, UR5, 0x2, P1 ;  /* 0x0000000505057c11 */ /* 0x000fe200088f16ff */
[----:B------:R-:W-:Y:S01]  /*8a90*/  ULDC UR5, c[0x0][0x230] ;  /* 0x00008c0000057ab9 */ /* 0x000fe20000000800 */
[----:B------:R-:W-:-:S02]  /*8aa0*/  ISETP.GE.AND P0, PT, R160, R4, PT ;  /* 0x00000004a000720c */ /* 0x000fc40003f06270 */
[----:B------:R-:W-:Y:S01]  /*8ab0*/  ISETP.GE.AND P2, PT, R154, UR4, PT ;  /* 0x000000049a007c0c */ /* 0x000fe2000bf46270 */
[----:B------:R-:W-:Y:S01]  /*8ac0*/  ULDC UR4, c[0x0][0x230] ;  /* 0x00008c0000047ab9 */ /* 0x000fe20000000800 */
[----:B------:R-:W-:Y:S02]  /*8ad0*/  ISETP.GE.AND P1, PT, R122, R4, PT ;  /* 0x000000047a00720c */ /* 0x000fe40003f26270 */
[----:B------:R-:W-:Y:S01]  /*8ae0*/  LEA.HI.X.SX32 R39, R132, R8, 0x2, P5 ;  /* 0x0000000884277211 */ /* 0x000fe200028f16ff */
[-C--:B------:R-:W-:Y:S01]  /*8af0*/  IMAD R132, R160, R190.reuse, RZ ;  /* 0x000000bea0847224 */ /* 0x080fe200078e02ff */
[C---:B------:R-:W-:Y:S01]  /*8b00*/  SEL R123, R6.reuse, RZ, !P0 ;  /* 0x000000ff067b7207 */ /* 0x040fe20004000000 */
[----:B------:R-:W-:Y:S01]  /*8b10*/  IMAD R160, R155, R190, RZ ;  /* 0x000000be9ba07224 */ /* 0x000fe200078e02ff */
[----:B------:R-:W-:Y:S01]  /*8b20*/  SEL R250, R6, RZ, !P2 ;  /* 0x000000ff06fa7207 */ /* 0x000fe20005000000 */
[----:B------:R-:W-:Y:S01]  /*8b30*/  IMAD R8, R190, 0x2, R7 ;  /* 0x00000002be087824 */ /* 0x000fe200078e0207 */
[----:B------:R-:W-:-:S02]  /*8b40*/  SEL R251, R6, RZ, !P1 ;  /* 0x000000ff06fb7207 */ /* 0x000fc40004800000 */
[-C--:B------:R-:W-:Y:S01]  /*8b50*/  LEA R188, P6, R124, R118.reuse, 0x2 ;  /* 0x000000767cbc7211 */ /* 0x080fe200078c10ff */
[----:B------:R-:W-:Y:S01]  /*8b60*/  IMAD R183, R190, 0x2, R8 ;  /* 0x00000002beb77824 */ /* 0x000fe200078e0208 */
[-C--:B------:R-:W-:Y:S02]  /*8b70*/  LEA R122, P1, R152, R118.reuse, 0x2 ;  /* 0x00000076987a7211 */ /* 0x080fe400078210ff */
[-C--:B------:R-:W-:Y:S01]  /*8b80*/  LEA R230, P2, R121, R118.reuse, 0x2 ;  /* 0x0000007679e67211 */ /* 0x080fe200078410ff */
[----:B------:R-:W-:Y:S01]  /*8b90*/  IMAD R199, R190, 0x2, R183 ;  /* 0x00000002bec77824 */ /* 0x000fe200078e02b7 */
[----:B------:R-:W-:Y:S02]  /*8ba0*/  LEA R228, P5, R120, R118, 0x2 ;  /* 0x0000007678e47211 */ /* 0x000fe400078a10ff */
[----:B------:R-:W-:Y:S01]  /*8bb0*/  ISETP.NE.U32.AND P0, PT, R123, RZ, PT ;  /* 0x000000ff7b00720c */ /* 0x000fe20003f05070 */
[----:B------:R-:W-:Y:S01]  /*8bc0*/  IMAD R242, R190, 0x2, R199 ;  /* 0x00000002bef27824 */ /* 0x000fe200078e02c7 */
[----:B------:R-:W-:-:S02]  /*8bd0*/  LEA.HI.X.SX32 R189, R124, R5, 0x2, P6 ;  /* 0x000000057cbd7211 */ /* 0x000fc400030f16ff */
[-C--:B------:R-:W-:Y:S01]  /*8be0*/  LEA.HI.X.SX32 R123, R152, R5.reuse, 0x2, P1 ;  /* 0x00000005987b7211 */ /* 0x080fe200008f16ff */
[C---:B------:R-:W-:Y:S01]  /*8bf0*/  IMAD R243, R190.reuse, 0x4, R242 ;  /* 0x00000004bef37824 */ /* 0x040fe200078e02f2 */
[-C--:B------:R-:W-:Y:S02]  /*8c00*/  LEA.HI.X.SX32 R231, R121, R5.reuse, 0x2, P2 ;  /* 0x0000000579e77211 */ /* 0x080fe400010f16ff */
[-C--:B------:R-:W-:Y:S01]  /*8c10*/  LEA R212, P6, R9, R118.reuse, 0x2 ;  /* 0x0000007609d47211 */ /* 0x080fe200078c10ff */
[----:B------:R-:W-:Y:S01]  /*8c20*/  IMAD R244, R190, 0x2, R243 ;  /* 0x00000002bef47824 */ /* 0x000fe200078e02f3 */
[----:B------:R-:W-:Y:S01]  /*8c30*/  LEA.HI.X.SX32 R229, R120, R5, 0x2, P5 ;  /* 0x0000000578e57211 */ /* 0x000fe200028f16ff */
[----:B------:R-:W-:Y:S01]  /*8c40*/  STL.64 [R1+0x6d0], R122 ;  /* 0x0006d07a01007387 */ /* 0x000fe20000100a00 */
[-C--:B------:R-:W-:Y:S01]  /*8c50*/  LEA R214, P1, R141, R118.reuse, 0x2 ;  /* 0x000000768dd67211 */ /* 0x080fe200078210ff */
[----:B------:R-:W-:Y:S01]  /*8c60*/  IMAD R245, R190, 0x2, R244 ;  /* 0x00000002bef57824 */ /* 0x000fe200078e02f4 */
[-C--:B------:R-:W-:Y:S01]  /*8c70*/  LEA R130, P2, R24, R118.reuse, 0x2 ;  /* 0x0000007618827211 */ /* 0x080fe200078410ff */
[----:B------:R-:W-:Y:S01]  /*8c80*/  STL.64 [R1+0x6d8], R188 ;  /* 0x0006d8bc01007387 */ /* 0x000fe20000100a00 */
[----:B------:R-:W-:Y:S01]  /*8c90*/  LEA R204, P5, R132, R118, 0x2 ;  /* 0x0000007684cc7211 */ /* 0x000fe200078a10ff */
[----:B------:R-:W-:Y:S01]  /*8ca0*/  IMAD R246, R190, 0x2, R245 ;  /* 0x00000002bef67824 */ /* 0x000fe200078e02f5 */
[----:B------:R-:W-:-:S02]  /*8cb0*/  LEA.HI R153, R0, 0x5e, RZ, 0x1a ;  /* 0x0000005e00997811 */ /* 0x000fc400078fd0ff */
[-C--:B------:R-:W-:Y:S01]  /*8cc0*/  LEA.HI.X.SX32 R213, R9, R5.reuse, 0x2, P6 ;  /* 0x0000000509d57211 */ /* 0x080fe200030f16ff */
[----:B------:R-:W-:Y:S01]  /*8cd0*/  IMAD R247, R190, 0x2, R246 ;  /* 0x00000002bef77824 */ /* 0x000fe200078e02f6 */
[-C--:B------:R-:W-:Y:S01]  /*8ce0*/  LEA.HI.X.SX32 R215, R141, R5.reuse, 0x2, P1 ;  /* 0x000000058dd77211 */ /* 0x080fe200008f16ff */
[----:B------:R-:W-:Y:S01]  /*8cf0*/  IMAD R198, R153, R190, RZ ;  /* 0x000000be99c67224 */ /* 0x000fe200078e02ff */
[-C--:B------:R-:W-:Y:S01]  /*8d00*/  LEA.HI.X.SX32 R131, R24, R5.reuse, 0x2, P2 ;  /* 0x0000000518837211 */ /* 0x080fe200010f16ff */
[----:B------:R-:W-:Y:S01]  /*8d10*/  IMAD R248, R190, 0x2, R247 ;  /* 0x00000002bef87824 */ /* 0x000fe200078e02f7 */
[-C--:B------:R-:W-:Y:S02]  /*8d20*/  LEA R196, P6, R110, R118.reuse, 0x2 ;  /* 0x000000766ec47211 */ /* 0x080fe400078c10ff */
[----:B------:R-:W-:Y:S01]  /*8d30*/  LEA.HI.X.SX32 R205, R132, R5, 0x2, P5 ;  /* 0x0000000584cd7211 */ /* 0x000fe200028f16ff */
[----:B------:R-:W-:Y:S01]  /*8d40*/  IMAD R249, R190, 0x2, R248 ;  /* 0x00000002bef97824 */ /* 0x000fe200078e02f8 */
[----:B------:R-:W-:-:S02]  /*8d50*/  LEA R138, P1, R25, R118, 0x2 ;  /* 0x00000076198a7211 */ /* 0x000fc400078210ff */
[-C--:B------:R-:W-:Y:S02]  /*8d60*/  LEA R154, P2, R111, R118.reuse, 0x2 ;  /* 0x000000766f9a7211 */ /* 0x080fe400078410ff */
[-C--:B------:R-:W-:Y:S02]  /*8d70*/  LEA R152, P5, R112, R118.reuse, 0x2 ;  /* 0x0000007670987211 */ /* 0x080fe400078a10ff */
[-C--:B------:R-:W-:Y:S02]  /*8d80*/  LEA.HI.X.SX32 R197, R110, R5.reuse, 0x2, P6 ;  /* 0x000000056ec57211 */ /* 0x080fe400030f16ff */
[-C--:B------:R-:W-:Y:S02]  /*8d90*/  LEA.HI.X.SX32 R139, R25, R5.reuse, 0x2, P1 ;  /* 0x00000005198b7211 */ /* 0x080fe400008f16ff */
[----:B------:R-:W-:Y:S02]  /*8da0*/  LEA.HI.X.SX32 R155, R111, R5, 0x2, P2 ;  /* 0x000000056f9b7211 */ /* 0x000fe400010f16ff */
[----:B------:R-:W-:-:S02]  /*8db0*/  LEA R172, P6, R114, R118, 0x2 ;  /* 0x0000007672ac7211 */ /* 0x000fc400078c10ff */
[-C--:B------:R-:W-:Y:S02]  /*8dc0*/  LEA.HI.X.SX32 R153, R112, R5.reuse, 0x2, P5 ;  /* 0x0000000570997211 */ /* 0x080fe400028f16ff */
[-C--:B------:R-:W-:Y:S02]  /*8dd0*/  LEA R192, P1, R113, R118.reuse, 0x2 ;  /* 0x0000007671c07211 */ /* 0x080fe400078210ff */
[-C--:B------:R-:W-:Y:S02]  /*8de0*/  LEA R184, P2, R115, R118.reuse, 0x2 ;  /* 0x0000007673b87211 */ /* 0x080fe400078410ff */
[----:B------:R-:W-:Y:S02]  /*8df0*/  LEA R186, P5, R133, R118, 0x2 ;  /* 0x0000007685ba7211 */ /* 0x000fe400078a10ff */
[-C--:B------:R-:W-:Y:S02]  /*8e00*/  LEA.HI.X.SX32 R173, R114, R5.reuse, 0x2, P6 ;  /* 0x0000000572ad7211 */ /* 0x080fe400030f16ff */
[----:B------:R-:W-:-:S02]  /*8e10*/  LEA.HI.X.SX32 R193, R113, R5, 0x2, P1 ;  /* 0x0000000571c17211 */ /* 0x000fc400008f16ff */
[-C--:B------:R-:W-:Y:S02]  /*8e20*/  LEA.HI.X.SX32 R185, R115, R5.reuse, 0x2, P2 ;  /* 0x0000000573b97211 */ /* 0x080fe400010f16ff */
[-C--:B------:R-:W-:Y:S02]  /*8e30*/  LEA R240, P6, R117, R118.reuse, 0x2 ;  /* 0x0000007675f07211 */ /* 0x080fe400078c10ff */
[----:B------:R-:W-:Y:S02]  /*8e40*/  LEA.HI.X.SX32 R187, R133, R5, 0x2, P5 ;  /* 0x0000000585bb7211 */ /* 0x000fe400028f16ff */
[-C--:B------:R-:W-:Y:S02]  /*8e50*/  LEA R120, P1, R116, R118.reuse, 0x2 ;  /* 0x0000007674787211 */ /* 0x080fe400078210ff */
[-C--:B------:R-:W-:Y:S02]  /*8e60*/  LEA R226, P2, R119, R118.reuse, 0x2 ;  /* 0x0000007677e27211 */ /* 0x080fe400078410ff */
[----:B------:R-:W-:-:S02]  /*8e70*/  LEA R224, P5, R125, R118, 0x2 ;  /* 0x000000767de07211 */ /* 0x000fc400078a10ff */
[-C--:B------:R-:W-:Y:S02]  /*8e80*/  LEA.HI.X.SX32 R241, R117, R5.reuse, 0x2, P6 ;  /* 0x0000000575f17211 */ /* 0x080fe400030f16ff */
[-C--:B------:R-:W-:Y:S02]  /*8e90*/  LEA.HI.X.SX32 R121, R116, R5.reuse, 0x2, P1 ;  /* 0x0000000574797211 */ /* 0x080fe400008f16ff */
[-C--:B------:R-:W-:Y:S02]  /*8ea0*/  LEA.HI.X.SX32 R227, R119, R5.reuse, 0x2, P2 ;  /* 0x0000000577e37211 */ /* 0x080fe400010f16ff */
[-C--:B------:R-:W-:Y:S01]  /*8eb0*/  LEA R124, P6, R127, R118.reuse, 0x2 ;  /* 0x000000767f7c7211 */ /* 0x080fe200078c10ff */
[----:B------:R-:W-:Y:S01]  /*8ec0*/  STL.64 [R1+0x6e0], R120 ;  /* 0x0006e07801007387 */ /* 0x000fe20000100a00 */
[----:B------:R-:W-:Y:S02]  /*8ed0*/  LEA.HI.X.SX32 R225, R125, R5, 0x2, P5 ;  /* 0x000000057de17211 */ /* 0x000fe400028f16ff */
[-C--:B------:R-:W-:Y:S01]  /*8ee0*/  LEA R210, P1, R126, R118.reuse, 0x2 ;  /* 0x000000767ed27211 */ /* 0x080fe200078210ff */
[----:B------:R1:W-:Y:S01]  /*8ef0*/  STL.64 [R1+0x6b8], R240 ;  /* 0x0006b8f001007387 */ /* 0x0003e20000100a00 */
[----:B------:R-:W-:-:S02]  /*8f00*/  LEA R132, P2, R128, R118, 0x2 ;  /* 0x0000007680847211 */ /* 0x000fc400078410ff */
[-C--:B------:R-:W-:Y:S02]  /*8f10*/  LEA R202, P5, R158, R118.reuse, 0x2 ;  /* 0x000000769eca7211 */ /* 0x080fe400078a10ff */
[-C--:B------:R-:W-:Y:S02]  /*8f20*/  LEA.HI.X.SX32 R125, R127, R5.reuse, 0x2, P6 ;  /* 0x000000057f7d7211 */ /* 0x080fe400030f16ff */
[-C--:B------:R-:W-:Y:S02]  /*8f30*/  LEA.HI.X.SX32 R211, R126, R5.reuse, 0x2, P1 ;  /* 0x000000057ed37211 */ /* 0x080fe400008f16ff */
[-C--:B------:R-:W-:Y:S02]  /*8f40*/  LEA.HI.X.SX32 R133, R128, R5.reuse, 0x2, P2 ;  /* 0x0000000580857211 */ /* 0x080fe400010f16ff */
[----:B------:R-:W-:Y:S02]  /*8f50*/  LEA R140, P6, R134, R118, 0x2 ;  /* 0x00000076868c7211 */ /* 0x000fe400078c10ff */
[----:B------:R-:W-:-:S02]  /*8f60*/  LEA.HI.X.SX32 R203, R158, R5, 0x2, P5 ;  /* 0x000000059ecb7211 */ /* 0x000fc400028f16ff */
[-C--:B------:R-:W-:Y:S02]  /*8f70*/  LEA R194, P1, R129, R118.reuse, 0x2 ;  /* 0x0000007681c27211 */ /* 0x080fe400078210ff */
[-C--:B------:R-:W-:Y:S02]  /*8f80*/  LEA R158, P2, R135, R118.reuse, 0x2 ;  /* 0x00000076879e7211 */ /* 0x080fe400078410ff */
[----:B------:R-:W-:Y:S02]  /*8f90*/  LEA R162, P5, R136, R118, 0x2 ;  /* 0x0000007688a27211 */ /* 0x000fe400078a10ff */
[-C--:B------:R-:W-:Y:S02]  /*8fa0*/  LEA.HI.X.SX32 R141, R134, R5.reuse, 0x2, P6 ;  /* 0x00000005868d7211 */ /* 0x080fe400030f16ff */
[-C--:B------:R-:W-:Y:S02]  /*8fb0*/  LEA.HI.X.SX32 R195, R129, R5.reuse, 0x2, P1 ;  /* 0x0000000581c37211 */ /* 0x080fe400008f16ff */
[----:B------:R-:W-:-:S02]  /*8fc0*/  LEA.HI.X.SX32 R159, R135, R5, 0x2, P2 ;  /* 0x00000005879f7211 */ /* 0x000fc400010f16ff */
[-C--:B------:R-:W-:Y:S02]  /*8fd0*/  LEA R176, P6, R142, R118.reuse, 0x2 ;  /* 0x000000768eb07211 */ /* 0x080fe400078c10ff */
[-C--:B------:R-:W-:Y:S02]  /*8fe0*/  LEA R174, P1, R137, R118.reuse, 0x2 ;  /* 0x0000007689ae7211 */ /* 0x080fe400078210ff */
[-C--:B------:R-:W-:Y:S02]  /*8ff0*/  LEA.HI.X.SX32 R163, R136, R5.reuse, 0x2, P5 ;  /* 0x0000000588a37211 */ /* 0x080fe400028f16ff */
[-C--:B------:R-:W-:Y:S02]  /*9000*/  LEA R24, P2, R143, R118.reuse, 0x2 ;  /* 0x000000768f187211 */ /* 0x080fe400078410ff */
[----:B------:R-:W-:Y:S02]  /*9010*/  LEA R110, P5, R160, R118, 0x2 ;  /* 0x00000076a06e7211 */ /* 0x000fe400078a10ff */
[----:B------:R-:W-:-:S02]  /*9020*/  LEA.HI.X.SX32 R177, R142, R5, 0x2, P6 ;  /* 0x000000058eb17211 */ /* 0x000fc400030f16ff */
[-C--:B------:R-:W-:Y:S02]  /*9030*/  LEA.HI.X.SX32 R175, R137, R5.reuse, 0x2, P1 ;  /* 0x0000000589af7211 */ /* 0x080fe400008f16ff */
[-C--:B------:R-:W-:Y:S02]  /*9040*/  LEA.HI.X.SX32 R25, R143, R5.reuse, 0x2, P2 ;  /* 0x000000058f197211 */ /* 0x080fe400010f16ff */
[-C--:B------:R-:W-:Y:S02]  /*9050*/  LEA R236, P6, R145, R118.reuse, 0x2 ;  /* 0x0000007691ec7211 */ /* 0x080fe400078c10ff */
[-C--:B------:R-:W-:Y:S02]  /*9060*/  LEA R238, P1, R144, R118.reuse, 0x2 ;  /* 0x0000007690ee7211 */ /* 0x080fe400078210ff */
[----:B------:R-:W-:Y:S02]  /*9070*/  LEA.HI.X.SX32 R111, R160, R5, 0x2, P5 ;  /* 0x00000005a06f7211 */ /* 0x000fe400028f16ff */
[----:B------:R-:W-:-:S02]  /*9080*/  LEA R222, P2, R146, R118, 0x2 ;  /* 0x0000007692de7211 */ /* 0x000fc400078410ff */
[-C--:B------:R-:W-:Y:S02]  /*9090*/  LEA R220, P5, R147, R118.reuse, 0x2 ;  /* 0x0000007693dc7211 */ /* 0x080fe400078a10ff */
[-C--:B------:R-:W-:Y:S02]  /*90a0*/  LEA.HI.X.SX32 R237, R145, R5.reuse, 0x2, P6 ;  /* 0x0000000591ed7211 */ /* 0x080fe400030f16ff */
[-C--:B------:R-:W-:Y:S02]  /*90b0*/  LEA.HI.X.SX32 R239, R144, R5.reuse, 0x2, P1 ;  /* 0x0000000590ef7211 */ /* 0x080fe400008f16ff */
[----:B------:R-:W-:Y:S02]  /*90c0*/  LEA.HI.X.SX32 R223, R146, R5, 0x2, P2 ;  /* 0x0000000592df7211 */ /* 0x000fe400010f16ff */
[-C--:B------:R-:W-:Y:S01]  /*90d0*/  LEA R208, P6, R149, R118.reuse, 0x2 ;  /* 0x0000007695d07211 */ /* 0x080fe200078c10ff */
[----:B------:R-:W-:Y:S01]  /*90e0*/  STL [R1+0x6c0], R239 ;  /* 0x0006c0ef01007387 */ /* 0x000fe20000100800 */
[----:B------:R-:W-:-:S02]  /*90f0*/  LEA R126, P1, R148, R118, 0x2 ;  /* 0x00000076947e7211 */ /* 0x000fc400078210ff */
[-C--:B------:R-:W-:Y:S01]  /*9100*/  LEA.HI.X.SX32 R221, R147, R5.reuse, 0x2, P5 ;  /* 0x0000000593dd7211 */ /* 0x080fe200028f16ff */
[----:B------:R-:W-:Y:S01]  /*9110*/  STL.64 [R1+0x6e8], R236 ;  /* 0x0006e8ec01007387 */ /* 0x000fe20000100a00 */
[-C--:B------:R-:W-:Y:S02]  /*9120*/  LEA R134, P2, R150, R118.reuse, 0x2 ;  /* 0x0000007696867211 */ /* 0x080fe400078410ff */
[----:B------:R-:W-:Y:S02]  /*9130*/  LEA R200, P5, R166, R118, 0x2 ;  /* 0x00000076a6c87211 */ /* 0x000fe400078a10ff */
[-C--:B------:R-:W-:Y:S02]  /*9140*/  LEA.HI.X.SX32 R209, R149, R5.reuse, 0x2, P6 ;  /* 0x0000000595d17211 */ /* 0x080fe400030f16ff */
[-C--:B------:R-:W-:Y:S02]  /*9150*/  LEA.HI.X.SX32 R127, R148, R5.reuse, 0x2, P1 ;  /* 0x00000005947f7211 */ /* 0x080fe400008f16ff */
[----:B------:R-:W-:-:S02]  /*9160*/  LEA.HI.X.SX32 R135, R150, R5, 0x2, P2 ;  /* 0x0000000596877211 */ /* 0x000fc400010f16ff */
[-C--:B------:R-:W-:Y:S01]  /*9170*/  LEA R144, P6, R161, R118.reuse, 0x2 ;  /* 0x00000076a1907211 */ /* 0x080fe200078c10ff */
[----:B------:R-:W2:Y:S01]  /*9180*/  S2R R150, SR_CgaCtaId ;  /* 0x0000000000967919 */ /* 0x000ea20000008800 */
        /* <DEDUP_REMOVED lines=11> */
[----:B------:R-:W-:Y:S02]  /*9240*/  LEA.HI R191, R0, 0x6e, RZ, 0x1a ;  /* 0x0000006e00bf7811 */ /* 0x000fe400078fd0ff */
[----:B------:R-:W-:Y:S02]  /*9250*/  LEA R114, P5, R198, R118, 0x2 ;  /* 0x00000076c6727211 */ /* 0x000fe400078a10ff */
[-C--:B------:R-:W-:Y:S01]  /*9260*/  LEA.HI.X.SX32 R179, R168, R5.reuse, 0x2, P1 ;  /* 0x00000005a8b37211 */ /* 0x080fe200008f16ff */
[----:B------:R-:W-:Y:S01]  /*9270*/  IMAD R252, R191, R190, RZ ;  /* 0x000000bebffc7224 */ /* 0x000fe200078e02ff */
[-C--:B------:R-:W-:Y:S02]  /*9280*/  LEA.HI.X.SX32 R171, R169, R5.reuse, 0x2, P6 ;  /* 0x00000005a9ab7211 */ /* 0x080fe400030f16ff */
[----:B------:R-:W-:Y:S02]  /*9290*/  LEA.HI.X.SX32 R113, R180, R5, 0x2, P2 ;  /* 0x00000005b4717211 */ /* 0x000fe400010f16ff */
[----:B------:R-:W-:-:S02]  /*92a0*/  LEA R234, P1, R181, R118, 0x2 ;  /* 0x00000076b5ea7211 */ /* 0x000fc400078210ff */
[-C--:B------:R-:W-:Y:S02]  /*92b0*/  LEA R232, P6, R182, R118.reuse, 0x2 ;  /* 0x00000076b6e87211 */ /* 0x080fe400078c10ff */
[-C--:B------:R-:W-:Y:S02]  /*92c0*/  LEA.HI.X.SX32 R115, R198, R5.reuse, 0x2, P5 ;  /* 0x00000005c6737211 */ /* 0x080fe400028f16ff */
[-C--:B------:R-:W-:Y:S02]  /*92d0*/  LEA R218, P2, R7, R118.reuse, 0x2 ;  /* 0x0000007607da7211 */ /* 0x080fe400078410ff */
[----:B------:R-:W-:Y:S02]  /*92e0*/  LEA R216, P5, R8, R118, 0x2 ;  /* 0x0000007608d87211 */ /* 0x000fe400078a10ff */
[-C--:B------:R-:W-:Y:S02]  /*92f0*/  LEA.HI.X.SX32 R235, R181, R5.reuse, 0x2, P1 ;  /* 0x00000005b5eb7211 */ /* 0x080fe400008f16ff */
[----:B------:R-:W-:-:S02]  /*9300*/  LEA.HI.X.SX32 R233, R182, R5, 0x2, P6 ;  /* 0x00000005b6e97211 */ /* 0x000fc400030f16ff */
[-C--:B------:R-:W-:Y:S01]  /*9310*/  LEA.HI.X.SX32 R219, R7, R5.reuse, 0x2, P2 ;  /* 0x0000000507db7211 */ /* 0x080fe200010f16ff */
[----:B------:R-:W-:Y:S01]  /*9320*/  STL [R1+0x6b4], R235 ;  /* 0x0006b4eb01007387 */ /* 0x000fe20000100800 */
[-C--:B------:R-:W-:Y:S02]  /*9330*/  LEA R128, P1, R183, R118.reuse, 0x2 ;  /* 0x00000076b7807211 */ /* 0x080fe400078210ff */
[-C--:B------:R-:W-:Y:S01]  /*9340*/  LEA R206, P6, R199, R118.reuse, 0x2 ;  /* 0x00000076c7ce7211 */ /* 0x080fe200078c10ff */
[----:B------:R-:W-:Y:S01]  /*9350*/  STL [R1+0x6b0], R233 ;  /* 0x0006b0e901007387 */ /* 0x000fe20000100800 */
[----:B------:R-:W-:Y:S02]  /*9360*/  LEA.HI.X.SX32 R217, R8, R5, 0x2, P5 ;  /* 0x0000000508d97211 */ /* 0x000fe400028f16ff */
[-C--:B------:R-:W-:Y:S01]  /*9370*/  LEA R136, P2, R242, R118.reuse, 0x2 ;  /* 0x00000076f2887211 */ /* 0x080fe200078410ff */
[----:B------:R-:W-:Y:S01]  /*9380*/  STL [R1+0x6ac], R231 ;  /* 0x0006ace701007387 */ /* 0x000fe20000100800 */
[----:B------:R-:W-:-:S02]  /*9390*/  LEA R198, P5, R252, R118, 0x2 ;  /* 0x00000076fcc67211 */ /* 0x000fc400078a10ff */
[----:B------:R-:W-:Y:S01]  /*93a0*/  LEA.HI R9, R0, 0x7e, RZ, 0x1a ;  /* 0x0000007e00097811 */ /* 0x000fe200078fd0ff */
[----:B------:R-:W-:Y:S01]  /*93b0*/  STL [R1+0x6a8], R229 ;  /* 0x0006a8e501007387 */ /* 0x000fe20000100800 */
[-C--:B------:R-:W-:Y:S02]  /*93c0*/  LEA.HI.X.SX32 R129, R183, R5.reuse, 0x2, P1 ;  /* 0x00000005b7817211 */ /* 0x080fe400008f16ff */
[-C--:B------:R-:W-:Y:S01]  /*93d0*/  LEA.HI.X.SX32 R207, R199, R5.reuse, 0x2, P6 ;  /* 0x00000005c7cf7211 */ /* 0x080fe200030f16ff */
[----:B------:R-:W-:Y:S01]  /*93e0*/  IMAD R9, R9, R190, RZ ;  /* 0x000000be09097224 */ /* 0x000fe200078e02ff */
[-C--:B------:R-:W-:Y:S01]  /*93f0*/  LEA.HI.X.SX32 R137, R242, R5.reuse, 0x2, P2 ;  /* 0x00000005f2897211 */ /* 0x080fe200010f16ff */
[----:B------:R-:W-:Y:S01]  /*9400*/  STL [R1+0x6a4], R227 ;  /* 0x0006a4e301007387 */ /* 0x000fe20000100800 */
[-C--:B------:R-:W-:Y:S02]  /*9410*/  LEA R148, P1, R243, R118.reuse, 0x2 ;  /* 0x00000076f3947211 */ /* 0x080fe400078210ff */
[----:B------:R-:W-:Y:S01]  /*9420*/  LEA R146, P6, R244, R118, 0x2 ;  /* 0x00000076f4927211 */ /* 0x000fe200078c10ff */
[----:B------:R-:W-:Y:S01]  /*9430*/  STL [R1+0x6a0], R225 ;  /* 0x0006a0e101007387 */ /* 0x000fe20000100800 */
[----:B------:R-:W-:-:S02]  /*9440*/  LEA.HI.X.SX32 R199, R252, R5, 0x2, P5 ;  /* 0x00000005fcc77211 */ /* 0x000fc400028f16ff */
[-C--:B------:R-:W-:Y:S01]  /*9450*/  LEA R164, P2, R245, R118.reuse, 0x2 ;  /* 0x00000076f5a47211 */ /* 0x080fe200078410ff */
[----:B------:R-:W-:Y:S01]  /*9460*/  STL [R1+0x69c], R223 ;  /* 0x00069cdf01007387 */ /* 0x000fe20000100800 */
[-C--:B------:R-:W-:Y:S02]  /*9470*/  LEA R168, P5, R246, R118.reuse, 0x2 ;  /* 0x00000076f6a87211 */ /* 0x080fe400078a10ff */
[-C--:B------:R-:W-:Y:S01]  /*9480*/  LEA.HI.X.SX32 R149, R243, R5.reuse, 0x2, P1 ;  /* 0x00000005f3957211 */ /* 0x080fe200008f16ff */
[----:B------:R-:W-:Y:S01]  /*9490*/  STL [R1+0x698], R221 ;  /* 0x000698dd01007387 */ /* 0x000fe20000100800 */
[-C--:B------:R-:W-:Y:S02]  /*94a0*/  LEA.HI.X.SX32 R147, R244, R5.reuse, 0x2, P6 ;  /* 0x00000005f4937211 */ /* 0x080fe400030f16ff */
[----:B------:R-:W-:Y:S01]  /*94b0*/  LEA.HI.X.SX32 R165, R245, R5, 0x2, P2 ;  /* 0x00000005f5a57211 */ /* 0x000fe200010f16ff */
[----:B------:R-:W-:Y:S01]  /*94c0*/  STL [R1+0x694], R219 ;  /* 0x000694db01007387 */ /* 0x000fe20000100800 */
[----:B------:R-:W-:-:S02]  /*94d0*/  LEA R182, P1, R247, R118, 0x2 ;  /* 0x00000076f7b67211 */ /* 0x000fc400078210ff */
[-C--:B------:R-:W-:Y:S02]  /*94e0*/  LEA R180, P6, R248, R118.reuse, 0x2 ;  /* 0x00000076f8b47211 */ /* 0x080fe400078c10ff */
[-C--:B------:R-:W-:Y:S02]  /*94f0*/  LEA.HI.X.SX32 R169, R246, R5.reuse, 0x2, P5 ;  /* 0x00000005f6a97211 */ /* 0x080fe400028f16ff */
[-C--:B------:R-:W-:Y:S02]  /*9500*/  LEA R116, P2, R249, R118.reuse, 0x2 ;  /* 0x00000076f9747211 */ /* 0x080fe400078410ff */
[----:B------:R-:W-:Y:S02]  /*9510*/  LEA R118, P5, R9, R118, 0x2 ;  /* 0x0000007609767211 */ /* 0x000fe400078a10ff */
[-C--:B------:R-:W-:Y:S02]  /*9520*/  LEA.HI.X.SX32 R183, R247, R5.reuse, 0x2, P1 ;  /* 0x00000005f7b77211 */ /* 0x080fe400008f16ff */
[----:B------:R-:W-:-:S02]  /*9530*/  LEA.HI.X.SX32 R119, R9, R5, 0x2, P5 ;  /* 0x0000000509777211 */ /* 0x000fc400028f16ff */
[----:B------:R-:W-:Y:S02]  /*9540*/  LOP3.LUT R9, R3, 0x20, RZ, 0xfc, !PT ;  /* 0x0000002003097812 */ /* 0x000fe400078efcff */
[-C--:B------:R-:W-:Y:S02]  /*9550*/  LEA.HI.X.SX32 R181, R248, R5.reuse, 0x2, P6 ;  /* 0x00000005f8b57211 */ /* 0x080fe400030f16ff */
[----:B------:R-:W-:Y:S02]  /*9560*/  LEA.HI.X.SX32 R117, R249, R5, 0x2, P2 ;  /* 0x00000005f9757211 */ /* 0x000fe400010f16ff */
[----:B------:R-:W-:Y:S02]  /*9570*/  LOP3.LUT R8, R3, 0x22, RZ, 0xfc, !PT ;  /* 0x0000002203087812 */ /* 0x000fe400078efcff */
[----:B------:R-:W-:Y:S02]  /*9580*/  MOV R5, 0x400 ;  /* 0x0000040000057802 */ /* 0x000fe40000000f00 */
[----:B------:R-:W-:Y:S01]  /*9590*/  ISETP.GE.AND P6, PT, R9, UR4, PT ;  /* 0x0000000409007c0c */ /* 0x000fe2000bfc6270 */
[----:B------:R-:W-:Y:S01]  /*95a0*/  ULDC UR4, c[0x0][0x230] ;  /* 0x00008c0000047ab9 */ /* 0x000fe20000000800 */
[----:B------:R-:W-:-:S02]  /*95b0*/  LOP3.LUT R7, R3, 0x40, RZ, 0xfc, !PT ;  /* 0x0000004003077812 */ /* 0x000fc400078efcff */
[----:B------:R-:W-:Y:S01]  /*95c0*/  ISETP.GE.AND P5, PT, R8, UR5, PT ;  /* 0x0000000508007c0c */ /* 0x000fe2000bfa6270 */
[----:B------:R-:W-:Y:S01]  /*95d0*/  ULDC UR5, c[0x0][0x230] ;  /* 0x00008c0000057ab9 */ /* 0x000fe20000000800 */
[----:B--2---:R-:W-:Y:S02]  /*95e0*/  LEA R242, R150, R5, 0x18 ;  /* 0x0000000596f27211 */ /* 0x004fe400078ec0ff */
[----:B------:R-:W-:Y:S02]  /*95f0*/  SEL R5, R6, RZ, !P6 ;  /* 0x000000ff06057207 */ /* 0x000fe40007000000 */
[----:B------:R-:W-:Y:S01]  /*9600*/  ISETP.GE.AND P6, PT, R7, UR8, PT ;  /* 0x0000000807007c0c */ /* 0x000fe2000bfc6270 */
[----:B------:R-:W-:Y:S01]  /*9610*/  IMAD.IADD R244, R2, 0x1, R242 ;  /* 0x0000000102f47824 */ /* 0x000fe200078e02f2 */
[----:B------:R-:W-:Y:S01]  /*9620*/  SEL R8, R6, RZ, !P5 ;  /* 0x000000ff06087207 */ /* 0x000fe20006800000 */
[----:B------:R-:W-:Y:S01]  /*9630*/  ULDC UR8, c[0x0][0x230] ;  /* 0x00008c0000087ab9 */ /* 0x000fe20000000800 */
[----:B------:R-:W-:-:S02]  /*9640*/  ISETP.NE.U32.AND P2, PT, R251, RZ, PT ;  /* 0x000000fffb00720c */ /* 0x000fc40003f45070 */
[----:B------:R-:W-:Y:S01]  /*9650*/  ISETP.NE.U32.AND P5, PT, R5, RZ, PT ;  /* 0x000000ff0500720c */ /* 0x000fe20003fa5070 */
[----:B------:R-:W-:Y:S01]  /*9660*/  @!PT LDS RZ, [RZ] ;  /* 0x00000000fffff984 */ /* 0x000fe20000000800 */
[----:B------:R-:W-:Y:S01]  /*9670*/  @!PT LDS RZ, [RZ] ;  /* 0x00000000fffff984 */ /* 0x000fe20000000800 */
[----:B------:R-:W-:Y:S01]  /*9680*/  @!PT LDS RZ, [RZ] ;  /* 0x00000000fffff984 */ /* 0x000fe20000000800 */
[----:B------:R-:W-:Y:S01]  /*9690*/  LDGSTS.E [R244+0x30000], desc[UR6][R122.64], P4 ;  /* 0x300000007af47fae */ /* 0x000fe2000a121846 */
[----:B------:R-:W-:Y:S02]  /*96a0*/  SEL R7, R6, RZ, !P6 ;  /* 0x000000ff06077207 */ /* 0x000fe40007000000 */
[----:B------:R-:W-:Y:S02]  /*96b0*/  ISETP.NE.U32.AND P6, PT, R8, RZ, PT ;  /* 0x000000ff0800720c */ /* 0x000fe40003fc5070 */
[C---:B------:R-:W-:Y:S02]  /*96c0*/  LOP3.LUT R251, R3.reuse, 0x42, RZ, 0xfc, !PT ;  /* 0x0000004203fb7812 */ /* 0x040fe400078efcff */
[----:B------:R-:W-:Y:S02]  /*96d0*/  LOP3.LUT R252, R3, 0x60, RZ, 0xfc, !PT ;  /* 0x0000006003fc7812 */ /* 0x000fe400078efcff */
[----:B------:R-:W-:Y:S01]  /*96e0*/  ISETP.GE.AND P4, PT, R251, UR9, PT ;  /* 0x00000009fb007c0c */ /* 0x000fe2000bf86270 */
[----:B------:R-:W-:Y:S01]  /*96f0*/  LDGSTS.E [R244+0x30008], desc[UR6][R188.64], P2 ;  /* 0x30008000bcf47fae */ /* 0x000fe20009121846 */
[----:B------:R-:W-:Y:S01]  /*9700*/  LOP3.LUT R8, R3, 0x4, RZ, 0xfc, !PT ;  /* 0x0000000403087812 */ /* 0x000fe200078efcff */
[----:B------:R-:W-:Y:S01]  /*9710*/  ULDC UR9, c[0x0][0x230] ;  /* 0x00008c0000097ab9 */ /* 0x000fe20000000800 */
[----:B------:R-:W-:Y:S01]  /*9720*/  SEL R5, R6, RZ, !P4 ;  /* 0x000000ff06057207 */ /* 0x000fe20006000000 */
[----:B------:R-:W-:Y:S01]  /*9730*/  LDGSTS.E [R244+0x32000], desc[UR6][R120.64], P5 ;  /* 0x3200000078f47fae */ /* 0x000fe2000a921846 */
[----:B------:R-:W-:-:S02]  /*9740*/  ISETP.NE.U32.AND P4, PT, R7, RZ, PT ;  /* 0x000000ff0700720c */ /* 0x000fc40003f85070 */
[----:B------:R-:W-:Y:S01]  /*9750*/  ISETP.GE.AND P5, PT, R252, UR4, PT ;  /* 0x00000004fc007c0c */ /* 0x000fe2000bfa6270 */
[----:B------:R1:W-:Y:S01]  /*9760*/  LDGSTS.E [R244+0x32008], desc[UR6][R240.64], P6 ;  /* 0x32008000f0f47fae */ /* 0x0003e2000b121846 */
[----:B------:R-:W-:Y:S01]  /*9770*/  ISETP.NE.U32.AND P2, PT, R5, RZ, PT ;  /* 0x000000ff0500720c */ /* 0x000fe20003f45070 */
[----:B------:R-:W-:Y:S01]  /*9780*/  ULDC UR4, c[0x0][0x230] ;  /* 0x00008c0000047ab9 */ /* 0x000fe20000000800 */
[C---:B------:R-:W-:Y:S02]  /*9790*/  LOP3.LUT R5, R3.reuse, 0x62, RZ, 0xfc, !PT ;  /* 0x0000006203057812 */ /* 0x040fe400078efcff */
[----:B------:R-:W-:Y:S02]  /*97a0*/  SEL R5, R6, RZ, !P5 ;  /* 0x000000ff06057207 */ /* 0x000fe40006800000 */
[----:B------:R-:W-:Y:S02]  /*97b0*/  LOP3.LUT R7, R3, 0x6, RZ, 0xfc, !PT ;  /* 0x0000000603077812 */ /* 0x000fe400078efcff */
[-C--:B------:R-:W-:Y:S01]  /*97c0*/  ISETP.GE.AND P5, PT, R8, R4.reuse, PT ;  /* 0x000000040800720c */ /* 0x080fe20003fa6270 */
[----:B------:R-:W-:Y:S01]  /*97d0*/  LDGSTS.E [R244+0x34000], desc[UR6][R238.64], P4 ;  /* 0x34000000eef47fae */ /* 0x000fe2000a121846 */
[----:B------:R-:W-:-:S02]  /*97e0*/  ISETP.GE.AND P4, PT, R7, R4, PT ;  /* 0x000000040700720c */ /* 0x000fc40003f86270 */
[C---:B-1----:R-:W-:Y:S01]  /*97f0*/  LOP3.LUT R240, R3.reuse, 0x62, RZ, 0xfc, !PT ;  /* 0x0000006203f07812 */ /* 0x042fe200078efcff */
[----:B------:R-:W-:Y:S01]  /*9800*/  LDGSTS.E [R244+0x34008], desc[UR6][R236.64], P2 ;  /* 0x34008000ecf47fae */ /* 0x000fe20009121846 */
[----:B------:R-:W-:Y:S02]  /*9810*/  SEL R7, R6, RZ, !P5 ;  /* 0x000000ff06077207 */ /* 0x000fe40006800000 */
[----:B------:R-:W-:Y:S01]  /*9820*/  ISETP.GE.AND P6, PT, R240, UR5, PT ;  /* 0x00000005f0007c0c */ /* 0x000fe2000bfc6270 */
[----:B------:R-:W-:Y:S01]  /*9830*/  ULDC UR5, c[0x0][0x230] ;  /* 0x00008c0000057ab9 */ /* 0x000fe20000000800 */
[----:B------:R-:W-:Y:S02]  /*9840*/  LOP3.LUT R122, R3, 0x24, RZ, 0xfc, !PT ;  /* 0x00000024037a7812 */ /* 0x000fe400078efcff */
[----:B------:R-:W-:Y:S02]  /*9850*/  SEL R8, R6, RZ, !P6 ;  /* 0x000000ff06087207 */ /* 0x000fe40007000000 */
[----:B------:R-:W-:-:S02]  /*9860*/  ISETP.NE.U32.AND P6, PT, R5, RZ, PT ;  /* 0x000000ff0500720c */ /* 0x000fc40003fc5070 */
[----:B------:R-:W-:Y:S02]  /*9870*/  ISETP.NE.U32.AND P5, PT, R8, RZ, PT ;  /* 0x000000ff0800720c */ /* 0x000fe40003fa5070 */
[----:B------:R-:W-:Y:S02]  /*9880*/  SEL R5, R6, RZ, !P4 ;  /* 0x000000ff06057207 */ /* 0x000fe40006000000 */
[----:B------:R-:W-:Y:S02]  /*9890*/  ISETP.NE.U32.AND P4, PT, R7, RZ, PT ;  /* 0x000000ff0700720c */ /* 0x000fe40003f85070 */
[----:B------:R-:W-:Y:S02]  /*98a0*/  ISETP.NE.U32.AND P2, PT, R5, RZ, PT ;  /* 0x000000ff0500720c */ /* 0x000fe40003f45070 */
[----:B------:R-:W-:Y:S02]  /*98b0*/  LOP3.LUT R5, R2, 0x10, RZ, 0x3c, !PT ;  /* 0x0000001002057812 */ /* 0x000fe400078e3cff */
[C---:B------:R-:W-:Y:S01]  /*98c0*/  LOP3.LUT R121, R3.reuse, 0x26, RZ, 0xfc, !PT ;  /* 0x0000002603797812 */ /* 0x040fe200078efcff */
[----:B------:R-:W-:Y:S01]  /*98d0*/  LDGSTS.E [R244+0x36000], desc[UR6][R234.64], P6 ;  /* 0x36000000eaf47fae */ /* 0x000fe2000b121846 */
[----:B------:R-:W-:Y:S01]  /*98e0*/  ISETP.GE.AND P6, PT, R122, UR4, PT ;  /* 0x000000047a007c0c */ /* 0x000fe2000bfc6270 */
[----:B------:R-:W-:Y:S01]  /*98f0*/  IMAD.IADD R245, R242, 0x1, R5 ;  /* 0x00000001f2f57824 */ /* 0x000fe200078e0205 */
[----:B------:R-:W-:Y:S01]  /*9900*/  LOP3.LUT R120, R3, 0x44, RZ, 0xfc, !PT ;  /* 0x0000004403787812 */ /* 0x000fe200078efcff */
[----:B------:R-:W-:Y:S01]  /*9910*/  LDGSTS.E [R244+0x36008], desc[UR6][R232.64], P5 ;  /* 0x36008000e8f47fae */ /* 0x000fe2000a921846 */
[----:B------:R-:W-:Y:S01]  /*9920*/  ISETP.GE.AND P5, PT, R121, UR5, PT ;  /* 0x0000000579007c0c */ /* 0x000fe2000bfa6270 */
[----:B------:R-:W-:Y:S01]  /*9930*/  ULDC UR4, c[0x0][0x230] ;  /* 0x00008c0000047ab9 */ /* 0x000fe20000000800 */
[----:B------:R-:W-:Y:S01]  /*9940*/  SEL R5, R6, RZ, !P6 ;  /* 0x000000ff06057207 */ /* 0x000fe20007000000 */
[----:B------:R-:W-:Y:S01]  /*9950*/  LDGSTS.E [R245+0x30000], desc[UR6][R230.64], P4 ;  /* 0x30000000e6f57fae */ /* 0x000fe2000a121846 */
[----:B------:R-:W-:Y:S01]  /*9960*/  ISETP.GE.AND P6, PT, R120, UR8, PT ;  /* 0x0000000878007c0c */ /* 0x000fe2000bfc6270 */
[----:B------:R-:W-:Y:S01]  /*9970*/  ULDC UR5, c[0x0][0x230] ;  /* 0x00008c0000057ab9 */ /* 0x000fe20000000800 */
[C---:B------:R-:W-:Y:S01]  /*9980*/  SEL R8, R6.reuse, RZ, !P5 ;  /* 0x000000ff06087207 */ /* 0x040fe20006800000 */
[----:B------:R-:W-:Y:S01]  /*9990*/  LDGSTS.E [R245+0x30008], desc[UR6][R228.64], P2 ;  /* 0x30008000e4f57fae */ /* 0x000fe20009121846 */
[----:B------:R-:W-:Y:S01]  /*99a0*/  ISETP.NE.U32.AND P5, PT, R5, RZ, PT ;  /* 0x000000ff0500720c */ /* 0x000fe20003fa5070 */
[----:B------:R-:W-:Y:S01]  /*99b0*/  ULDC UR8, c[0x0][0x230] ;  /* 0x00008c0000087ab9 */ /* 0x000fe20000000800 */
[----:B------:R-:W-:Y:S01]  /*99c0*/  LOP3.LUT R9, R3, 0x46, RZ, 0xfc, !PT ;  /* 0x0000004603097812 */ /* 0x000fe200078efcff */
[----:B------:R1:W-:Y:S01]  /*99d0*/  STL.64 [R1+0x6f0], R244 ;  /* 0x0006f0f401007387 */ /* 0x0003e20000100a00 */
[----:B------:R-:W-:-:S02]  /*99e0*/  SEL R7, R6, RZ, !P6 ;  /* 0x000000ff06077207 */ /* 0x000fc40007000000 */
[----:B------:R-:W-:Y:S01]  /*99f0*/  ISETP.NE.U32.AND P6, PT, R8, RZ, PT ;  /* 0x000000ff0800720c */ /* 0x000fe20003fc5070 */
[----:B------:R-:W-:Y:S01]  /*9a00*/  STL [R1+0x690], R217 ;  /* 0x000690d901007387 */ /* 0x000fe20000100800 */
[----:B------:R-:W-:Y:S01]  /*9a10*/  ISETP.GE.AND P4, PT, R9, UR9, PT ;  /* 0x0000000909007c0c */ /* 0x000fe2000bf86270 */
[----:B------:R-:W-:Y:S01]  /*9a20*/  ULDC UR9, c[0x0][0x230] ;  /* 0x00008c0000097ab9 */ /* 0x000fe20000000800 */
[----:B------:R-:W-:Y:S01]  /*9a30*/  LOP3.LUT R121, R3, 0x64, RZ, 0xfc, !PT ;  /* 0x0000006403797812 */ /* 0x000fe200078efcff */
[----:B------:R-:W-:Y:S01]  /*9a40*/  STL [R1+0x68c], R215 ;  /* 0x00068cd701007387 */ /* 0x000fe20000100800 */
[----:B------:R-:W-:Y:S02]  /*9a50*/  SEL R5, R6, RZ, !P4 ;  /* 0x000000ff06057207 */ /* 0x000fe40006000000 */
[----:B------:R-:W-:Y:S01]  /*9a60*/  ISETP.NE.U32.AND P4, PT, R7, RZ, PT ;  /* 0x000000ff0700720c */ /* 0x000fe20003f85070 */
[----:B------:R-:W-:Y:S01]  /*9a70*/  LDGSTS.E [R245+0x32000], desc[UR6][R226.64], P5 ;  /* 0x32000000e2f57fae */ /* 0x000fe2000a921846 */
[----:B------:R-:W-:-:S02]  /*9a80*/  LOP3.LUT R120, R3, 0x66, RZ, 0xfc, !PT ;  /* 0x0000006603787812 */ /* 0x000fc400078efcff */
[----:B------:R-:W-:Y:S01]  /*9a90*/  ISETP.GE.AND P5, PT, R121, UR4, PT ;  /* 0x0000000479007c0c */ /* 0x000fe2000bfa6270 */
[----:B------:R-:W-:Y:S01]  /*9aa0*/  LDGSTS.E [R245+0x32008], desc[UR6][R224.64], P6 ;  /* 0x32008000e0f57fae */ /* 0x000fe2000b121846 */
[----:B------:R-:W-:Y:S01]  /*9ab0*/  ISETP.NE.U32.AND P2, PT, R5, RZ, PT ;  /* 0x000000ff0500720c */ /* 0x000fe20003f45070 */
[----:B------:R-:W-:Y:S01]  /*9ac0*/  ULDC UR4, c[0x0][0x230] ;  /* 0x00008c0000047ab9 */ /* 0x000fe20000000800 */
[----:B------:R-:W-:Y:S01]  /*9ad0*/  ISETP.GE.AND P6, PT, R120, UR5, PT ;  /* 0x0000000578007c0c */ /* 0x000fe2000bfc6270 */
[----:B------:R-:W-:Y:S01]  /*9ae0*/  ULDC UR5, c[0x0][0x230] ;  /* 0x00008c0000057ab9 */ /* 0x000fe20000000800 */
[C---:B------:R-:W-:Y:S01]  /*9af0*/  LOP3.LUT R9, R3.reuse, 0x8, RZ, 0xfc, !PT ;  /* 0x0000000803097812 */ /* 0x040fe200078efcff */
[----:B------:R-:W-:Y:S01]  /*9b00*/  STL [R1+0x688], R213 ;  /* 0x000688d501007387 */ /* 0x000fe20000100800 */
[C---:B------:R-:W-:Y:S02]  /*9b10*/  SEL R5, R6.reuse, RZ, !P5 ;  /* 0x000000ff06057207 */ /* 0x040fe40006800000 */
[----:B------:R-:W-:Y:S01]  /*9b20*/  LOP3.LUT R7, R3, 0xa, RZ, 0xfc, !PT ;  /* 0x0000000a03077812 */ /* 0x000fe200078efcff */
[----:B------:R-:W-:Y:S01]  /*9b30*/  LDGSTS.E [R245+0x34000], desc[UR6][R222.64], P4 ;  /* 0x34000000def57fae */ /* 0x000fe2000a121846 */
[----:B------:R-:W-:-:S02]  /*9b40*/  SEL R8, R6, RZ, !P6 ;  /* 0x000000ff06087207 */ /* 0x000fc40007000000 */
[-C--:B------:R-:W-:Y:S01]  /*9b50*/  ISETP.GE.AND P5, PT, R9, R4.reuse, PT ;  /* 0x000000040900720c */ /* 0x080fe20003fa6270 */
[----:B------:R-:W-:Y:S01]  /*9b60*/  LDGSTS.E [R245+0x34008], desc[UR6][R220.64], P2 ;  /* 0x34008000dcf57fae */ /* 0x000fe20009121846 */
[----:B------:R-:W-:Y:S02]  /*9b70*/  ISETP.NE.U32.AND P6, PT, R5, RZ, PT ;  /* 0x000000ff0500720c */ /* 0x000fe40003fc5070 */
[----:B------:R-:W-:Y:S01]  /*9b80*/  ISETP.GE.AND P4, PT, R7, R4, PT ;  /* 0x000000040700720c */ /* 0x000fe20003f86270 */
[----:B------:R-:W-:Y:S01]  /*9b90*/  STL [R1+0x684], R211 ;  /* 0x000684d301007387 */ /* 0x000fe20000100800 */
[C---:B------:R-:W-:Y:S02]  /*9ba0*/  SEL R7, R6.reuse, RZ, !P5 ;  /* 0x000000ff06077207 */ /* 0x040fe40006800000 */
[----:B------:R-:W-:Y:S01]  /*9bb0*/  SEL R5, R6, RZ, !P4 ;  /* 0x000000ff06057207 */ /* 0x000fe20006000000 */
[----:B------:R2:W-:Y:S01]  /*9bc0*/  STL [R1+0x680], R125 ;  /* 0x0006807d01007387 */ /* 0x0005e20000100800 */
[----:B------:R-:W-:-:S02]  /*9bd0*/  ISETP.NE.U32.AND P5, PT, R8, RZ, PT ;  /* 0x000000ff0800720c */ /* 0x000fc40003fa5070 */
[----:B------:R-:W-:Y:S01]  /*9be0*/  ISETP.NE.U32.AND P2, PT, R7, RZ, PT ;  /* 0x000000ff0700720c */ /* 0x000fe20003f45070 */
[----:B------:R3:W-:Y:S01]  /*9bf0*/  STL [R1+0x67c], R127 ;  /* 0x00067c7f01007387 */ /* 0x0007e20000100800 */
[----:B------:R-:W-:Y:S02]  /*9c00*/  ISETP.NE.U32.AND P4, PT, R5, RZ, PT ;  /* 0x000000ff0500720c */ /* 0x000fe40003f85070 */
[C---:B------:R-:W-:Y:S01]  /*9c10*/  LOP3.LUT R122, R3.reuse, 0x28, RZ, 0xfc, !PT ;  /* 0x00000028037a7812 */ /* 0x040fe200078efcff */
[----:B------:R-:W-:Y:S01]  /*9c20*/  LDGSTS.E [R245+0x36000], desc[UR6][R218.64], P6 ;  /* 0x36000000daf57fae */ /* 0x000fe2000b121846 */
[----:B------:R-:W-:Y:S02]  /*9c30*/  LOP3.LUT R5, R2, 0x20, RZ, 0x3c, !PT ;  /* 0x0000002002057812 */ /* 0x000fe400078e3cff */
[----:B------:R-:W-:Y:S01]  /*9c40*/  ISETP.GE.AND P6, PT, R122, UR4, PT ;  /* 0x000000047a007c0c */ /* 0x000fe2000bfc6270 */
[----:B------:R-:W-:Y:S01]  /*9c50*/  ULDC UR4, c[0x0][0x230] ;  /* 0x00008c0000047ab9 */ /* 0x000fe20000000800 */
[----:B------:R-:W-:Y:S01]  /*9c60*/  LOP3.LUT R121, R3, 0x2a, RZ, 0xfc, !PT ;  /* 0x0000002a03797812 */ /* 0x000fe200078efcff */
[----:B------:R-:W-:Y:S01]  /*9c70*/  IMAD.IADD R246, R242, 0x1, R5 ;  /* 0x00000001f2f67824 */ /* 0x000fe200078e0205 */
[----:B------:R-:W-:Y:S01]  /*9c80*/  SEL R5, R6, RZ, !P6 ;  /* 0x000000ff06057207 */ /* 0x000fe20007000000 */
[----:B------:R1:W-:Y:S01]  /*9c90*/  LDGSTS.E [R245+0x36008], desc[UR6][R216.64], P5 ;  /* 0x36008000d8f57fae */ /* 0x0003e2000a921846 */
[----:B------:R-:W-:Y:S01]  /*9ca0*/  ISETP.GE.AND P5, PT, R121, UR5, PT ;  /* 0x0000000579007c0c */ /* 0x000fe2000bfa6270 */
[----:B------:R-:W-:Y:S01]  /*9cb0*/  ULDC UR5, c[0x0][0x230] ;  /* 0x00008c0000057ab9 */ /* 0x000fe20000000800 */
[----:B------:R-:W-:Y:S01]  /*9cc0*/  LOP3.LUT R9, R3, 0x4a, RZ, 0xfc, !PT ;  /* 0x0000004a03097812 */ /* 0x000fe200078efcff */
[----:B------:R-:W-:Y:S01]  /*9cd0*/  LDGSTS.E [R246+0x30000], desc[UR6][R214.64], P2 ;  /* 0x30000000d6f67fae */ /* 0x000fe20009121846 */
[----:B------:R-:W-:-:S02]  /*9ce0*/  ISETP.NE.U32.AND P2, PT, R5, RZ, PT ;  /* 0x000000ff0500720c */ /* 0x000fc40003f45070 */
[C---:B------:R-:W-:Y:S01]  /*9cf0*/  SEL R8, R6.reuse, RZ, !P5 ;  /* 0x000000ff06087207 */ /* 0x040fe20006800000 */
[----:B------:R-:W-:Y:S01]  /*9d00*/  LDGSTS.E [R246+0x30008], desc[UR6][R212.64], P4 ;  /* 0x30008000d4f67fae */ /* 0x000fe2000a121846 */
[----:B------:R-:W-:Y:S01]  /*9d10*/  ISETP.GE.AND P5, PT, R9, UR9, PT ;  /* 0x0000000909007c0c */ /* 0x000fe2000bfa6270 */
[----:B------:R-:W-:Y:S01]  /*9d20*/  ULDC UR9, c[0x0][0x230] ;  /* 0x00008c0000097ab9 */ /* 0x000fe20000000800 */
[C---:B------:R-:W-:Y:S01]  /*9d30*/  LOP3.LUT R9, R3.reuse, 0x68, RZ, 0xfc, !PT ;  /* 0x0000006803097812 */ /* 0x040fe200078efcff */
[----:B------:R-:W-:Y:S01]  /*9d40*/  STL [R1+0x678], R209 ;  /* 0x000678d101007387 */ /* 0x000fe20000100800 */
[C---:B------:R-:W-:Y:S02]  /*9d50*/  LOP3.LUT R120, R3.reuse, 0x48, RZ, 0xfc, !PT ;  /* 0x0000004803787812 */ /* 0x040fe400078efcff */
[----:B------:R-:W-:Y:S01]  /*9d60*/  SEL R5, R6, RZ, !P5 ;  /* 0x000000ff06057207 */ /* 0x000fe20006800000 */
[----:B------:R4:W-:Y:S01]  /*9d70*/  STL [R1+0x674], R129 ;  /* 0x0006748101007387 */ /* 0x0009e20000100800 */
[----:B------:R-:W-:Y:S01]  /*9d80*/  ISETP.GE.AND P6, PT, R120, UR8, PT ;  /* 0x0000000878007c0c */ /* 0x000fe2000bfc6270 */
[----:B------:R-:W-:Y:S01]  /*9d90*/  ULDC UR8, c[0x0][0x230] ;  /* 0x00008c0000087ab9 */ /* 0x000fe20000000800 */
[----:B-1----:R-:W-:Y:S01]  /*9da0*/  LOP3.LUT R245, R3, 0x6a, RZ, 0xfc, !PT ;  /* 0x0000006a03f57812 */ /* 0x002fe200078efcff */
[----:B------:R-:W-:Y:S01]  /*9db0*/  LDGSTS.E [R246+0x32000], desc[UR6][R210.64], P2 ;  /* 0x32000000d2f67fae */ /* 0x000fe20009121846 */
[----:B------:R-:W-:Y:S01]  /*9dc0*/  ISETP.GE.AND P2, PT, R9, UR4, PT ;  /* 0x0000000409007c0c */ /* 0x000fe2000bf46270 */
[----:B------:R-:W-:Y:S01]  /*9dd0*/  ULDC UR4, c[0x0][0x230] ;  /* 0x00008c0000047ab9 */ /* 0x000fe20000000800 */
[----:B------:R-:W-:Y:S01]  /*9de0*/  LOP3.LUT R9, R2, 0x30, RZ, 0x3c, !PT ;  /* 0x0000003002097812 */ /* 0x000fe200078e3cff */
[----:B------:R-:W-:Y:S01]  /*9df0*/  STL [R1+0x670], R207 ;  /* 0x000670cf01007387 */ /* 0x000fe20000100800 */
[----:B------:R-:W-:-:S02]  /*9e00*/  SEL R7, R6, RZ, !P6 ;  /* 0x000000ff06077207 */ /* 0x000fc40007000000 */
[----:B------:R-:W-:Y:S01]  /*9e10*/  ISETP.NE.U32.AND P6, PT, R8, RZ, PT ;  /* 0x000000ff0800720c */ /* 0x000fe20003fc5070 */
[----:B------:R-:W-:Y:S01]  /*9e20*/  STL [R1+0x66c], R131 ;  /* 0x00066c8301007387 */ /* 0x000fe20000100800 */
[----:B------:R-:W-:Y:S01]  /*9e30*/  IMAD.IADD R247, R242, 0x1, R9 ;  /* 0x00000001f2f77824 */ /* 0x000fe200078e0209 */
[----:B------:R-:W-:Y:S02]  /*9e40*/  ISETP.NE.U32.AND P5, PT, R7, RZ, PT ;  /* 0x000000ff0700720c */ /* 0x000fe40003fa5070 */
[----:B------:R-:W-:Y:S01]  /*9e50*/  STL [R1+0x668], R205 ;  /* 0x000668cd01007387 */ /* 0x000fe20000100800 */
[----:B------:R-:W-:Y:S02]  /*9e60*/  LOP3.LUT R244, R3, 0xc, RZ, 0xfc, !PT ;  /* 0x0000000c03f47812 */ /* 0x000fe400078efcff */
[C---:B------:R-:W-:Y:S01]  /*9e70*/  SEL R8, R6.reuse, RZ, !P2 ;  /* 0x000000ff06087207 */ /* 0x040fe20005000000 */
[----:B------:R-:W-:Y:S01]  /*9e80*/  STL [R1+0x664], R133 ;  /* 0x0006648501007387 */ /* 0x000fe20000100800 */
[----:B------:R-:W-:Y:S01]  /*9e90*/  ISETP.GE.AND P2, PT, R245, UR5, PT ;  /* 0x00000005f5007c0c */ /* 0x000fe2000bf46270 */
[----:B------:R-:W-:Y:S01]  /*9ea0*/  ULDC UR5, c[0x0][0x230] ;  /* 0x00008c0000057ab9 */ /* 0x000fe20000000800 */
[----:B------:R-:W-:Y:S01]  /*9eb0*/  ISETP.NE.U32.AND P4, PT, R5, RZ, PT ;  /* 0x000000ff0500720c */ /* 0x000fe20003f85070 */
[----:B------:R-:W-:Y:S01]  /*9ec0*/  STL [R1+0x660], R203 ;  /* 0x000660cb01007387 */ /* 0x000fe20000100800 */
[----:B------:R-:W-:-:S02]  /*9ed0*/  SEL R7, R6, RZ, !P2 ;  /* 0x000000ff06077207 */ /* 0x000fc40005000000 */
[----:B------:R-:W-:Y:S01]  /*9ee0*/  ISETP.NE.U32.AND P2, PT, R8, RZ, PT ;  /* 0x000000ff0800720c */ /* 0x000fe20003f45070 */
[----:B------:R-:W-:Y:S01]  /*9ef0*/  STL [R1+0x65c], R135 ;  /* 0x00065c8701007387 */ /* 0x000fe20000100800 */
[C---:B------:R-:W-:Y:S02]  /*9f00*/  LOP3.LUT R241, R3.reuse, 0x2c, RZ, 0xfc, !PT ;  /* 0x0000002c03f17812 */ /* 0x040fe400078efcff */
[C---:B------:R-:W-:Y:S01]  /*9f10*/  LOP3.LUT R237, R3.reuse, 0x4c, RZ, 0xfc, !PT ;  /* 0x0000004c03ed7812 */ /* 0x040fe200078efcff */
[----:B------:R-:W-:Y:S01]  /*9f20*/  STL [R1+0x658], R201 ;  /* 0x000658c901007387 */ /* 0x000fe20000100800 */
[C---:B------:R-:W-:Y:S02]  /*9f30*/  LOP3.LUT R236, R3.reuse, 0x6c, RZ, 0xfc, !PT ;  /* 0x0000006c03ec7812 */ /* 0x040fe400078efcff */
[----:B------:R-:W-:Y:S01]  /*9f40*/  LOP3.LUT R189, R3, 0x10, RZ, 0xfc, !PT ;  /* 0x0000001003bd7812 */ /* 0x000fe200078efcff */
[----:B------:R-:W-:Y:S01]  /*9f50*/  STL [R1+0x654], R137 ;  /* 0x0006548901007387 */ /* 0x000fe20000100800 */
[----:B------:R-:W-:-:S02]  /*9f60*/  ISETP.NE.U32.AND P1, PT, R250, RZ, PT ;  /* 0x000000fffa00720c */ /* 0x000fc40003f25070 */
[C---:B------:R-:W-:Y:S01]  /*9f70*/  LOP3.LUT R188, R3.reuse, 0x12, RZ, 0xfc, !PT ;  /* 0x0000001203bc7812 */ /* 0x040fe200078efcff */
[----:B------:R-:W-:Y:S01]  /*9f80*/  STL.64 [R1+0x6f8], R246 ;  /* 0x0006f8f601007387 */ /* 0x000fe20000100a00 */
[C---:B------:R-:W-:Y:S02]  /*9f90*/  LOP3.LUT R151, R3.reuse, 0x30, RZ, 0xfc, !PT ;  /* 0x0000003003977812 */ /* 0x040fe400078efcff */
[C---:B------:R-:W-:Y:S01]  /*9fa0*/  LOP3.LUT R121, R3.reuse, 0x32, RZ, 0xfc, !PT ;  /* 0x0000003203797812 */ /* 0x040fe200078efcff */
[----:B------:R-:W-:Y:S01]  /*9fb0*/  STL [R1+0x650], R199 ;  /* 0x000650c701007387 */ /* 0x000fe20000100800 */
[C---:B------:R-:W-:Y:S02]  /*9fc0*/  LOP3.LUT R120, R3.reuse, 0x50, RZ, 0xfc, !PT ;  /* 0x0000005003787812 */ /* 0x040fe400078efcff */
[C---:B------:R-:W-:Y:S01]  /*9fd0*/  LOP3.LUT R123, R3.reuse, 0x52, RZ, 0xfc, !PT ;  /* 0x00000052037b7812 */ /* 0x040fe200078efcff */
[----:B------:R-:W-:Y:S01]  /*9fe0*/  STL [R1+0x64c], R139 ;  /* 0x00064c8b01007387 */ /* 0x000fe20000100800 */
[----:B------:R-:W-:-:S02]  /*9ff0*/  LOP3.LUT R122, R3, 0x70, RZ, 0xfc, !PT ;  /* 0x00000070037a7812 */ /* 0x000fc400078efcff */
[C---:B------:R-:W-:Y:S01]  /*a000*/  LOP3.LUT R150, R3.reuse, 0x72, RZ, 0xfc, !PT ;  /* 0x0000007203967812 */ /* 0x040fe200078efcff */
[----:B------:R-:W-:Y:S01]  /*a010*/  STL [R1+0x648], R197 ;  /* 0x000648c501007387 */ /* 0x000fe20000100800 */
[----:B------:R-:W-:Y:S02]  /*a020*/  LOP3.LUT R9, R3, 0x14, RZ, 0xfc, !PT ;  /* 0x0000001403097812 */ /* 0x000fe400078efcff */
[----:B------:R-:W-:Y:S01]  /*a030*/  LEA.HI R243, R0, 0x1e, RZ, 0x1a ;  /* 0x0000001e00f37811 */ /* 0x000fe200078fd0ff */
[----:B------:R-:W-:Y:S04]  /*a040*/  STL [R1+0x644], R195 ;  /* 0x000644c301007387 */ /* 0x000fe80000100800 */
[----:B------:R-:W-:Y:S04]  /*a050*/  STL [R1+0x640], R141 ;  /* 0x0006408d01007387 */ /* 0x000fe80000100800 */
[----:B------:R-:W-:Y:S04]  /*a060*/  STL.64 [R1+0x700], R142 ;  /* 0x0007008e01007387 */ /* 0x000fe80000100a00 */
[----:B------:R-:W-:Y:S04]  /*a070*/  STL.64 [R1+0x708], R144 ;  /* 0x0007089001007387 */ /* 0x000fe80000100a00 */
[----:B------:R-:W-:Y:S04]  /*a080*/  STL.64 [R1+0x710], R148 ;  /* 0x0007109401007387 */ /* 0x000fe80000100a00 */
[----:B------:R-:W-:Y:S04]  /*a090*/  STL.64 [R1+0x718], R146 ;  /* 0x0007189201007387 */ /* 0x000fe80000100a00 */
[----:B------:R-:W-:Y:S04]  /*a0a0*/  STL.64 [R1+0x720], R154 ;  /* 0x0007209a01007387 */ /* 0x000fe80000100a00 */
[----:B------:R1:W-:Y:S04]  /*a0b0*/  STL.64 [R1+0x728], R152 ;  /* 0x0007289801007387 */ /* 0x0003e80000100a00 */
[----:B------:R-:W-:Y:S04]  /*a0c0*/  STL.64 [R1+0x730], R158 ;  /* 0x0007309e01007387 */ /* 0x000fe80000100a00 */
[----:B------:R1:W-:Y:S04]  /*a0d0*/  STL.64 [R1+0x738], R162 ;  /* 0x000738a201007387 */ /* 0x0003e80000100a00 */
[----:B------:R-:W-:Y:S04]  /*a0e0*/  STL.64 [R1+0x740], R160 ;  /* 0x000740a001007387 */ /* 0x000fe80000100a00 */
[----:B------:R1:W-:Y:S04]  /*a0f0*/  STL.64 [R1+0x748], R166 ;  /* 0x000748a601007387 */ /* 0x0003e80000100a00 */
[----:B------:R-:W4:Y:S04]  /*a100*/  LDL R239, [R1+0x34c] ;  /* 0x00034c0001ef7983 */ /* 0x000f280000100800 */
[----:B------:R2:W-:Y:S01]  /*a110*/  LDGSTS.E [R246+0x32008], desc[UR6][R124.64], P6 ;  /* 0x320080007cf67fae */ /* 0x0005e2000b121846 */
[----:B------:R-:W-:Y:S01]  /*a120*/  ISETP.GE.AND P6, PT, R191, UR8, PT ;  /* 0x00000008bf007c0c */ /* 0x000fe2000bfc6270 */
[----:B------:R-:W-:-:S02]  /*a130*/  ULDC UR8, c[0x0][0x230] ;  /* 0x00008c0000087ab9 */ /* 0x000fc40000000800 */
[----:B------:R3:W-:Y:S01]  /*a140*/  LDGSTS.E [R246+0x34000], desc[UR6][R126.64], P5 ;  /* 0x340000007ef67fae */ /* 0x0007e2000a921846 */
[----:B------:R-:W-:Y:S02]  /*a150*/  SEL R5, R6, RZ, !P6 ;  /* 0x000000ff06057207 */ /* 0x000fe40007000000 */
[----:B------:R-:W-:Y:S01]  /*a160*/  ISETP.GE.AND P6, PT, R244, R4, PT ;  /* 0x00000004f400720c */ /* 0x000fe20003fc6270 */
[----:B------:R-:W-:Y:S01]  /*a170*/  LDGSTS.E [R246+0x34008], desc[UR6][R208.64], P4 ;  /* 0x34008000d0f67fae */ /* 0x000fe2000a121846 */
[----:B------:R-:W-:Y:S02]  /*a180*/  ISETP.NE.U32.AND P5, PT, R5, RZ, PT ;  /* 0x000000ff0500720c */ /* 0x000fe40003fa5070 */
[----:B------:R-:W-:Y:S01]  /*a190*/  SEL R5, R6, RZ, !P6 ;  /* 0x000000ff06057207 */ /* 0x000fe20007000000 */
[----:B------:R4:W-:Y:S01]  /*a1a0*/  LDGSTS.E [R246+0x36000], desc[UR6][R128.64], P2 ;  /* 0x3600000080f67fae */ /* 0x0009e20009121846 */
[----:B------:R-:W-:Y:S02]  /*a1b0*/  ISETP.NE.U32.AND P6, PT, R7, RZ, PT ;  /* 0x000000ff0700720c */ /* 0x000fe40003fc5070 */
[----:B------:R-:W-:-:S02]  /*a1c0*/  ISETP.NE.U32.AND P4, PT, R5, RZ, PT ;  /* 0x000000ff0500720c */ /* 0x000fc40003f85070 */
[----:B------:R-:W-:Y:S01]  /*a1d0*/  ISETP.GE.AND P2, PT, R241, UR4, PT ;  /* 0x00000004f1007c0c */ /* 0x000fe2000bf46270 */
[----:B------:R-:W-:Y:S01]  /*a1e0*/  ULDC UR4, c[0x0][0x230] ;  /* 0x00008c0000047ab9 */ /* 0x000fe20000000800 */
[----:B--2---:R-:W-:Y:S02]  /*a1f0*/  LOP3.LUT R125, R2, 0x40, RZ, 0x3c, !PT ;  /* 0x00000040027d7812 */ /* 0x004fe400078e3cff */
[----:B------:R-:W-:Y:S02]  /*a200*/  SEL R5, R6, RZ, !P2 ;  /* 0x000000ff06057207 */ /* 0x000fe40005000000 */
[----:B------:R-:W-:Y:S01]  /*a210*/  ISETP.GE.AND P2, PT, R236, UR8, PT ;  /* 0x00000008ec007c0c */ /* 0x000fe2000bf46270 */
[----:B------:R-:W-:Y:S01]  /*a220*/  ULDC UR8, c[0x0][0x230] ;  /* 0x00008c0000087ab9 */ /* 0x000fe20000000800 */
[----:B------:R-:W-:Y:S01]  /*a230*/  IMAD.IADD R248, R242, 0x1, R125 ;  /* 0x00000001f2f87824 */ /* 0x000fe200078e027d */
[----:B------:R-:W-:Y:S01]  /*a240*/  LDGSTS.E [R246+0x36008], desc[UR6][R206.64], P6 ;  /* 0x36008000cef67fae */ /* 0x000fe2000b121846 */
[----:B------:R-:W-:Y:S01]  /*a250*/  ISETP.GE.AND P6, PT, R237, UR5, PT ;  /* 0x00000005ed007c0c */ /* 0x000fe2000bfc6270 */
[----:B------:R-:W-:Y:S01]  /*a260*/  ULDC UR5, c[0x0][0x230] ;  /* 0x00008c0000057ab9 */ /* 0x000fe20000000800 */
[C---:B------:R-:W-:Y:S01]  /*a270*/  SEL R7, R6.reuse, RZ, !P2 ;  /* 0x000000ff06077207 */ /* 0x040fe20005000000 */
[----:B------:R-:W-:Y:S01]  /*a280*/  LDGSTS.E [R247+0x30000], desc[UR6][R130.64], P4 ;  /* 0x3000000082f77fae */ /* 0x000fe2000a121846 */
[----:B------:R-:W-:-:S02]  /*a290*/  SEL R8, R6, RZ, !P6 ;  /* 0x000000ff06087207 */ /* 0x000fc40007000000 */
[----:B------:R-:W-:Y:S01]  /*a2a0*/  ISETP.NE.U32.AND P6, PT, R5, RZ, PT ;  /* 0x000000ff0500720c */ /* 0x000fe20003fc5070 */
[----:B------:R2:W-:Y:S01]  /*a2b0*/  LDGSTS.E [R247+0x30008], desc[UR6][R204.64], P0 ;  /* 0x30008000ccf77fae */ /* 0x0005e20008121846 */
[----:B------:R-:W-:Y:S02]  /*a2c0*/  ISETP.GE.AND P4, PT, R189, R4, PT ;  /* 0x00000004bd00720c */ /* 0x000fe40003f86270 */
[----:B------:R-:W-:Y:S02]  /*a2d0*/  ISETP.NE.U32.AND P2, PT, R8, RZ, PT ;  /* 0x000000ff0800720c */ /* 0x000fe40003f45070 */
[----:B------:R-:W-:Y:S02]  /*a2e0*/  SEL R5, R6, RZ, !P4 ;  /* 0x000000ff06057207 */ /* 0x000fe40006000000 */
[----:B------:R-:W-:Y:S02]  /*a2f0*/  ISETP.NE.U32.AND P4, PT, R7, RZ, PT ;  /* 0x000000ff0700720c */ /* 0x000fe40003f85070 */
[----:B------:R-:W-:-:S02]  /*a300*/  ISETP.NE.U32.AND P0, PT, R5, RZ, PT ;  /* 0x000000ff0500720c */ /* 0x000fc40003f05070 */
[C---:B---3--:R-:W-:Y:S01]  /*a310*/  LOP3.LUT R127, R3.reuse, 0x16, RZ, 0xfc, !PT ;  /* 0x00000016037f7812 */ /* 0x048fe200078efcff */
[----:B------:R-:W-:Y:S01]  /*a320*/  LDGSTS.E [R247+0x32000], desc[UR6][R132.64], P6 ;  /* 0x3200000084f77fae */ /* 0x000fe2000b121846 */
[----:B------:R-:W-:Y:S02]  /*a330*/  ISETP.GE.AND P6, PT, R188, R4, PT ;  /* 0x00000004bc00720c */ /* 0x000fe40003fc6270 */
[----:B------:R-:W-:Y:S01]  /*a340*/  LOP3.LUT R125, R3, 0x34, RZ, 0xfc, !PT ;  /* 0x00000034037d7812 */ /* 0x000fe200078efcff */
[----:B------:R3:W-:Y:S01]  /*a350*/  LDGSTS.E [R247+0x32008], desc[UR6][R202.64], P3 ;  /* 0x32008000caf77fae */ /* 0x0007e20009921846 */
[----:B------:R-:W-:Y:S01]  /*a360*/  ISETP.GE.AND P3, PT, R151, UR4, PT ;  /* 0x0000000497007c0c */ /* 0x000fe2000bf66270 */
[----:B------:R-:W-:Y:S01]  /*a370*/  ULDC UR4, c[0x0][0x230] ;  /* 0x00008c0000047ab9 */ /* 0x000fe20000000800 */
[C---:B------:R-:W-:Y:S01]  /*a380*/  SEL R5, R6.reuse, RZ, !P6 ;  /* 0x000000ff06057207 */ /* 0x040fe20007000000 */
[----:B------:R-:W-:Y:S01]  /*a390*/  LDGSTS.E [R247+0x34000], desc[UR6][R134.64], P2 ;  /* 0x3400000086f77fae */ /* 0x000fe20009121846 */
[----:B------:R-:W-:Y:S01]  /*a3a0*/  ISETP.GE.AND P6, PT, R121, UR5, PT ;  /* 0x0000000579007c0c */ /* 0x000fe2000bfc6270 */
[----:B------:R-:W-:Y:S01]  /*a3b0*/  ULDC UR5, c[0x0][0x230] ;  /* 0x00008c0000057ab9 */ /* 0x000fe20000000800 */
[----:B------:R-:W-:Y:S01]  /*a3c0*/  SEL R8, R6, RZ, !P3 ;  /* 0x000000ff06087207 */ /* 0x000fe20005800000 */
[----:B------:R3:W-:Y:S01]  /*a3d0*/  LDGSTS.E [R247+0x34008], desc[UR6][R200.64], P1 ;  /* 0x34008000c8f77fae */ /* 0x0007e20008921846 */
[----:B------:R-:W-:Y:S01]  /*a3e0*/  ISETP.GE.AND P2, PT, R120, UR8, PT ;  /* 0x0000000878007c0c */ /* 0x000fe2000bf46270 */
[----:B------:R-:W-:Y:S01]  /*a3f0*/  ULDC UR8, c[0x0][0x230] ;  /* 0x00008c0000087ab9 */ /* 0x000fe20000000800 */
[----:B------:R-:W-:Y:S01]  /*a400*/  ISETP.NE.U32.AND P3, PT, R5, RZ, PT ;  /* 0x000000ff0500720c */ /* 0x000fe20003f65070 */
[----:B------:R3:W-:Y:S01]  /*a410*/  LDGSTS.E [R247+0x36000], desc[UR6][R136.64], P4 ;  /* 0x3600000088f77fae */ /* 0x0007e2000a121846 */
[----:B------:R-:W-:-:S02]  /*a420*/  SEL R7, R6, RZ, !P6 ;  /* 0x000000ff06077207 */ /* 0x000fc40007000000 */
[----:B------:R-:W-:Y:S01]  /*a430*/  ISETP.NE.U32.AND P6, PT, R8, RZ, PT ;  /* 0x000000ff0800720c */ /* 0x000fe20003fc5070 */
[----:B------:R3:W-:Y:S01]  /*a440*/  LDGSTS.E [R247+0x36008], desc[UR6][R198.64], P5 ;  /* 0x36008000c6f77fae */ /* 0x0007e2000a921846 */
[----:B------:R-:W-:Y:S02]  /*a450*/  SEL R5, R6, RZ, !P2 ;  /* 0x000000ff06057207 */ /* 0x000fe40005000000 */
[----:B------:R-:W-:Y:S01]  /*a460*/  ISETP.GE.AND P4, PT, R123, UR4, PT ;  /* 0x000000047b007c0c */ /* 0x000fe2000bf86270 */
[----:B------:R3:W-:Y:S01]  /*a470*/  LDGSTS.E [R248+0x30000], desc[UR6][R138.64], P0 ;  /* 0x300000008af87fae */ /* 0x0007e20008121846 */
[----:B------:R-:W-:Y:S01]  /*a480*/  ISETP.NE.U32.AND P2, PT, R7, RZ, PT ;  /* 0x000000ff0700720c */ /* 0x000fe20003f45070 */
[----:B------:R-:W-:Y:S01]  /*a490*/  ULDC UR4, c[0x0][0x230] ;  /* 0x00008c0000047ab9 */ /* 0x000fe20000000800 */
[----:B------:R-:W-:Y:S01]  /*a4a0*/  ISETP.NE.U32.AND P1, PT, R5, RZ, PT ;  /* 0x000000ff0500720c */ /* 0x000fe20003f25070 */
[----:B------:R3:W-:Y:S01]  /*a4b0*/  LDGSTS.E [R248+0x30008], desc[UR6][R196.64], P3 ;  /* 0x30008000c4f87fae */ /* 0x0007e20009921846 */
[----:B------:R-:W-:Y:S01]  /*a4c0*/  ISETP.GE.AND P5, PT, R122, UR5, PT ;  /* 0x000000057a007c0c */ /* 0x000fe2000bfa6270 */
[----:B------:R-:W-:Y:S01]  /*a4d0*/  ULDC UR5, c[0x0][0x230] ;  /* 0x00008c0000057ab9 */ /* 0x000fe20000000800 */
[----:B------:R-:W-:Y:S01]  /*a4e0*/  SEL R5, R6, RZ, !P4 ;  /* 0x000000ff06057207 */ /* 0x000fe20006000000 */
[----:B------:R3:W-:Y:S01]  /*a4f0*/  LDGSTS.E [R248+0x32000], desc[UR6][R194.64], P6 ;  /* 0x32000000c2f87fae */ /* 0x0007e2000b121846 */
[----:B------:R-:W-:Y:S01]  /*a500*/  ISETP.GE.AND P4, PT, R150, UR8, PT ;  /* 0x0000000896007c0c */ /* 0x000fe2000bf86270 */
[----:B------:R-:W-:Y:S01]  /*a510*/  ULDC UR8, c[0x0][0x230] ;  /* 0x00008c0000087ab9 */ /* 0x000fe20000000800 */
[----:B------:R-:W-:-:S02]  /*a520*/  SEL R8, R6, RZ, !P5 ;  /* 0x000000ff06087207 */ /* 0x000fc40006800000 */
[-C--:B------:R-:W-:Y:S01]  /*a530*/  ISETP.GE.AND P5, PT, R9, R4.reuse, PT ;  /* 0x000000040900720c */ /* 0x080fe20003fa6270 */
[----:B------:R3:W-:Y:S01]  /*a540*/  LDGSTS.E [R248+0x32008], desc[UR6][R140.64], P2 ;  /* 0x320080008cf87fae */ /* 0x0007e20009121846 */
[C---:B------:R-:W-:Y:S02]  /*a550*/  SEL R7, R6.reuse, RZ, !P4 ;  /* 0x000000ff06077207 */ /* 0x040fe40006000000 */
[----:B------:R-:W-:Y:S01]  /*a560*/  ISETP.NE.U32.AND P0, PT, R5, RZ, PT ;  /* 0x000000ff0500720c */ /* 0x000fe20003f05070 */
[----:B------:R-:W-:Y:S01]  /*a570*/  LDGSTS.E [R248+0x34000], desc[UR6][R142.64], P1 ;  /* 0x340000008ef87fae */ /* 0x000fe20008921846 */
[----:B------:R-:W-:Y:S02]  /*a580*/  SEL R5, R6, RZ, !P5 ;  /* 0x000000ff06057207 */ /* 0x000fe40006800000 */
[----:B------:R-:W-:Y:S02]  /*a590*/  ISETP.NE.U32.AND P3, PT, R7, RZ, PT ;  /* 0x000000ff0700720c */ /* 0x000fe40003f65070 */
[----:B------:R-:W-:-:S02]  /*a5a0*/  ISETP.GE.AND P6, PT, R127, R4, PT ;  /* 0x000000047f00720c */ /* 0x000fc40003fc6270 */
[----:B------:R-:W-:Y:S02]  /*a5b0*/  LOP3.LUT R7, R3, 0x54, RZ, 0xfc, !PT ;  /* 0x0000005403077812 */ /* 0x000fe400078efcff */
[----:B------:R-:W-:Y:S02]  /*a5c0*/  ISETP.NE.U32.AND P5, PT, R5, RZ, PT ;  /* 0x000000ff0500720c */ /* 0x000fe40003fa5070 */
[----:B------:R-:W-:Y:S01]  /*a5d0*/  ISETP.GE.AND P2, PT, R125, UR4, PT ;  /* 0x000000047d007c0c */ /* 0x000fe2000bf46270 */
[----:B------:R-:W-:Y:S01]  /*a5e0*/  LDGSTS.E [R248+0x34008], desc[UR6][R144.64], P0 ;  /* 0x3400800090f87fae */ /* 0x000fe20008121846 */
[----:B------:R-:W-:Y:S01]  /*a5f0*/  SEL R5, R6, RZ, !P6 ;  /* 0x000000ff06057207 */ /* 0x000fe20007000000 */
[----:B------:R-:W-:Y:S01]  /*a600*/  ULDC UR4, c[0x0][0x230] ;  /* 0x00008c0000047ab9 */ /* 0x000fe20000000800 */
[----:B------:R-:W-:Y:S02]  /*a610*/  LOP3.LUT R9, R3, 0x36, RZ, 0xfc, !PT ;  /* 0x0000003603097812 */ /* 0x000fe400078efcff */
[----:B------:R-:W-:Y:S01]  /*a620*/  ISETP.GE.AND P1, PT, R7, UR8, PT ;  /* 0x0000000807007c0c */ /* 0x000fe2000bf26270 */
[----:B------:R-:W-:Y:S01]  /*a630*/  ULDC UR8, c[0x0][0x230] ;  /* 0x00008c0000087ab9 */ /* 0x000fe20000000800 */
[----:B------:R-:W-:-:S02]  /*a640*/  ISETP.NE.U32.AND P4, PT, R8, RZ, PT ;  /* 0x000000ff0800720c */ /* 0x000fc40003f85070 */
[C---:B------:R-:W-:Y:S02]  /*a650*/  SEL R8, R6.reuse, RZ, !P2 ;  /* 0x000000ff06087207 */ /* 0x040fe40005000000 */
[----:B------:R-:W-:Y:S02]  /*a660*/  ISETP.NE.U32.AND P2, PT, R5, RZ, PT ;  /* 0x000000ff0500720c */ /* 0x000fe40003f45070 */
[----:B------:R-:W-:Y:S01]  /*a670*/  ISETP.GE.AND P6, PT, R9, UR5, PT ;  /* 0x0000000509007c0c */ /* 0x000fe2000bfc6270 */
[----:B------:R-:W-:Y:S01]  /*a680*/  ULDC UR5, c[0x0][0x230] ;  /* 0x00008c0000057ab9 */ /* 0x000fe20000000800 */
[C---:B------:R-:W-:Y:S02]  /*a690*/  SEL R5, R6.reuse, RZ, !P1 ;  /* 0x000000ff06057207 */ /* 0x040fe40004800000 */
[----:B------:R-:W-:Y:S02]  /*a6a0*/  SEL R7, R6, RZ, !P6 ;  /* 0x000000ff06077207 */ /* 0x000fe40007000000 */
[----:B------:R-:W-:Y:S01]  /*a6b0*/  ISETP.NE.U32.AND P1, PT, R5, RZ, PT ;  /* 0x000000ff0500720c */ /* 0x000fe20003f25070 */
[----:B------:R-:W-:Y:S01]  /*a6c0*/  LDGSTS.E [R248+0x36000], desc[UR6][R148.64], P4 ;  /* 0x3600000094f87fae */ /* 0x000fe2000a121846 */
[----:B------:R-:W-:-:S02]  /*a6d0*/  ISETP.NE.U32.AND P6, PT, R8, RZ, PT ;  /* 0x000000ff0800720c */ /* 0x000fc40003fc5070 */
[----:B------:R-:W-:Y:S01]  /*a6e0*/  LOP3.LUT R5, R2, 0x50, RZ, 0x3c, !PT ;  /* 0x0000005002057812 */ /* 0x000fe200078e3cff */
[----:B------:R-:W-:Y:S01]  /*a6f0*/  LDGSTS.E [R248+0x36008], desc[UR6][R146.64], P3 ;  /* 0x3600800092f87fae */ /* 0x000fe20009921846 */
[----:B------:R-:W-:Y:S02]  /*a700*/  LOP3.LUT R127, R3, 0x56, RZ, 0xfc, !PT ;  /* 0x00000056037f7812 */ /* 0x000fe400078efcff */
[----:B------:R-:W-:Y:S01]  /*a710*/  ISETP.NE.U32.AND P0, PT, R7, RZ, PT ;  /* 0x000000ff0700720c */ /* 0x000fe20003f05070 */
[----:B------:R-:W-:Y:S01]  /*a720*/  IMAD.IADD R249, R242, 0x1, R5 ;  /* 0x00000001f2f97824 */ /* 0x000fe200078e0205 */
[----:B------:R-:W-:Y:S02]  /*a730*/  LEA.HI R9, R0, 0x3e, RZ, 0x1a ;  /* 0x0000003e00097811 */ /* 0x000fe400078fd0ff */
[C---:B------:R-:W-:Y:S02]  /*a740*/  LOP3.LUT R125, R3.reuse, 0x74, RZ, 0xfc, !PT ;  /* 0x00000074037d7812 */ /* 0x040fe400078efcff */
[----:B------:R-:W-:Y:S01]  /*a750*/  LOP3.LUT R7, R3, 0x76, RZ, 0xfc, !PT ;  /* 0x0000007603077812 */ /* 0x000fe200078efcff */
[----:B------:R-:W-:Y:S01]  /*a760*/  LDGSTS.E [R249+0x30000], desc[UR6][R154.64], P5 ;  /* 0x300000009af97fae */ /* 0x000fe2000a921846 */
[----:B------:R-:W-:Y:S01]  /*a770*/  ISETP.GE.AND P5, PT, R127, UR8, PT ;  /* 0x000000087f007c0c */ /* 0x000fe2000bfa6270 */
[----:B------:R-:W-:Y:S01]  /*a780*/  ULDC UR8, c[0x0][0x230] ;  /* 0x00008c0000087ab9 */ /* 0x000fe20000000800 */
[----:B------:R-:W-:Y:S01]  /*a790*/  LOP3.LUT R8, R3, 0x18, RZ, 0xfc, !PT ;  /* 0x0000001803087812 */ /* 0x000fe200078efcff */
[----:B------:R-:W-:Y:S01]  /*a7a0*/  LDGSTS.E [R249+0x30008], desc[UR6][R152.64], P2 ;  /* 0x3000800098f97fae */ /* 0x000fe20009121846 */
[----:B------:R-:W-:Y:S01]  /*a7b0*/  ISETP.GE.AND P3, PT, R9, UR5, PT ;  /* 0x0000000509007c0c */ /* 0x000fe2000bf66270 */
[----:B------:R-:W-:Y:S01]  /*a7c0*/  ULDC UR5, c[0x0][0x230] ;  /* 0x00008c0000057ab9 */ /* 0x000fe20000000800 */
[----:B------:R-:W-:Y:S01]  /*a7d0*/  ISETP.GE.AND P2, PT, R125, UR9, PT ;  /* 0x000000097d007c0c */ /* 0x000fe2000bf46270 */
[----:B------:R-:W-:Y:S01]  /*a7e0*/  LDGSTS.E [R249+0x32000], desc[UR6][R158.64], P6 ;  /* 0x320000009ef97fae */ /* 0x000fe2000b121846 */
[----:B------:R-:W-:Y:S01]  /*a7f0*/  LOP3.LUT R9, R3, 0x1a, RZ, 0xfc, !PT ;  /* 0x0000001a03097812 */ /* 0x000fe200078efcff */
[----:B------:R-:W-:Y:S01]  /*a800*/  ULDC UR9, c[0x0][0x230] ;  /* 0x00008c0000097ab9 */ /* 0x000fe20000000800 */
[----:B------:R-:W-:Y:S01]  /*a810*/  ISETP.GE.AND P6, PT, R7, UR10, PT ;  /* 0x0000000a07007c0c */ /* 0x000fe2000bfc6270 */
[----:B------:R-:W-:Y:S01]  /*a820*/  LDGSTS.E [R249+0x32008], desc[UR6][R162.64], P0 ;  /* 0x32008000a2f97fae */ /* 0x000fe20008121846 */
[----:B------:R-:W-:Y:S01]  /*a830*/  SEL R7, R6, RZ, !P5 ;  /* 0x000000ff06077207 */ /* 0x000fe20006800000 */
[----:B------:R-:W-:Y:S01]  /*a840*/  ULDC UR10, c[0x0][0x230] ;  /* 0x00008c00000a7ab9 */ /* 0x000fe20000000800 */
[----:B------:R-:W-:Y:S01]  /*a850*/  LOP3.LUT R5, R3, 0x1c, RZ, 0xfc, !PT ;  /* 0x0000001c03057812 */ /* 0x000fe200078efcff */
[----:B------:R-:W-:Y:S01]  /*a860*/  LDGSTS.E [R249+0x34000], desc[UR6][R160.64], P1 ;  /* 0x34000000a0f97fae */ /* 0x000fe20008921846 */
[----:B------:R-:W-:-:S02]  /*a870*/  ISETP.GE.AND P5, PT, R8, R4, PT ;  /* 0x000000040800720c */ /* 0x000fc40003fa6270 */
[----:B------:R-:W-:Y:S01]  /*a880*/  ISETP.GE.AND P4, PT, R243, UR4, PT ;  /* 0x00000004f3007c0c */ /* 0x000fe2000bf86270 */
[----:B------:R-:W-:Y:S01]  /*a890*/  ULDC UR4, c[0x0][0x230] ;  /* 0x00008c0000047ab9 */ /* 0x000fe20000000800 */
[C---:B------:R-:W-:Y:S02]  /*a8a0*/  SEL R8, R6.reuse, RZ, !P2 ;  /* 0x000000ff06087207 */ /* 0x040fe40005000000 */
[-C--:B------:R-:W-:Y:S02]  /*a8b0*/  ISETP.GE.AND P2, PT, R9, R4.reuse, PT ;  /* 0x000000040900720c */ /* 0x080fe40003f46270 */
[C---:B------:R-:W-:Y:S02]  /*a8c0*/  SEL R9, R6.reuse, RZ, !P6 ;  /* 0x000000ff06097207 */ /* 0x040fe40007000000 */
[----:B------:R-:W-:Y:S02]  /*a8d0*/  ISETP.GE.AND P6, PT, R5, R4, PT ;  /* 0x000000040500720c */ /* 0x000fe40003fc6270 */
[----:B------:R-:W-:-:S02]  /*a8e0*/  SEL R5, R6, RZ, !P4 ;  /* 0x000000ff06057207 */ /* 0x000fc40006000000 */
[----:B------:R-:W-:Y:S02]  /*a8f0*/  ISETP.NE.U32.AND P4, PT, R7, RZ, PT ;  /* 0x000000ff0700720c */ /* 0x000fe40003f85070 */
[----:B------:R-:W-:Y:S02]  /*a900*/  SEL R4, R6, RZ, !P3 ;  /* 0x000000ff06047207 */ /* 0x000fe40005800000 */
[----:B------:R-:W-:Y:S02]  /*a910*/  ISETP.NE.U32.AND P3, PT, R8, RZ, PT ;  /* 0x000000ff0800720c */ /* 0x000fe40003f65070 */
[----:B------:R-:W-:Y:S02]  /*a920*/  ISETP.NE.U32.AND P0, PT, R5, RZ, PT ;  /* 0x000000ff0500720c */ /* 0x000fe40003f05070 */
[----:B------:R-:W-:Y:S02]  /*a930*/  SEL R5, R6, RZ, !P5 ;  /* 0x000000ff06057207 */ /* 0x000fe40006800000 */
[----:B------:R-:W-:-:S02]  /*a940*/  ISETP.NE.U32.AND P5, PT, R9, RZ, PT ;  /* 0x000000ff0900720c */ /* 0x000fc40003fa5070 */
[C---:B----4-:R-:W-:Y:S01]  /*a950*/  LOP3.LUT R129, R3.reuse, 0x38, RZ, 0xfc, !PT ;  /* 0x0000003803817812 */ /* 0x050fe200078efcff */
[----:B------:R-:W-:Y:S01]  /*a960*/  LDGSTS.E [R249+0x34008], desc[UR6][R166.64], P4 ;  /* 0x34008000a6f97fae */ /* 0x000fe2000a121846 */
[----:B------:R-:W-:Y:S02]  /*a970*/  ISETP.NE.U32.AND P1, PT, R4, RZ, PT ;  /* 0x000000ff0400720c */ /* 0x000fe40003f25070 */
[----:B------:R-:W-:Y:S01]  /*a980*/  SEL R4, R6, RZ, !P2 ;  /* 0x000000ff06047207 */ /* 0x000fe20005000000 */
[----:B------:R-:W-:Y:S01]  /*a990*/  LDGSTS.E [R249+0x36000], desc[UR6][R164.64], P3 ;  /* 0x36000000a4f97fae */ /* 0x000fe20009921846 */
[----:B------:R-:W-:Y:S02]  /*a9a0*/  LOP3.LUT R127, R3, 0x3a, RZ, 0xfc, !PT ;  /* 0x0000003a037f7812 */ /* 0x000fe400078efcff */
[----:B------:R-:W-:Y:S02]  /*a9b0*/  ISETP.NE.U32.AND P2, PT, R5, RZ, PT ;  /* 0x000000ff0500720c */ /* 0x000fe40003f45070 */
[----:B------:R-:W-:Y:S01]  /*a9c0*/  ISETP.GE.AND P3, PT, R129, UR4, PT ;  /* 0x0000000481007c0c */ /* 0x000fe2000bf66270 */
[----:B------:R-:W-:Y:S01]  /*a9d0*/  LDGSTS.E [R249+0x36008], desc[UR6][R168.64], P5 ;  /* 0x36008000a8f97fae */ /* 0x000fe2000a921846 */
[----:B------:R-:W-:Y:S01]  /*a9e0*/  LOP3.LUT R5, R2, 0x60, RZ, 0x3c, !PT ;  /* 0x0000006002057812 */ /* 0x000fe200078e3cff */
[----:B------:R-:W-:Y:S01]  /*a9f0*/  ULDC UR4, c[0x0][0x230] ;  /* 0x00008c0000047ab9 */ /* 0x000fe20000000800 */
[----:B------:R-:W-:-:S02]  /*aa00*/  ISETP.NE.U32.AND P4, PT, R4, RZ, PT ;  /* 0x000000ff0400720c */ /* 0x000fc40003f85070 */
[----:B------:R-:W-:Y:S01]  /*aa10*/  ISETP.GE.AND P5, PT, R127, UR5, PT ;  /* 0x000000057f007c0c */ /* 0x000fe2000bfa6270 */
[----:B------:R-:W-:Y:S01]  /*aa20*/  IMAD.IADD R250, R242, 0x1, R5 ;  /* 0x00000001f2fa7824 */ /* 0x000fe200078e0205 */
[C---:B------:R-:W-:Y:S01]  /*aa30*/  SEL R4, R6.reuse, RZ, !P3 ;  /* 0x000000ff06047207 */ /* 0x040fe20005800000 */
[----:B------:R-:W-:Y:S01]  /*aa40*/  ULDC UR5, c[0x0][0x230] ;  /* 0x00008c0000057ab9 */ /* 0x000fe20000000800 */
[----:B------:R-:W-:Y:S02]  /*aa50*/  LOP3.LUT R125, R3, 0x58, RZ, 0xfc, !PT ;  /* 0x00000058037d7812 */ /* 0x000fe400078efcff */
[----:B------:R-:W-:Y:S01]  /*aa60*/  SEL R5, R6, RZ, !P5 ;  /* 0x000000ff06057207 */ /* 0x000fe20006800000 */
[----:B------:R-:W-:Y:S01]  /*aa70*/  LDGSTS.E [R250+0x30000], desc[UR6][R192.64], P2 ;  /* 0x30000000c0fa7fae */ /* 0x000fe20009121846 */
[----:B------:R-:W-:Y:S02]  /*aa80*/  ISETP.NE.U32.AND P5, PT, R4, RZ, PT ;  /* 0x000000ff0400720c */ /* 0x000fe40003fa5070 */
[----:B------:R-:W-:Y:S01]  /*aa90*/  ISETP.GE.AND P3, PT, R125, UR8, PT ;  /* 0x000000087d007c0c */ /* 0x000fe2000bf66270 */
[----:B------:R-:W-:Y:S01]  /*aaa0*/  LDGSTS.E [R250+0x30008], desc[UR6][R172.64], P4 ;  /* 0x30008000acfa7fae */ /* 0x000fe2000a121846 */
[----:B------:R-:W-:Y:S01]  /*aab0*/  LOP3.LUT R9, R3, 0x5a, RZ, 0xfc, !PT ;  /* 0x0000005a03097812 */ /* 0x000fe200078efcff */
[----:B------:R-:W-:Y:S01]  /*aac0*/  ULDC UR8, c[0x0][0x230] ;  /* 0x00008c0000087ab9 */ /* 0x000fe20000000800 */
[----:B------:R-:W-:-:S02]  /*aad0*/  SEL R4, R6, RZ, !P3 ;  /* 0x000000ff06047207 */ /* 0x000fc40005800000 */
[----:B------:R-:W-:Y:S02]  /*aae0*/  ISETP.NE.U32.AND P3, PT, R5, RZ, PT ;  /* 0x000000ff0500720c */ /* 0x000fe40003f65070 */
[----:B------:R-:W-:Y:S02]  /*aaf0*/  LOP3.LUT R8, R3, 0x78, RZ, 0xfc, !PT ;  /* 0x0000007803087812 */ /* 0x000fe400078efcff */
[----:B------:R-:W-:Y:S01]  /*ab00*/  ISETP.GE.AND P4, PT, R9, UR4, PT ;  /* 0x0000000409007c0c */ /* 0x000fe2000bf86270 */
[----:B------:R-:W-:Y:S01]  /*ab10*/  LDGSTS.E [R250+0x32000], desc[UR6][R174.64], P5 ;  /* 0x32000000aefa7fae */ /* 0x000fe2000a921846 */
[----:B------:R-:W-:Y:S01]  /*ab20*/  LOP3.LUT R7, R3, 0x7a, RZ, 0xfc, !PT ;  /* 0x0000007a03077812 */ /* 0x000fe200078efcff */
[----:B------:R-:W-:Y:S01]  /*ab30*/  ULDC UR4, c[0x0][0x230] ;  /* 0x00008c0000047ab9 */ /* 0x000fe20000000800 */
[----:B------:R-:W-:Y:S01]  /*ab40*/  ISETP.GE.AND P5, PT, R8, UR5, PT ;  /* 0x0000000508007c0c */ /* 0x000fe2000bfa6270 */
[----:B------:R-:W-:Y:S01]  /*ab50*/  ULDC UR5, c[0x0][0x230] ;  /* 0x00008c0000057ab9 */ /* 0x000fe20000000800 */
[----:B------:R-:W-:-:S02]  /*ab60*/  ISETP.NE.U32.AND P2, PT, R4, RZ, PT ;  /* 0x000000ff0400720c */ /* 0x000fc40003f45070 */
[----:B------:R-:W-:Y:S01]  /*ab70*/  SEL R5, R6, RZ, !P4 ;  /* 0x000000ff06057207 */ /* 0x000fe20006000000 */
[----:B------:R-:W-:Y:S01]  /*ab80*/  LDGSTS.E [R250+0x32008], desc[UR6][R176.64], P3 ;  /* 0x32008000b0fa7fae */ /* 0x000fe20009921846 */
[----:B------:R-:W-:Y:S01]  /*ab90*/  ISETP.GE.AND P4, PT, R7, UR8, PT ;  /* 0x0000000807007c0c */ /* 0x000fe2000bf86270 */
[----:B------:R-:W-:Y:S01]  /*aba0*/  ULDC UR8, c[0x0][0x230] ;  /* 0x00008c0000087ab9 */ /* 0x000fe20000000800 */
[----:B------:R-:W-:Y:S02]  /*abb0*/  LEA.HI R243, R0, 0x5e, RZ, 0x1a ;  /* 0x0000005e00f37811 */ /* 0x000fe400078fd0ff */
[C---:B------:R-:W-:Y:S02]  /*abc0*/  SEL R4, R6.reuse, RZ, !P5 ;  /* 0x000000ff06047207 */ /* 0x040fe40006800000 */
[----:B------:R-:W-:Y:S02]  /*abd0*/  ISETP.NE.U32.AND P3, PT, R5, RZ, PT ;  /* 0x000000ff0500720c */ /* 0x000fe40003f65070 */
[----:B------:R-:W-:Y:S01]  /*abe0*/  ISETP.GE.AND P5, PT, R243, UR4, PT ;  /* 0x00000004f3007c0c */ /* 0x000fe2000bfa6270 */
[----:B------:R-:W-:Y:S01]  /*abf0*/  ULDC UR4, c[0x0][0x230] ;  /* 0x00008c0000047ab9 */ /* 0x000fe20000000800 */
[----:B------:R-:W-:Y:S01]  /*ac00*/  SEL R7, R6, RZ, !P4 ;  /* 0x000000ff06077207 */ /* 0x000fe20006000000 */
[----:B------:R-:W-:Y:S01]  /*ac10*/  LDGSTS.E [R250+0x34000], desc[UR6][R178.64], P2 ;  /* 0x34000000b2fa7fae */ /* 0x000fe20009121846 */
[----:B------:R-:W-:-:S02]  /*ac20*/  ISETP.NE.U32.AND P4, PT, R4, RZ, PT ;  /* 0x000000ff0400720c */ /* 0x000fc40003f85070 */
[----:B------:R-:W-:Y:S02]  /*ac30*/  LEA.HI R243, R0, 0x7e, RZ, 0x1a ;  /* 0x0000007e00f37811 */ /* 0x000fe400078fd0ff */
[----:B------:R-:W-:Y:S02]  /*ac40*/  SEL R4, R6, RZ, !P5 ;  /* 0x000000ff06047207 */ /* 0x000fe40006800000 */
[----:B------:R-:W-:Y:S01]  /*ac50*/  ISETP.GE.AND P5, PT, R243, UR4, PT ;  /* 0x00000004f3007c0c */ /* 0x000fe2000bfa6270 */
[----:B------:R-:W-:Y:S01]  /*ac60*/  ULDC UR4, c[0x0][0x230] ;  /* 0x00008c0000047ab9 */ /* 0x000fe20000000800 */
[----:B------:R-:W-:Y:S01]  /*ac70*/  LOP3.LUT R5, R3, 0x3c, RZ, 0xfc, !PT ;  /* 0x0000003c03057812 */ /* 0x000fe200078efcff */
[----:B------:R-:W-:Y:S01]  /*ac80*/  LDGSTS.E [R250+0x34008], desc[UR6][R170.64], P3 ;  /* 0x34008000aafa7fae */ /* 0x000fe20009921846 */
[----:B------:R-:W-:Y:S02]  /*ac90*/  ISETP.NE.U32.AND P2, PT, R4, RZ, PT ;  /* 0x000000ff0400720c */ /* 0x000fe40003f45070 */
[----:B------:R-:W-:Y:S01]  /*aca0*/  SEL R4, R6, RZ, !P5 ;  /* 0x000000ff06047207 */ /* 0x000fe20006800000 */
[----:B------:R-:W-:Y:S01]  /*acb0*/  LDGSTS.E [R250+0x36000], desc[UR6][R182.64], P4 ;  /* 0x36000000b6fa7fae */ /* 0x000fe2000a121846 */
[----:B------:R-:W-:-:S02]  /*acc0*/  ISETP.GE.AND P5, PT, R5, UR4, PT ;  /* 0x0000000405007c0c */ /* 0x000fc4000bfa6270 */
[----:B------:R-:W-:Y:S02]  /*acd0*/  SEL R5, R6, RZ, !P6 ;  /* 0x000000ff06057207 */ /* 0x000fe40007000000 */
[----:B------:R-:W-:Y:S02]  /*ace0*/  ISETP.NE.U32.AND P6, PT, R7, RZ, PT ;  /* 0x000000ff0700720c */ /* 0x000fe40003fc5070 */
[----:B------:R-:W-:Y:S02]  /*acf0*/  ISETP.NE.U32.AND P4, PT, R5, RZ, PT ;  /* 0x000000ff0500720c */ /* 0x000fe40003f85070 */
[----:B------:R-:W-:Y:S02]  /*ad00*/  LOP3.LUT R125, R2, 0x70, RZ, 0x3c, !PT ;  /* 0x00000070027d7812 */ /* 0x000fe400078e3cff */
[----:B------:R-:W-:-:S03]  /*ad10*/  LOP3.LUT R8, R3, 0x7c, RZ, 0xfc, !PT ;  /* 0x0000007c03087812 */ /* 0x000fc600078efcff */
[----:B------:R-:W-:Y:S01]  /*ad20*/  IMAD.IADD R243, R242, 0x1, R125 ;  /* 0x00000001f2f37824 */ /* 0x000fe200078e027d */
[----:B------:R-:W-:Y:S01]  /*ad30*/  UIADD3 UR4, UR5, -0x80, URZ ;  /* 0xffffff8005047890 */ /* 0x000fe2000fffe03f */
[----:B------:R-:W-:Y:S02]  /*ad40*/  LEA.HI R235, R0, 0xe, RZ, 0x1a ;  /* 0x0000000e00eb7811 */ /* 0x000fe400078fd0ff */
[----:B------:R-:W-:Y:S04]  /*ad50*/  LDGSTS.E [R250+0x36008], desc[UR6][R180.64], P6 ;  /* 0x36008000b4fa7fae */ /* 0x000fe8000b121846 */
[----:B------:R-:W-:Y:S01]  /*ad60*/  LDGSTS.E [R243+0x30000], desc[UR6][R184.64], P4 ;  /* 0x30000000b8f37fae */ /* 0x000fe2000a121846 */
[----:B------:R-:W-:Y:S02]  /*ad70*/  ISETP.GE.AND P4, PT, R8, UR9, PT ;  /* 0x0000000908007c0c */ /* 0x000fe4000bf86270 */
[----:B------:R-:W-:Y:S01]  /*ad80*/  LOP3.LUT R9, R3, 0x5c, RZ, 0xfc, !PT ;  /* 0x0000005c03097812 */ /* 0x000fe200078efcff */
[----:B------:R-:W-:Y:S01]  /*ad90*/  LDGSTS.E [R243+0x30008], desc[UR6][R186.64], P0 ;  /* 0x30008000baf37fae */ /* 0x000fe20008121846 */
[----:B------:R-:W-:-:S02]  /*ada0*/  SEL R7, R6, RZ, !P4 ;  /* 0x000000ff06077207 */ /* 0x000fc40006000000 */
[----:B------:R-:W-:Y:S02]  /*adb0*/  ISETP.GE.AND P4, PT, R235, UR4, PT ;  /* 0x00000004eb007c0c */ /* 0x000fe4000bf86270 */
[----:B------:R-:W4:Y:S01]  /*adc0*/  S2R R235, SR_TID.X ;  /* 0x0000000000eb7919 */ /* 0x000f220000002100 */
[----:B------:R-:W-:Y:S02]  /*add0*/  ISETP.NE.U32.AND P3, PT, R4, RZ, PT ;  /* 0x000000ff0400720c */ /* 0x000fe40003f65070 */
[----:B------:R-:W-:Y:S02]  /*ade0*/  SEL R4, R6, RZ, !P5 ;  /* 0x000000ff06047207 */ /* 0x000fe40006800000 */
[----:B------:R-:W-:Y:S02]  /*adf0*/  LOP3.LUT R233, R0, 0x7f, RZ, 0xc0, !PT ;  /* 0x0000007f00e97812 */ /* 0x000fe400078ec0ff */
[----:B------:R-:W-:Y:S02]  /*ae00*/  ISETP.GE.AND P6, PT, R9, UR8, PT ;  /* 0x0000000809007c0c */ /* 0x000fe4000bfc6270 */
[----:B------:R-:W-:-:S02]  /*ae10*/  ISETP.NE.U32.AND P5, PT, R4, RZ, PT ;  /* 0x000000ff0400720c */ /* 0x000fc40003fa5070 */
[C---:B------:R-:W-:Y:S02]  /*ae20*/  ISETP.GE.AND P0, PT, R233.reuse, UR10, PT ;  /* 0x0000000ae9007c0c */ /* 0x040fe4000bf06270 */
[C---:B------:R-:W-:Y:S02]  /*ae30*/  SEL R4, R6.reuse, RZ, !P6 ;  /* 0x000000ff06047207 */ /* 0x040fe40007000000 */
[----:B------:R-:W-:Y:S02]  /*ae40*/  ISETP.GE.AND P6, PT, R233, UR4, PT ;  /* 0x00000004e9007c0c */ /* 0x000fe4000bfc6270 */
[----:B------:R-:W-:Y:S02]  /*ae50*/  SEL R6, R6, RZ, !P0 ;  /* 0x000000ff06067207 */ /* 0x000fe40004000000 */
[----:B------:R-:W-:Y:S02]  /*ae60*/  ISETP.NE.U32.AND P0, PT, R4, RZ, PT ;  /* 0x000000ff0400720c */ /* 0x000fe40003f05070 */
[----:B------:R-:W-:Y:S01]  /*ae70*/  SEL R5, RZ, 0x4, P4 ;  /* 0x00000004ff057807 */ /* 0x000fe20002000000 */
[----:B------:R-:W-:Y:S01]  /*ae80*/  LDGSTS.E [R243+0x32000], desc[UR6][R24.64], P5 ;  /* 0x3200000018f37fae */ /* 0x000fe2000a921846 */
[----:B------:R-:W-:-:S02]  /*ae90*/  ISETP.NE.U32.AND P4, PT, R7, RZ, PT ;  /* 0x000000ff0700720c */ /* 0x000fc40003f85070 */
[----:B------:R-:W-:Y:S01]  /*aea0*/  SEL R4, RZ, 0x4, P6 ;  /* 0x00000004ff047807 */ /* 0x000fe20003000000 */
[----:B------:R-:W-:Y:S01]  /*aeb0*/  LDGSTS.E [R243+0x32008], desc[UR6][R110.64], P1 ;  /* 0x320080006ef37fae */ /* 0x000fe20008921846 */
[----:B------:R-:W-:Y:S02]  /*aec0*/  ISETP.GT.AND P6, PT, R239, 0xff, PT ;  /* 0x000000ffef00780c */ /* 0x000fe40003fc4270 */
[----:B----4-:R-:W-:-:S03]  /*aed0*/  SHF.R.U32.HI R239, RZ, 0x6, R235 ;  /* 0x00000006ffef7819 */ /* 0x010fc600000116eb */
[----:B------:R-:W-:Y:S01]  /*aee0*/  LDGSTS.E [R243+0x34000], desc[UR6][R112.64], P0 ;  /* 0x3400000070f37fae */ /* 0x000fe20008121846 */
[----:B------:R-:W-:-:S03]  /*aef0*/  SGXT.U32 R239, R239, 0x1 ;  /* 0x00000001efef781a */ /* 0x000fc60000000000 */
[----:B------:R-:W-:Y:S01]  /*af00*/  LDGSTS.E [R243+0x34008], desc[UR6][R114.64], P2 ;  /* 0x3400800072f37fae */ /* 0x000fe20009121846 */
[----:B------:R-:W-:Y:S02]  /*af10*/  SHF.R.U32.HI R233, RZ, 0x6, R235 ;  /* 0x00000006ffe97819 */ /* 0x000fe400000116eb */
[----:B------:R-:W-:Y:S01]  /*af20*/  LOP3.LUT R239, R239, 0x20, RZ, 0xfc, !PT ;  /* 0x00000020efef7812 */ /* 0x000fe200078efcff */
[----:B------:R-:W-:Y:S01]  /*af30*/  LDGSTS.E [R243+0x36000], desc[UR6][R116.64], P4 ;  /* 0x3600000074f37fae */ /* 0x000fe2000a121846 */
[----:B------:R-:W-:-:S03]  /*af40*/  SGXT.U32 R233, R233, 0x1 ;  /* 0x00000001e9e9781a */ /* 0x000fc60000000000 */
[----:B------:R-:W-:Y:S01]  /*af50*/  LDGSTS.E [R243+0x36008], desc[UR6][R118.64], P3 ;  /* 0x3600800076f37fae */ /* 0x000fe20009921846 */
[----:B------:R-:W-:Y:S02]  /*af60*/  ISETP.GE.AND P3, PT, R239, UR4, PT ;  /* 0x00000004ef007c0c */ /* 0x000fe4000bf66270 */
[----:B------:R-:W-:Y:S01]  /*af70*/  SHF.R.U32.HI R239, RZ, 0x6, R235 ;  /* 0x00000006ffef7819 */ /* 0x000fe200000116eb */
[----:B------:R-:W4:Y:S01]  /*af80*/  S2R R229, SR_TID.X ;  /* 0x0000000000e57919 */ /* 0x000f220000002100 */
[----:B------:R-:W-:Y:S02]  /*af90*/  LOP3.LUT R233, R233, 0x2, RZ, 0xfc, !PT ;  /* 0x00000002e9e97812 */ /* 0x000fe400078efcff */
[----:B------:R-:W-:Y:S01]  /*afa0*/  SGXT.U32 R239, R239, 0x1 ;  /* 0x00000001efef781a */ /* 0x000fe20000000000 */
[----:B------:R-:W2:Y:S01]  /*afb0*/  S2R R225, SR_TID.X ;  /* 0x0000000000e17919 */ /* 0x000ea20000002100 */
[----:B------:R-:W-:Y:S02]  /*afc0*/  SEL R5, R5, RZ, P6 ;  /* 0x000000ff05057207 */ /* 0x000fe40003000000 */
[----:B------:R-:W-:Y:S01]  /*afd0*/  ISETP.GE.AND P4, PT, R233, UR4, PT ;  /* 0x00000004e9007c0c */ /* 0x000fe2000bf86270 */
[----:B------:R-:W3:Y:S01]  /*afe0*/  S2R R221, SR_TID.X ;  /* 0x0000000000dd7919 */ /* 0x000ee20000002100 */
[----:B------:R-:W-:-:S02]  /*aff0*/  LOP3.LUT R239, R239, 0x40, RZ, 0xfc, !PT ;  /* 0x00000040efef7812 */ /* 0x000fc400078efcff */
[----:B------:R-:W-:Y:S01]  /*b000*/  ISETP.NE.U32.AND P0, PT, R5, RZ, PT ;  /* 0x000000ff0500720c */ /* 0x000fe20003f05070 */
[----:B------:R-:W3:Y:S01]  /*b010*/  S2R R217, SR_TID.X ;  /* 0x0000000000d97919 */ /* 0x000ee20000002100 */
[----:B------:R-:W-:Y:S02]  /*b020*/  SEL R5, RZ, 0x4, P4 ;  /* 0x00000004ff057807 */ /* 0x000fe40002000000 */
[----:B------:R-:W-:Y:S01]  /*b030*/  ISETP.GE.AND P4, PT, R239, UR4, PT ;  /* 0x00000004ef007c0c */ /* 0x000fe2000bf86270 */
[----:B------:R-:W3:Y:S01]  /*b040*/  S2R R215, SR_TID.X ;  /* 0x0000000000d77919 */ /* 0x000ee20000002100 */
[----:B------:R-:W4:Y:S01]  /*b050*/  S2R R239, SR_TID.X ;  /* 0x0000000000ef7919 */ /* 0x000f220000002100 */
[----:B------:R-:W2:Y:S01]  /*b060*/  S2R R233, SR_TID.X ;  /* 0x0000000000e97919 */ /* 0x000ea20000002100 */
[----:B------:R-:W-:Y:S02]  /*b070*/  SHF.R.U32.HI R235, RZ, 0x6, R235 ;  /* 0x00000006ffeb7819 */ /* 0x000fe400000116eb */
[----:B------:R-:W-:Y:S01]  /*b080*/  SEL R4, R4, RZ, P6 ;  /* 0x000000ff04047207 */ /* 0x000fe20003000000 */
[----:B------:R-:W3:Y:S01]  /*b090*/  S2R R213, SR_TID.X ;  /* 0x0000000000d57919 */ /* 0x000ee20000002100 */
[----:B------:R-:W-:-:S02]  /*b0a0*/  SGXT.U32 R235, R235, 0x1 ;  /* 0x00000001ebeb781a */ /* 0x000fc40000000000 */
[----:B------:R-:W-:Y:S01]  /*b0b0*/  ISETP.GE.AND P2, PT, R3, UR4, PT ;  /* 0x0000000403007c0c */ /* 0x000fe2000bf46270 */
[----:B------:R3:W-:Y:S01]  /*b0c0*/  STL.64 [R1+0x630], R2 ;  /* 0x0006300201007387 */ /* 0x0007e20000100a00 */
[----:B------:R-:W-:Y:S02]  /*b0d0*/  LOP3.LUT R235, R235, 0x22, RZ, 0xfc, !PT ;  /* 0x00000022ebeb7812 */ /* 0x000fe400078efcff */
[----:B------:R-:W-:Y:S01]  /*b0e0*/  ISETP.NE.U32.AND P1, PT, R4, RZ, PT ;  /* 0x000000ff0400720c */ /* 0x000fe20003f25070 */
[----:B-1----:R-:W3:Y:S01]  /*b0f0*/  LDL.64 R152, [R1+0x170] ;  /* 0x0001700001987983 */ /* 0x002ee20000100a00 */
[----:B------:R-:W-:Y:S02]  /*b100*/  SEL R4, RZ, 0x4, P2 ;  /* 0x00000004ff047807 */ /* 0x000fe40001000000 */
[----:B------:R-:W-:Y:S01]  /*b110*/  ISETP.GE.AND P2, PT, R235, UR4, PT ;  /* 0x00000004eb007c0c */ /* 0x000fe2000bf46270 */
[----:B------:R-:W3:Y:S01]  /*b120*/  LDL.64 R154, [R1+0x130] ;  /* 0x00013000019a7983 */ /* 0x000ee20000100a00 */
[----:B------:R-:W-:-:S02]  /*b130*/  ISETP.NE.U32.AND P5, PT, R6, RZ, PT ;  /* 0x000000ff0600720c */ /* 0x000fc40003fa5070 */
[----:B------:R-:W-:Y:S01]  /*b140*/  SEL R6, RZ, 0x4, P3 ;  /* 0x00000004ff067807 */ /* 0x000fe20001800000 */
[----:B------:R-:W3:Y:S01]  /*b150*/  LDL.64 R146, [R1+0xb0] ;  /* 0x0000b00001927983 */ /* 0x000ee20000100a00 */
[----:B------:R-:W-:-:S03]  /*b160*/  ISETP.GE.AND P3, PT, R251, UR4, PT ;  /* 0x00000004fb007c0c */ /* 0x000fc6000bf66270 */
[----:B------:R-:W0:Y:S01]  /*b170*/  LDGDEPBAR ;  /* 0x00000000000079af */ /* 0x000e220000000000 */
[----:B----4-:R-:W-:-:S03]  /*b180*/  SHF.R.U32.HI R239, RZ, 0x6, R239 ;  /* 0x00000006ffef7819 */ /* 0x010fc600000116ef */
[----:B------:R-:W4:Y:S01]  /*b190*/  LDL.64 R148, [R1+0x70] ;  /* 0x0000700001947983 */ /* 0x000f220000100a00 */
[----:B--2---:R-:W-:-:S03]  /*b1a0*/  SHF.R.U32.HI R235, RZ, 0x6, R233 ;  /* 0x00000006ffeb7819 */ /* 0x004fc600000116e9 */
[----:B------:R-:W2:Y:S01]  /*b1b0*/  LDL.64 R144, [R1+0x30] ;  /* 0x0000300001907983 */ /* 0x000ea20000100a00 */
[----:B------:R-:W-:Y:S02]  /*b1c0*/  SGXT.U32 R239, R239, 0x1 ;  /* 0x00000001efef781a */ /* 0x000fe40000000000 */
[----:B------:R-:W-:Y:S01]  /*b1d0*/  SHF.R.U32.HI R233, RZ, 0x6, R233 ;  /* 0x00000006ffe97819 */ /* 0x000fe200000116e9 */
[----:B------:R-:W2:Y:S01]  /*b1e0*/  LDL.64 R142, [R1+0x268] ;  /* 0x00026800018e7983 */ /* 0x000ea20000100a00 */
[----:B------:R-:W-:Y:S02]  /*b1f0*/  SGXT.U32 R235, R235, 0x1 ;  /* 0x00000001ebeb781a */ /* 0x000fe40000000000 */
[----:B------:R-:W-:Y:S01]  /*b200*/  SHF.R.U32.HI R231, RZ, 0x6, R229 ;  /* 0x00000006ffe77819 */ /* 0x000fe200000116e5 */
[----:B------:R-:W2:Y:S01]  /*b210*/  LDL.64 R246, [R1+0x228] ;  /* 0x0002280001f67983 */ /* 0x000ea20000100a00 */
[----:B------:R-:W-:Y:S02]  /*b220*/  SEL R251, RZ, 0x4, P2 ;  /* 0x00000004fffb7807 */ /* 0x000fe40001000000 */
[----:B------:R-:W-:Y:S01]  /*b230*/  ISETP.GE.AND P2, PT, R252, UR4, PT ;  /* 0x00000004fc007c0c */ /* 0x000fe2000bf46270 */
[----:B------:R-:W2:Y:S01]  /*b240*/  LDL.64 R162, [R1+0x1a8] ;  /* 0x0001a80001a27983 */ /* 0x000ea20000100a00 */
[----:B------:R-:W-:-:S02]  /*b250*/  LOP3.LUT R239, R239, 0x4, RZ, 0xfc, !PT ;  /* 0x00000004efef7812 */ /* 0x000fc400078efcff */
[----:B------:R-:W-:Y:S01]  /*b260*/  SGXT.U32 R233, R233, 0x1 ;  /* 0x00000001e9e9781a */ /* 0x000fe20000000000 */
[----:B------:R-:W2:Y:S01]  /*b270*/  LDL.64 R158, [R1+0xa8] ;  /* 0x0000a800019e7983 */ /* 0x000ea20000100a00 */
[----:B------:R-:W-:Y:S02]  /*b280*/  SHF.R.U32.HI R229, RZ, 0x6, R229 ;  /* 0x00000006ffe57819 */ /* 0x000fe400000116e5 */
[----:B------:R-:W-:Y:S01]  /*b290*/  SEL R252, RZ, 0x4, P4 ;  /* 0x00000004fffc7807 */ /* 0x000fe20002000000 */
[----:B------:R-:W2:Y:S01]  /*b2a0*/  LDL.64 R166, [R1+0x218] ;  /* 0x0002180001a67983 */ /* 0x000ea20000100a00 */
[----:B------:R-:W-:Y:S02]  /*b2b0*/  ISETP.GE.AND P4, PT, R240, UR4, PT ;  /* 0x00000004f0007c0c */ /* 0x000fe4000bf86270 */
[----:B------:R-:W-:Y:S01]  /*b2c0*/  LOP3.LUT R235, R235, 0x6, RZ, 0xfc, !PT ;  /* 0x00000006ebeb7812 */ /* 0x000fe200078efcff */
[----:B------:R-:W2:Y:S01]  /*b2d0*/  LDL.64 R160, [R1+0x1d8] ;  /* 0x0001d80001a07983 */ /* 0x000ea20000100a00 */
[----:B------:R-:W-:-:S02]  /*b2e0*/  SGXT.U32 R231, R231, 0x1 ;  /* 0x00000001e7e7781a */ /* 0x000fc40000000000 */
[--C-:B------:R-:W-:Y:S02]  /*b2f0*/  SHF.R.U32.HI R227, RZ, 0x6, R225.reuse ;  /* 0x00000006ffe37819 */ /* 0x100fe400000116e1 */
[----:B------:R-:W-:Y:S02]  /*b300*/  SEL R240, RZ, 0x4, P3 ;  /* 0x00000004fff07807 */ /* 0x000fe40001800000 */
[----:B------:R-:W-:Y:S02]  /*b310*/  ISETP.GE.AND P3, PT, R239, UR4, PT ;  /* 0x00000004ef007c0c */ /* 0x000fe4000bf66270 */
[----:B------:R-:W-:Y:S02]  /*b320*/  LOP3.LUT R233, R233, 0x24, RZ, 0xfc, !PT ;  /* 0x00000024e9e97812 */ /* 0x000fe400078efcff */
[----:B------:R-:W-:Y:S02]  /*b330*/  SGXT.U32 R229, R229, 0x1 ;  /* 0x00000001e5e5781a */ /* 0x000fe40000000000 */
[----:B------:R-:W-:-:S02]  /*b340*/  SHF.R.U32.HI R225, RZ, 0x6, R225 ;  /* 0x00000006ffe17819 */ /* 0x000fc400000116e1 */
[----:B------:R-:W-:Y:S02]  /*b350*/  SEL R239, RZ, 0x4, P2 ;  /* 0x00000004ffef7807 */ /* 0x000fe40001000000 */
[----:B------:R-:W-:Y:S02]  /*b360*/  ISETP.GE.AND P2, PT, R235, UR4, PT ;  /* 0x00000004eb007c0c */ /* 0x000fe4000bf46270 */
[----:B------:R-:W-:Y:S02]  /*b370*/  LOP3.LUT R231, R231, 0x26, RZ, 0xfc, !PT ;  /* 0x00000026e7e77812 */ /* 0x000fe400078efcff */
[----:B------:R-:W-:Y:S02]  /*b380*/  SGXT.U32 R227, R227, 0x1 ;  /* 0x00000001e3e3781a */ /* 0x000fe40000000000 */
[----:B---3--:R-:W-:Y:S02]  /*b390*/  SHF.R.U32.HI R223, RZ, 0x6, R221 ;  /* 0x00000006ffdf7819 */ /* 0x008fe400000116dd */
[----:B------:R-:W-:-:S02]  /*b3a0*/  SEL R235, RZ, 0x4, P4 ;  /* 0x00000004ffeb7807 */ /* 0x000fc40002000000 */
[----:B------:R-:W-:Y:S02]  /*b3b0*/  ISETP.GE.AND P4, PT, R233, UR4, PT ;  /* 0x00000004e9007c0c */ /* 0x000fe4000bf86270 */
[----:B------:R-:W-:Y:S02]  /*b3c0*/  LOP3.LUT R229, R229, 0x44, RZ, 0xfc, !PT ;  /* 0x00000044e5e57812 */ /* 0x000fe400078efcff */
[----:B------:R-:W-:Y:S02]  /*b3d0*/  SGXT.U32 R225, R225, 0x1 ;  /* 0x00000001e1e1781a */ /* 0x000fe40000000000 */
[----:B------:R-:W-:Y:S02]  /*b3e0*/  SHF.R.U32.HI R221, RZ, 0x6, R221 ;  /* 0x00000006ffdd7819 */ /* 0x000fe400000116dd */
[----:B------:R-:W-:Y:S02]  /*b3f0*/  SEL R233, RZ, 0x4, P3 ;  /* 0x00000004ffe97807 */ /* 0x000fe40001800000 */
[----:B------:R-:W-:-:S02]  /*b400*/  ISETP.GE.AND P3, PT, R231, UR4, PT ;  /* 0x00000004e7007c0c */ /* 0x000fc4000bf66270 */
[----:B------:R-:W-:Y:S02]  /*b410*/  LOP3.LUT R227, R227, 0x46, RZ, 0xfc, !PT ;  /* 0x00000046e3e37812 */ /* 0x000fe400078efcff */
[----:B------:R-:W-:Y:S02]  /*b420*/  SGXT.U32 R223, R223, 0x1 ;  /* 0x00000001dfdf781a */ /* 0x000fe40000000000 */
[----:B------:R-:W-:Y:S02]  /*b430*/  SHF.R.U32.HI R219, RZ, 0x6, R217 ;  /* 0x00000006ffdb7819 */ /* 0x000fe400000116d9 */
[----:B------:R-:W-:Y:S02]  /*b440*/  SEL R231, RZ, 0x4, P2 ;  /* 0x00000004ffe77807 */ /* 0x000fe40001000000 */
[----:B------:R-:W-:Y:S02]  /*b450*/  ISETP.GE.AND P2, PT, R229, UR4, PT ;  /* 0x00000004e5007c0c */ /* 0x000fe4000bf46270 */
[----:B------:R-:W-:-:S02]  /*b460*/  LOP3.LUT R225, R225, 0x64, RZ, 0xfc, !PT ;  /* 0x00000064e1e17812 */ /* 0x000fc400078efcff */
[----:B------:R-:W-:Y:S02]  /*b470*/  SGXT.U32 R221, R221, 0x1 ;  /* 0x00000001dddd781a */ /* 0x000fe40000000000 */
[----:B------:R-:W-:Y:S02]  /*b480*/  SHF.R.U32.HI R217, RZ, 0x6, R217 ;  /* 0x00000006ffd97819 */ /* 0x000fe400000116d9 */
[----:B------:R-:W-:Y:S02]  /*b490*/  SEL R229, RZ, 0x4, P4 ;  /* 0x00000004ffe57807 */ /* 0x000fe40002000000 */
[----:B------:R-:W-:Y:S02]  /*b4a0*/  SHF.R.U32.HI R211, RZ, 0x6, R215 ;  /* 0x00000006ffd37819 */ /* 0x000fe400000116d7 */
[----:B------:R-:W-:Y:S02]  /*b4b0*/  ISETP.GE.AND P4, PT, R227, UR4, PT ;  /* 0x00000004e3007c0c */ /* 0x000fe4000bf86270 */
[----:B------:R-:W-:-:S02]  /*b4c0*/  LOP3.LUT R223, R223, 0x66, RZ, 0xfc, !PT ;  /* 0x00000066dfdf7812 */ /* 0x000fc400078efcff */
[----:B------:R-:W-:Y:S02]  /*b4d0*/  SGXT.U32 R219, R219, 0x1 ;  /* 0x00000001dbdb781a */ /* 0x000fe40000000000 */
[----:B------:R-:W-:Y:S02]  /*b4e0*/  SHF.R.U32.HI R215, RZ, 0x6, R215 ;  /* 0x00000006ffd77819 */ /* 0x000fe400000116d7 */
[----:B------:R-:W-:Y:S02]  /*b4f0*/  SEL R227, RZ, 0x4, P3 ;  /* 0x00000004ffe37807 */ /* 0x000fe40001800000 */
[----:B------:R-:W-:Y:S02]  /*b500*/  ISETP.GE.AND P3, PT, R225, UR4, PT ;  /* 0x00000004e1007c0c */ /* 0x000fe4000bf66270 */
[----:B------:R-:W-:Y:S02]  /*b510*/  LOP3.LUT R221, R221, 0x8, RZ, 0xfc, !PT ;  /* 0x00000008dddd7812 */ /* 0x000fe400078efcff */
[----:B------:R-:W-:-:S02]  /*b520*/  SGXT.U32 R217, R217, 0x1 ;  /* 0x00000001d9d9781a */ /* 0x000fc40000000000 */
[----:B------:R-:W-:Y:S02]  /*b530*/  SEL R225, RZ, 0x4, P2 ;  /* 0x00000004ffe17807 */ /* 0x000fe40001000000 */
[----:B------:R-:W-:Y:S02]  /*b540*/  ISETP.GE.AND P2, PT, R223, UR4, PT ;  /* 0x00000004df007c0c */ /* 0x000fe4000bf46270 */
[----:B------:R-:W-:Y:S02]  /*b550*/  LOP3.LUT R219, R219, 0xa, RZ, 0xfc, !PT ;  /* 0x0000000adbdb7812 */ /* 0x000fe400078efcff */
[----:B------:R-:W-:Y:S02]  /*b560*/  SGXT.U32 R215, R215, 0x1 ;  /* 0x00000001d7d7781a */ /* 0x000fe40000000000 */
[----:B------:R-:W-:Y:S02]  /*b570*/  SEL R223, RZ, 0x4, P4 ;  /* 0x00000004ffdf7807 */ /* 0x000fe40002000000 */
[----:B------:R-:W-:-:S02]  /*b580*/  ISETP.GE.AND P4, PT, R221, UR4, PT ;  /* 0x00000004dd007c0c */ /* 0x000fc4000bf86270 */
[----:B------:R-:W-:Y:S02]  /*b590*/  LOP3.LUT R217, R217, 0x28, RZ, 0xfc, !PT ;  /* 0x00000028d9d97812 */ /* 0x000fe400078efcff */
[----:B------:R-:W-:Y:S02]  /*b5a0*/  SGXT.U32 R211, R211, 0x1 ;  /* 0x00000001d3d3781a */ /* 0x000fe40000000000 */
[----:B------:R-:W-:Y:S02]  /*b5b0*/  SEL R221, RZ, 0x4, P3 ;  /* 0x00000004ffdd7807 */ /* 0x000fe40001800000 */
[----:B------:R-:W-:Y:S02]  /*b5c0*/  ISETP.GE.AND P3, PT, R219, UR4, PT ;  /* 0x00000004db007c0c */ /* 0x000fe4000bf66270 */
[----:B------:R-:W-:Y:S02]  /*b5d0*/  LOP3.LUT R215, R215, 0x2a, RZ, 0xfc, !PT ;  /* 0x0000002ad7d77812 */ /* 0x000fe400078efcff */
[----:B------:R-:W-:-:S02]  /*b5e0*/  SEL R219, RZ, 0x4, P2 ;  /* 0x00000004ffdb7807 */ /* 0x000fc40001000000 */
[----:B------:R-:W-:Y:S02]  /*b5f0*/  ISETP.GE.AND P2, PT, R217, UR4, PT ;  /* 0x00000004d9007c0c */ /* 0x000fe4000bf46270 */
[----:B------:R-:W-:Y:S02]  /*b600*/  LOP3.LUT R211, R211, 0x48, RZ, 0xfc, !PT ;  /* 0x00000048d3d37812 */ /* 0x000fe400078efcff */
[----:B------:R-:W-:Y:S02]  /*b610*/  SEL R217, RZ, 0x4, P4 ;  /* 0x00000004ffd97807 */ /* 0x000fe40002000000 */
[----:B------:R-:W-:Y:S02]  /*b620*/  ISETP.GE.AND P4, PT, R215, UR4, PT ;  /* 0x00000004d7007c0c */ /* 0x000fe4000bf86270 */
[----:B------:R-:W-:Y:S02]  /*b630*/  SEL R215, RZ, 0x4, P3 ;  /* 0x00000004ffd77807 */ /* 0x000fe40001800000 */
[----:B------:R-:W-:-:S02]  /*b640*/  ISETP.GE.AND P3, PT, R211, UR4, PT ;  /* 0x00000004d3007c0c */ /* 0x000fc4000bf66270 */
[--C-:B------:R-:W-:Y:S02]  /*b650*/  SHF.R.U32.HI R211, RZ, 0x6, R213.reuse ;  /* 0x00000006ffd37819 */ /* 0x100fe400000116d5 */
[----:B------:R-:W-:Y:S02]  /*b660*/  SHF.R.U32.HI R125, RZ, 0x6, R213 ;  /* 0x00000006ff7d7819 */ /* 0x000fe400000116d5 */
[----:B------:R-:W-:Y:S02]  /*b670*/  SGXT.U32 R211, R211, 0x1 ;  /* 0x00000001d3d3781a */ /* 0x000fe40000000000 */
[----:B------:R-:W-:Y:S02]  /*b680*/  SGXT.U32 R125, R125, 0x1 ;  /* 0x000000017d7d781a */ /* 0x000fe40000000000 */
[----:B------:R-:W-:Y:S02]  /*b690*/  LOP3.LUT R211, R211, 0x4a, RZ, 0xfc, !PT ;  /* 0x0000004ad3d37812 */ /* 0x000fe400078efcff */
[----:B------:R-:W-:-:S02]  /*b6a0*/  LOP3.LUT R125, R125, 0x68, RZ, 0xfc, !PT ;  /* 0x000000687d7d7812 */ /* 0x000fc400078efcff */
[----:B------:R-:W-:Y:S02]  /*b6b0*/  SEL R213, RZ, 0x4, P2 ;  /* 0x00000004ffd57807 */ /* 0x000fe40001000000 */
[----:B------:R-:W-:Y:S02]  /*b6c0*/  ISETP.GE.AND P2, PT, R211, UR4, PT ;  /* 0x00000004d3007c0c */ /* 0x000fe4000bf46270 */
[----:B------:R-:W-:Y:S02]  /*b6d0*/  SEL R211, RZ, 0x4, P4 ;  /* 0x00000004ffd37807 */ /* 0x000fe40002000000 */
[----:B------:R-:W-:Y:S02]  /*b6e0*/  ISETP.GE.AND P4, PT, R125, UR4, PT ;  /* 0x000000047d007c0c */ /* 0x000fe4000bf86270 */
[----:B------:R-:W-:Y:S02]  /*b6f0*/  SEL R125, RZ, 0x4, P3 ;  /* 0x00000004ff7d7807 */ /* 0x000fe40001800000 */
[----:B------:R-:W-:-:S02]  /*b700*/  ISETP.GE.AND P3, PT, R245, UR4, PT ;  /* 0x00000004f5007c0c */ /* 0x000fc4000bf66270 */
[----:B------:R-:W-:Y:S02]  /*b710*/  LEA.HI R245, R0, 0x2e, RZ, 0x1a ;  /* 0x0000002e00f57811 */ /* 0x000fe400078fd0ff */
[----:B------:R-:W-:Y:S02]  /*b720*/  SEL R209, RZ, 0x4, P4 ;  /* 0x00000004ffd17807 */ /* 0x000fe40002000000 */
[----:B------:R-:W-:Y:S02]  /*b730*/  SEL R129, RZ, 0x4, P3 ;  /* 0x00000004ff817807 */ /* 0x000fe40001800000 */
[----:B------:R-:W-:Y:S02]  /*b740*/  ISETP.GE.AND P4, PT, R241, UR4, PT ;  /* 0x00000004f1007c0c */ /* 0x000fe4000bf86270 */
[----:B------:R-:W-:Y:S02]  /*b750*/  ISETP.GE.AND P3, PT, R245, UR4, PT ;  /* 0x00000004f5007c0c */ /* 0x000fe4000bf66270 */
[----:B------:R-:W-:-:S02]  /*b760*/  SEL R205, RZ, 0x4, P4 ;  /* 0x00000004ffcd7807 */ /* 0x000fc40002000000 */
[----:B------:R-:W-:Y:S02]  /*b770*/  SEL R131, RZ, 0x4, P3 ;  /* 0x00000004ff837807 */ /* 0x000fe40001800000 */
[----:B------:R-:W-:Y:S02]  /*b780*/  ISETP.GE.AND P4, PT, R237, UR4, PT ;  /* 0x00000004ed007c0c */ /* 0x000fe4000bf86270 */
[----:B------:R-:W-:Y:S02]  /*b790*/  ISETP.GE.AND P3, PT, R236, UR4, PT ;  /* 0x00000004ec007c0c */ /* 0x000fe4000bf66270 */
[----:B------:R-:W-:Y:S01]  /*b7a0*/  SEL R203, RZ, 0x4, P4 ;  /* 0x00000004ffcb7807 */ /* 0x000fe20002000000 */
[----:B------:R-:W3:Y:S01]  /*b7b0*/  LDL.64 R236, [R1+0x230] ;  /* 0x0002300001ec7983 */ /* 0x000ee20000100a00 */
[----:B------:R-:W-:Y:S02]  /*b7c0*/  SEL R201, RZ, 0x4, P3 ;  /* 0x00000004ffc97807 */ /* 0x000fe40001800000 */
[----:B------:R-:W-:-:S02]  /*b7d0*/  ISETP.GE.AND P4, PT, R191, UR4, PT ;  /* 0x00000004bf007c0c */ /* 0x000fc4000bf86270 */
[----:B------:R-:W-:Y:S02]  /*b7e0*/  ISETP.GE.AND P3, PT, R189, UR4, PT ;  /* 0x00000004bd007c0c */ /* 0x000fe4000bf66270 */
[----:B------:R-:W-:Y:S02]  /*b7f0*/  SEL R135, RZ, 0x4, P4 ;  /* 0x00000004ff877807 */ /* 0x000fe40002000000 */
[----:B------:R-:W-:Y:S02]  /*b800*/  SEL R137, RZ, 0x4, P3 ;  /* 0x00000004ff897807 */ /* 0x000fe40001800000 */
[----:B------:R-:W-:Y:S02]  /*b810*/  ISETP.GE.AND P4, PT, R188, UR4, PT ;  /* 0x00000004bc007c0c */ /* 0x000fe4000bf86270 */
[----:B------:R-:W-:Y:S01]  /*b820*/  ISETP.GE.AND P3, PT, R151, UR4, PT ;  /* 0x0000000497007c0c */ /* 0x000fe2000bf66270 */
[----:B------:R-:W4:Y:S01]  /*b830*/  LDL.64 R188, [R1+0x1b0] ;  /* 0x0001b00001bc7983 */ /* 0x000f220000100a00 */
[----:B------:R-:W-:-:S02]  /*b840*/  SEL R127, RZ, 0x4, P2 ;  /* 0x00000004ff7f7807 */ /* 0x000fc40001000000 */
[----:B------:R-:W-:Y:S02]  /*b850*/  ISETP.GE.AND P2, PT, R244, UR4, PT ;  /* 0x00000004f4007c0c */ /* 0x000fe4000bf46270 */
[----:B------:R-:W2:Y:S01]  /*b860*/  LDL.64 R244, [R1+0x270] ;  /* 0x0002700001f47983 */ /* 0x000ea20000100a00 */
[----:B------:R-:W-:Y:S02]  /*b870*/  SEL R199, RZ, 0x4, P4 ;  /* 0x00000004ffc77807 */ /* 0x000fe40002000000 */
[----:B------:R-:W-:Y:S02]  /*b880*/  SEL R139, RZ, 0x4, P3 ;  /* 0x00000004ff8b7807 */ /* 0x000fe40001800000 */
[----:B------:R-:W-:Y:S02]  /*b890*/  ISETP.GE.AND P4, PT, R121, UR4, PT ;  /* 0x0000000479007c0c */ /* 0x000fe4000bf86270 */
[----:B------:R-:W-:Y:S02]  /*b8a0*/  ISETP.GE.AND P3, PT, R120, UR4, PT ;  /* 0x0000000478007c0c */ /* 0x000fe4000bf66270 */
[----:B------:R-:W4:Y:S01]  /*b8b0*/  LDL.64 R120, [R1+0x1f0] ;  /* 0x0001f00001787983 */ /* 0x000f220000100a00 */
[----:B------:R-:W-:-:S02]  /*b8c0*/  SEL R197, RZ, 0x4, P4 ;  /* 0x00000004ffc57807 */ /* 0x000fc40002000000 */
[----:B------:R-:W-:Y:S02]  /*b8d0*/  SEL R195, RZ, 0x4, P3 ;  /* 0x00000004ffc37807 */ /* 0x000fe40001800000 */
[----:B------:R-:W-:Y:S02]  /*b8e0*/  ISETP.GE.AND P4, PT, R123, UR4, PT ;  /* 0x000000047b007c0c */ /* 0x000fe4000bf86270 */
[----:B------:R-:W-:Y:S02]  /*b8f0*/  ISETP.GE.AND P3, PT, R122, UR4, PT ;  /* 0x000000047a007c0c */ /* 0x000fe4000bf66270 */
[----:B------:R-:W4:Y:S01]  /*b900*/  LDL.64 R122, [R1+0xf0] ;  /* 0x0000f000017a7983 */ /* 0x000f220000100a00 */
[----:B------:R-:W-:Y:S02]  /*b910*/  LEA.HI R241, R0, 0x4e, RZ, 0x1a ;  /* 0x0000004e00f17811 */ /* 0x000fe400078fd0ff */
[----:B------:R-:W-:Y:S02]  /*b920*/  SEL R207, RZ, 0x4, P2 ;  /* 0x00000004ffcf7807 */ /* 0x000fe40001000000 */
[----:B------:R-:W-:-:S02]  /*b930*/  ISETP.GE.AND P2, PT, R241, UR4, PT ;  /* 0x00000004f1007c0c */ /* 0x000fc4000bf46270 */
[----:B------:R-:W-:Y:S02]  /*b940*/  SEL R4, R4, RZ, P6 ;  /* 0x000000ff04047207 */ /* 0x000fe40003000000 */
[----:B------:R-:W-:Y:S02]  /*b950*/  SEL R133, RZ, 0x4, P2 ;  /* 0x00000004ff857807 */ /* 0x000fe40001000000 */
[----:B------:R-:W-:Y:S02]  /*b960*/  ISETP.NE.U32.AND P2, PT, R4, RZ, PT ;  /* 0x000000ff0400720c */ /* 0x000fe40003f45070 */
[----:B------:R-:W-:Y:S02]  /*b970*/  SEL R4, R5, RZ, P6 ;  /* 0x000000ff05047207 */ /* 0x000fe40003000000 */
[----:B------:R-:W-:Y:S02]  /*b980*/  SEL R141, RZ, 0x4, P4 ;  /* 0x00000004ff8d7807 */ /* 0x000fe40002000000 */
[----:B------:R-:W-:-:S02]  /*b990*/  SEL R191, RZ, 0x4, P3 ;  /* 0x00000004ffbf7807 */ /* 0x000fc40001800000 */
[----:B------:R-:W-:Y:S02]  /*b9a0*/  ISETP.NE.U32.AND P4, PT, R4, RZ, PT ;  /* 0x000000ff0400720c */ /* 0x000fe40003f85070 */
[----:B------:R-:W-:Y:S01]  /*b9b0*/  ISETP.GE.AND P3, PT, R150, UR4, PT ;  /* 0x0000000496007c0c */ /* 0x000fe2000bf66270 */
[----:B------:R-:W-:Y:S01]  /*b9c0*/  IMAD R5, R0, 0x80, R0 ;  /* 0x0000008000057824 */ /* 0x000fe200078e0200 */
[----:B------:R-:W-:Y:S02]  /*b9d0*/  SEL R4, R6, RZ, P6 ;  /* 0x000000ff06047207 */ /* 0x000fe40003000000 */
[----:B------:R-:W-:Y:S02]  /*b9e0*/  SEL R0, RZ, 0x4, P3 ;  /* 0x00000004ff007807 */ /* 0x000fe40001800000 */
[----:B------:R-:W-:Y:S01]  /*b9f0*/  ISETP.NE.U32.AND P3, PT, R4, RZ, PT ;  /* 0x000000ff0400720c */ /* 0x000fe20003f65070 */
[----:B------:R-:W-:-:S05]  /*ba00*/  IMAD.SHL.U32 R4, R5, 0x4, RZ ;  /* 0x0000000405047824 */ /* 0x000fca00078e00ff */
[----:B------:R-:W-:-:S05]  /*ba10*/  LOP3.LUT R4, R4, 0xc07c, RZ, 0xc0, !PT ;  /* 0x0000c07c04047812 */ /* 0x000fca00078ec0ff */
[----:B------:R-:W-:-:S05]  /*ba20*/  IMAD.IADD R5, R242, 0x1, R4 ;  /* 0x00000001f2057824 */ /* 0x000fca00078e0204 */
[----:B--2---:R-:W-:Y:S04]  /*ba30*/  LDGSTS.E [R5], desc[UR6][R244.64], P5 ;  /* 0x00000000f4057fae */ /* 0x004fe8000a921846 */
[----:B---3--:R-:W-:Y:S04]  /*ba40*/  LDGSTS.E [R5+0x400], desc[UR6][R236.64], P5 ;  /* 0x00400000ec057fae */ /* 0x008fe8000a921846 */
[----:B----4-:R-:W-:Y:S04]  /*ba50*/  LDGSTS.E [R5+0x800], desc[UR6][R120.64], P5 ;  /* 0x0080000078057fae */ /* 0x010fe8000a921846 */
[----:B------:R-:W2:Y:S04]  /*ba60*/  LDL.64 R244, [R1+0x1e8] ;  /* 0x0001e80001f47983 */ /* 0x000ea80000100a00 */
[----:B------:R-:W3:Y:S04]  /*ba70*/  LDL.64 R236, [R1+0x168] ;  /* 0x0001680001ec7983 */ /* 0x000ee80000100a00 */
[----:B------:R-:W-:Y:S04]  /*ba80*/  LDGSTS.E [R5+0xc00], desc[UR6][R188.64], P5 ;  /* 0x00c00000bc057fae */ /* 0x000fe8000a921846 */
[----:B------:R-:W4:Y:S04]  /*ba90*/  LDL.64 R120, [R1+0x128] ;  /* 0x0001280001787983 */ /* 0x000f280000100a00 */
[----:B------:R-:W-:Y:S04]  /*baa0*/  LDGSTS.E [R5+0x1000], desc[UR6][R152.64], P5 ;  /* 0x0100000098057fae */ /* 0x000fe8000a921846 */
[----:B------:R-:W4:Y:S04]  /*bab0*/  LDL.64 R188, [R1+0xe8] ;  /* 0x0000e80001bc7983 */ /* 0x000f280000100a00 */
[----:B------:R-:W-:Y:S04]  /*bac0*/  LDGSTS.E [R5+0x1400], desc[UR6][R154.64], P5 ;  /* 0x014000009a057fae */ /* 0x000fe8000a921846 */
[----:B------:R-:W-:Y:S04]  /*bad0*/  LDGSTS.E [R5+0x1800], desc[UR6][R122.64], P5 ;  /* 0x018000007a057fae */ /* 0x000fe8000a921846 */
[----:B------:R-:W4:Y:S01]  /*bae0*/  LDL.64 R152, [R1+0x68] ;  /* 0x0000680001987983 */ /* 0x000f220000100a00 */
[----:B------:R-:W-:-:S03]  /*baf0*/  LOP3.LUT R2, R4, 0x10, RZ, 0x3c, !PT ;  /* 0x0000001004027812 */ /* 0x000fc600078e3cff */
[----:B------:R-:W-:Y:S04]  /*bb00*/  LDGSTS.E [R5+0x1c00], desc[UR6][R146.64], P5 ;  /* 0x01c0000092057fae */ /* 0x000fe8000a921846 */
[----:B------:R-:W4:Y:S01]  /*bb10*/  LDL.64 R122, [R1+0x28] ;  /* 0x00002800017a7983 */ /* 0x000f220000100a00 */
[----:B------:R-:W-:-:S03]  /*bb20*/  IMAD.IADD R6, R242, 0x1, R2 ;  /* 0x00000001f2067824 */ /* 0x000fc600078e0202 */
[----:B------:R-:W-:Y:S04]  /*bb30*/  LDGSTS.E [R5+0x2000], desc[UR6][R148.64], P5 ;  /* 0x0200000094057fae */ /* 0x000fe8000a921846 */
[----:B------:R-:W-:Y:S04]  /*bb40*/  LDGSTS.E [R5+0x2400], desc[UR6][R144.64], P5 ;  /* 0x0240000090057fae */ /* 0x000fe8000a921846 */
[----:B------:R-:W4:Y:S04]  /*bb50*/  LDL.64 R154, [R1+0x260] ;  /* 0x00026000019a7983 */ /* 0x000f280000100a00 */
[----:B------:R-:W-:Y:S04]  /*bb60*/  LDGSTS.E [R5+0x2800], desc[UR6][R70.64], P5 ;  /* 0x0280000046057fae */ /* 0x000fe8000a921846 */
[----:B------:R-:W4:Y:S04]  /*bb70*/  LDL.64 R146, [R1+0x220] ;  /* 0x0002200001927983 */ /* 0x000f280000100a00 */
[----:B------:R-:W-:Y:S04]  /*bb80*/  LDGSTS.E [R5+0x2c00], desc[UR6][R72.64], P5 ;  /* 0x02c0000048057fae */ /* 0x000fe8000a921846 */
[----:B------:R-:W-:Y:S04]  /*bb90*/  LDGSTS.E [R5+0x3000], desc[UR6][R74.64], P5 ;  /* 0x030000004a057fae */ /* 0x000fe8000a921846 */
[----:B------:R-:W-:Y:S04]  /*bba0*/  LDGSTS.E [R5+0x3400], desc[UR6][R76.64], P5 ;  /* 0x034000004c057fae */ /* 0x000fe8000a921846 */
[----:B------:R-:W-:Y:S04]  /*bbb0*/  LDGSTS.E [R5+0x3800], desc[UR6][R78.64], P5 ;  /* 0x038000004e057fae */ /* 0x000fe8000a921846 */
[----:B------:R-:W4:Y:S04]  /*bbc0*/  LDL.64 R148, [R1+0x1e0] ;  /* 0x0001e00001947983 */ /* 0x000f280000100a00 */
[----:B------:R-:W-:Y:S04]  /*bbd0*/  LDGSTS.E [R5+0x3c00], desc[UR6][R80.64], P5 ;  /* 0x03c0000050057fae */ /* 0x000fe8000a921846 */
[----:B------:R-:W4:Y:S04]  /*bbe0*/  LDL.64 R144, [R1+0x1a0] ;  /* 0x0001a00001907983 */ /* 0x000f280000100a00 */
[----:B------:R-:W-:Y:S04]  /*bbf0*/  LDGSTS.E [R6+0x80], desc[UR6][R142.64], P5 ;  /* 0x000800008e067fae */ /* 0x000fe8000a921846 */
[----:B------:R-:W-:Y:S04]  /*bc00*/  LDGSTS.E [R6+0x480], desc[UR6][R246.64], P5 ;  /* 0x00480000f6067fae */ /* 0x000fe8000a921846 */
[----:B------:R-:W4:Y:S04]  /*bc10*/  LDL.64 R142, [R1+0x160] ;  /* 0x00016000018e7983 */ /* 0x000f280000100a00 */
[----:B------:R-:W4:Y:S04]  /*bc20*/  LDL.64 R246, [R1+0x120] ;  /* 0x0001200001f67983 */ /* 0x000f280000100a00 */
[----:B--2---:R-:W-:Y:S04]  /*bc30*/  LDGSTS.E [R6+0x880], desc[UR6][R244.64], P5 ;  /* 0x00880000f4067fae */ /* 0x004fe8000a921846 */
[----:B------:R-:W-:Y:S04]  /*bc40*/  LDGSTS.E [R6+0xc80], desc[UR6][R162.64], P5 ;  /* 0x00c80000a2067fae */ /* 0x000fe8000a921846 */
[----:B---3--:R-:W-:Y:S04]  /*bc50*/  LDGSTS.E [R6+0x1080], desc[UR6][R236.64], P5 ;  /* 0x01080000ec067fae */ /* 0x008fe8000a921846 */
[----:B------:R-:W2:Y:S04]  /*bc60*/  LDL.64 R244, [R1+0xe0] ;  /* 0x0000e00001f47983 */ /* 0x000ea80000100a00 */
[----:B----4-:R-:W-:Y:S04]  /*bc70*/  LDGSTS.E [R6+0x1480], desc[UR6][R120.64], P5 ;  /* 0x0148000078067fae */ /* 0x010fe8000a921846 */
[----:B------:R-:W3:Y:S04]  /*bc80*/  LDL.64 R236, [R1+0xa0] ;  /* 0x0000a00001ec7983 */ /* 0x000ee80000100a00 */
[----:B------:R-:W-:Y:S04]  /*bc90*/  LDGSTS.E [R6+0x1880], desc[UR6][R188.64], P5 ;  /* 0x01880000bc067fae */ /* 0x000fe8000a921846 */
[----:B------:R-:W4:Y:S04]  /*bca0*/  LDL.64 R120, [R1+0x60] ;  /* 0x0000600001787983 */ /* 0x000f280000100a00 */
[----:B------:R-:W-:Y:S04]  /*bcb0*/  LDGSTS.E [R6+0x1c80], desc[UR6][R158.64], P5 ;  /* 0x01c800009e067fae */ /* 0x000fe8000a921846 */
[----:B------:R-:W4:Y:S04]  /*bcc0*/  LDL.64 R188, [R1+0x20] ;  /* 0x0000200001bc7983 */ /* 0x000f280000100a00 */
[----:B------:R-:W-:Y:S04]  /*bcd0*/  LDGSTS.E [R6+0x2080], desc[UR6][R152.64], P5 ;  /* 0x0208000098067fae */ /* 0x000fe8000a921846 */
[----:B------:R-:W-:Y:S01]  /*bce0*/  LDGSTS.E [R6+0x2480], desc[UR6][R122.64], P5 ;  /* 0x024800007a067fae */ /* 0x000fe2000a921846 */
[----:B------:R-:W-:-:S03]  /*bcf0*/  LOP3.LUT R2, R4, 0x20, RZ, 0x3c, !PT ;  /* 0x0000002004027812 */ /* 0x000fc600078e3cff */
[----:B------:R-:W-:Y:S04]  /*bd00*/  LDGSTS.E [R6+0x2880], desc[UR6][R82.64], P5 ;  /* 0x0288000052067fae */ /* 0x000fe8000a921846 */
[----:B------:R-:W4:Y:S04]  /*bd10*/  LDL.64 R152, [R1+0x198] ;  /* 0x0001980001987983 */ /* 0x000f280000100a00 */
[----:B------:R-:W4:Y:S01]  /*bd20*/  LDL.64 R122, [R1+0x258] ;  /* 0x00025800017a7983 */ /* 0x000f220000100a00 */
[----:B------:R-:W-:-:S03]  /*bd30*/  IMAD.IADD R7, R242, 0x1, R2 ;  /* 0x00000001f2077824 */ /* 0x000fc600078e0202 */
[----:B------:R-:W-:Y:S04]  /*bd40*/  LDGSTS.E [R6+0x2c80], desc[UR6][R84.64], P5 ;  /* 0x02c8000054067fae */ /* 0x000fe8000a921846 */
[----:B------:R-:W-:Y:S04]  /*bd50*/  LDGSTS.E [R6+0x3080], desc[UR6][R86.64], P5 ;  /* 0x0308000056067fae */ /* 0x000fe8000a921846 */
[----:B------:R-:W-:Y:S04]  /*bd60*/  LDGSTS.E [R6+0x3480], desc[UR6][R88.64], P5 ;  /* 0x0348000058067fae */ /* 0x000fe8000a921846 */
[----:B------:R-:W-:Y:S04]  /*bd70*/  LDGSTS.E [R6+0x3880], desc[UR6][R90.64], P5 ;  /* 0x038800005a067fae */ /* 0x000fe8000a921846 */
[----:B------:R-:W-:Y:S04]  /*bd80*/  LDGSTS.E [R6+0x3c80], desc[UR6][R92.64], P5 ;  /* 0x03c800005c067fae */ /* 0x000fe8000a921846 */
[----:B------:R-:W-:Y:S04]  /*bd90*/  LDGSTS.E [R7+0x100], desc[UR6][R154.64], P5 ;  /* 0x001000009a077fae */ /* 0x000fe8000a921846 */
[----:B------:R-:W-:Y:S04]  /*bda0*/  LDGSTS.E [R7+0x500], desc[UR6][R146.64], P5 ;  /* 0x0050000092077fae */ /* 0x000fe8000a921846 */
[----:B------:R-:W-:Y:S04]  /*bdb0*/  LDGSTS.E [R7+0x900], desc[UR6][R148.64], P5 ;  /* 0x0090000094077fae */ /* 0x000fe8000a921846 */
[----:B------:R-:W4:Y:S04]  /*bdc0*/  LDL.64 R154, [R1+0x158] ;  /* 0x00015800019a7983 */ /* 0x000f280000100a00 */
[----:B------:R-:W4:Y:S04]  /*bdd0*/  LDL.64 R146, [R1+0x118] ;  /* 0x0001180001927983 */ /* 0x000f280000100a00 */
[----:B------:R-:W-:Y:S04]  /*bde0*/  LDGSTS.E [R7+0xd00], desc[UR6][R144.64], P5 ;  /* 0x00d0000090077fae */ /* 0x000fe8000a921846 */
[----:B------:R-:W4:Y:S04]  /*bdf0*/  LDL.64 R148, [R1+0xd8] ;  /* 0x0000d80001947983 */ /* 0x000f280000100a00 */
[----:B------:R-:W-:Y:S04]  /*be00*/  LDGSTS.E [R7+0x1100], desc[UR6][R142.64], P5 ;  /* 0x011000008e077fae */ /* 0x000fe8000a921846 */
[----:B------:R-:W4:Y:S01]  /*be10*/  LDL.64 R144, [R1+0x98] ;  /* 0x0000980001907983 */ /* 0x000f220000100a00 */
[----:B------:R-:W-:-:S03]  /*be20*/  LOP3.LUT R2, R4, 0x30, RZ, 0x3c, !PT ;  /* 0x0000003004027812 */ /* 0x000fc600078e3cff */
[----:B------:R-:W-:Y:S04]  /*be30*/  LDGSTS.E [R7+0x1500], desc[UR6][R246.64], P5 ;  /* 0x01500000f6077fae */ /* 0x000fe8000a921846 */
[----:B------:R-:W4:Y:S01]  /*be40*/  LDL.64 R142, [R1+0x58] ;  /* 0x00005800018e7983 */ /* 0x000f220000100a00 */
[----:B------:R-:W-:-:S03]  /*be50*/  IMAD.IADD R8, R242, 0x1, R2 ;  /* 0x00000001f2087824 */ /* 0x000fc600078e0202 */
[----:B------:R-:W4:Y:S04]  /*be60*/  LDL.64 R162, [R1+0x250] ;  /* 0x0002500001a27983 */ /* 0x000f280000100a00 */
[----:B------:R-:W4:Y:S04]  /*be70*/  LDL.64 R246, [R1+0x18] ;  /* 0x0000180001f67983 */ /* 0x000f280000100a00 */
[----:B------:R-:W4:Y:S04]  /*be80*/  LDL.64 R158, [R1+0x210] ;  /* 0x00021000019e7983 */ /* 0x000f280000100a00 */
[----:B--2---:R-:W-:Y:S04]  /*be90*/  LDGSTS.E [R7+0x1900], desc[UR6][R244.64], P5 ;  /* 0x01900000f4077fae */ /* 0x004fe8000a921846 */
[----:B---3--:R-:W-:Y:S04]  /*bea0*/  LDGSTS.E [R7+0x1d00], desc[UR6][R236.64], P5 ;  /* 0x01d00000ec077fae */ /* 0x008fe8000a921846 */
[----:B------:R-:W2:Y:S04]  /*beb0*/  LDL.64 R244, [R1+0x1d0] ;  /* 0x0001d00001f47983 */ /* 0x000ea80000100a00 */
[----:B----4-:R-:W-:Y:S04]  /*bec0*/  LDGSTS.E [R7+0x2100], desc[UR6][R120.64], P5 ;  /* 0x0210000078077fae */ /* 0x010fe8000a921846 */
[----:B------:R-:W3:Y:S04]  /*bed0*/  LDL.64 R236, [R1+0x190] ;  /* 0x0001900001ec7983 */ /* 0x000ee80000100a00 */
        /* <DEDUP_REMOVED lines=17> */
[----:B------:R-:W4:Y:S04]  /*bff0*/  LDL.64 R154, [R1+0x50] ;  /* 0x00005000019a7983 */ /* 0x000f280000100a00 */
[----:B------:R-:W4:Y:S01]  /*c000*/  LDL.64 R146, [R1+0x10] ;  /* 0x0000100001927983 */ /* 0x000f220000100a00 */
[----:B------:R-:W-:-:S03]  /*c010*/  LOP3.LUT R2, R4, 0x40, RZ, 0x3c, !PT ;  /* 0x0000004004027812 */ /* 0x000fc600078e3cff */
[----:B------:R-:W-:Y:S04]  /*c020*/  LDGSTS.E [R8+0x1980], desc[UR6][R148.64], P5 ;  /* 0x0198000094087fae */ /* 0x000fe8000a921846 */
[----:B------:R-:W-:Y:S01]  /*c030*/  LDGSTS.E [R8+0x1d80], desc[UR6][R144.64], P5 ;  /* 0x01d8000090087fae */ /* 0x000fe2000a921846 */
[----:B------:R-:W-:-:S03]  /*c040*/  IMAD.IADD R9, R242, 0x1, R2 ;  /* 0x00000001f2097824 */ /* 0x000fc600078e0202 */
[----:B------:R-:W-:Y:S04]  /*c050*/  LDGSTS.E [R8+0x2180], desc[UR6][R142.64], P5 ;  /* 0x021800008e087fae */ /* 0x000fe8000a921846 */
[----:B------:R-:W4:Y:S04]  /*c060*/  LDL.64 R148, [R1+0x248] ;  /* 0x0002480001947983 */ /* 0x000f280000100a00 */
        /* <DEDUP_REMOVED lines=9> */
[----:B------:R-:W-:Y:S04]  /*c100*/  LDGSTS.E [R9+0x200], desc[UR6][R162.64], P5 ;  /* 0x00200000a2097fae */ /* 0x000fe8000a921846 */
[----:B------:R-:W-:Y:S04]  /*c110*/  LDGSTS.E [R9+0x600], desc[UR6][R158.64], P5 ;  /* 0x006000009e097fae */ /* 0x000fe8000a921846 */
[----:B------:R-:W4:Y:S04]  /*c120*/  LDL.64 R246, [R1+0x188] ;  /* 0x0001880001f67983 */ /* 0x000f280000100a00 */
[----:B--2---:R-:W-:Y:S04]  /*c130*/  LDGSTS.E [R9+0xa00], desc[UR6][R244.64], P5 ;  /* 0x00a00000f4097fae */ /* 0x004fe8000a921846 */
[----:B---3--:R-:W-:Y:S04]  /*c140*/  LDGSTS.E [R9+0xe00], desc[UR6][R236.64], P5 ;  /* 0x00e00000ec097fae */ /* 0x008fe8000a921846 */
[----:B------:R-:W2:Y:S04]  /*c150*/  LDL.64 R244, [R1+0x148] ;  /* 0x0001480001f47983 */ /* 0x000ea80000100a00 */
[----:B------:R-:W3:Y:S04]  /*c160*/  LDL.64 R236, [R1+0x108] ;  /* 0x0001080001ec7983 */ /* 0x000ee80000100a00 */
[----:B----4-:R-:W-:Y:S04]  /*c170*/  LDGSTS.E [R9+0x1200], desc[UR6][R120.64], P5 ;  /* 0x0120000078097fae */ /* 0x010fe8000a921846 */
[----:B------:R-:W-:Y:S04]  /*c180*/  LDGSTS.E [R9+0x1600], desc[UR6][R188.64], P5 ;  /* 0x01600000bc097fae */ /* 0x000fe8000a921846 */
[----:B------:R-:W4:Y:S04]  /*c190*/  LDL.64 R120, [R1+0xc8] ;  /* 0x0000c80001787983 */ /* 0x000f280000100a00 */
[----:B------:R-:W-:Y:S04]  /*c1a0*/  LDGSTS.E [R9+0x1a00], desc[UR6][R122.64], P5 ;  /* 0x01a000007a097fae */ /* 0x000fe8000a921846 */
[----:B------:R-:W4:Y:S04]  /*c1b0*/  LDL.64 R188, [R1+0x88] ;  /* 0x0000880001bc7983 */ /* 0x000f280000100a00 */
[----:B------:R-:W4:Y:S01]  /*c1c0*/  LDL.64 R122, [R1+0x48] ;  /* 0x00004800017a7983 */ /* 0x000f220000100a00 */
[----:B------:R-:W-:-:S05]  /*c1d0*/  LOP3.LUT R2, R4, 0x50, RZ, 0x3c, !PT ;  /* 0x0000005004027812 */ /* 0x000fca00078e3cff */
[----:B------:R-:W-:Y:S01]  /*c1e0*/  IMAD.IADD R150, R242, 0x1, R2 ;  /* 0x00000001f2967824 */ /* 0x000fe200078e0202 */
[----:B------:R-:W-:Y:S04]  /*c1f0*/  LDGSTS.E [R9+0x1e00], desc[UR6][R152.64], P5 ;  /* 0x01e0000098097fae */ /* 0x000fe8000a921846 */
[----:B------:R-:W-:Y:S04]  /*c200*/  LDGSTS.E [R9+0x2200], desc[UR6][R154.64], P5 ;  /* 0x022000009a097fae */ /* 0x000fe8000a921846 */
[----:B------:R-:W-:Y:S04]  /*c210*/  LDGSTS.E [R9+0x2600], desc[UR6][R146.64], P5 ;  /* 0x0260000092097fae */ /* 0x000fe8000a921846 */
[----:B------:R-:W4:Y:S04]  /*c220*/  LDL.LU.64 R2, [R1+0x78] ;  /* 0x0000780001027983 */ /* 0x000f280000300a00 */
[----:B------:R-:W-:Y:S04]  /*c230*/  LDGSTS.E [R9+0x2a00], desc[UR6][R18.64], P5 ;  /* 0x02a0000012097fae */ /* 0x000fe8000a921846 */
[----:B------:R-:W4:Y:S04]  /*c240*/  LDL.64 R166, [R1+0x240] ;  /* 0x0002400001a67983 */ /* 0x000f280000100a00 */
        /* <DEDUP_REMOVED lines=17> */
[----:B------:R-:W4:Y:S04]  /*c360*/  LDL.64 R142, [R1] ;  /* 0x00000000018e7983 */ /* 0x000f280000100a00 */
        /* <DEDUP_REMOVED lines=10> */
[----:B------:R-:W-:Y:S04]  /*c410*/  LDGSTS.E [R150+0x2680], desc[UR6][R156.64], P5 ;  /* 0x026800009c967fae */ /* 0x000fe8000a921846 */
[----:B------:R-:W4:Y:S01]  /*c420*/  LDL.64 R122, [R1+0xf8] ;  /* 0x0000f800017a7983 */ /* 0x000f220000100a00 */
[----:B------:R-:W-:-:S03]  /*c430*/  IMAD.SHL.U32 R151, R190, 0x80, RZ ;  /* 0x00000080be977824 */ /* 0x000fc600078e00ff */
[----:B------:R-:W4:Y:S01]  /*c440*/  LDL.64 R156, [R1+0xb8] ;  /* 0x0000b800019c7983 */ /* 0x000f220000100a00 */
[----:B------:R-:W-:-:S03]  /*c450*/  LOP3.LUT R190, R4, 0x60, RZ, 0x3c, !PT ;  /* 0x0000006004be7812 */ /* 0x000fc600078e3cff */
[----:B------:R-:W-:Y:S02]  /*c460*/  LDGSTS.E [R150+0x2a80], desc[UR6][R30.64], P5 ;  /* 0x02a800001e967fae */ /* 0x000fe4000a921846 */
[----:B------:R-:W-:Y:S02]  /*c470*/  IMAD.IADD R190, R242, 0x1, R190 ;  /* 0x00000001f2be7824 */ /* 0x000fe400078e02be */
[----:B------:R-:W-:Y:S04]  /*c480*/  LDGSTS.E [R150+0x2e80], desc[UR6][R32.64], P5 ;  /* 0x02e8000020967fae */ /* 0x000fe8000a921846 */
[----:B------:R-:W-:Y:S04]  /*c490*/  LDGSTS.E [R150+0x3280], desc[UR6][R34.64], P5 ;  /* 0x0328000022967fae */ /* 0x000fe8000a921846 */
[----:B------:R-:W-:Y:S04]  /*c4a0*/  LDGSTS.E [R150+0x3680], desc[UR6][R36.64], P5 ;  /* 0x0368000024967fae */ /* 0x000fe8000a921846 */
[----:B------:R-:W-:Y:S04]  /*c4b0*/  LDGSTS.E [R150+0x3a80], desc[UR6][R68.64], P5 ;  /* 0x03a8000044967fae */ /* 0x000fe8000a921846 */
[----:B------:R-:W-:Y:S04]  /*c4c0*/  LDGSTS.E [R150+0x3e80], desc[UR6][R38.64], P5 ;  /* 0x03e8000026967fae */ /* 0x000fe8000a921846 */
[----:B------:R-:W-:Y:S04]  /*c4d0*/  LDGSTS.E [R190+0x300], desc[UR6][R166.64], P5 ;  /* 0x00300000a6be7fae */ /* 0x000fe8000a921846 */
[----:B------:R-:W-:Y:S04]  /*c4e0*/  LDGSTS.E [R190+0x700], desc[UR6][R160.64], P5 ;  /* 0x00700000a0be7fae */ /* 0x000fe8000a921846 */
[----:B------:R-:W-:Y:S01]  /*c4f0*/  LDGSTS.E [R190+0xb00], desc[UR6][R162.64], P5 ;  /* 0x00b00000a2be7fae */ /* 0x000fe2000a921846 */
[----:B------:R-:W-:-:S03]  /*c500*/  LOP3.LUT R241, R4, 0x70, RZ, 0x3c, !PT ;  /* 0x0000007004f17812 */ /* 0x000fc600078e3cff */
[----:B------:R-:W-:Y:S04]  /*c510*/  LDGSTS.E [R190+0xf00], desc[UR6][R158.64], P5 ;  /* 0x00f000009ebe7fae */ /* 0x000fe8000a921846 */
[----:B------:R-:W-:Y:S04]  /*c520*/  LDGSTS.E [R190+0x1300], desc[UR6][R152.64], P5 ;  /* 0x0130000098be7fae */ /* 0x000fe8000a921846 */
[----:B------:R-:W-:Y:S04]  /*c530*/  LDGSTS.E [R190+0x1700], desc[UR6][R154.64], P5 ;  /* 0x017000009abe7fae */ /* 0x000fe8000a921846 */
[----:B------:R-:W4:Y:S04]  /*c540*/  LDL.LU.64 R166, [R1+0x748] ;  /* 0x0007480001a67983 */ /* 0x000f280000300a00 */
[----:B------:R-:W-:Y:S01]  /*c550*/  LDGSTS.E [R190+0x1b00], desc[UR6][R146.64], P5 ;  /* 0x01b0000092be7fae */ /* 0x000fe2000a921846 */
[----:B------:R-:W-:-:S03]  /*c560*/  IMAD.IADD R242, R242, 0x1, R241 ;  /* 0x00000001f2f27824 */ /* 0x000fc600078e02f1 */
[----:B------:R-:W4:Y:S04]  /*c570*/  LDL.LU.64 R160, [R1+0x740] ;  /* 0x0007400001a07983 */ /* 0x000f280000300a00 */
[----:B------:R-:W-:Y:S04]  /*c580*/  LDGSTS.E [R190+0x1f00], desc[UR6][R148.64], P5 ;  /* 0x01f0000094be7fae */ /* 0x000fe8000a921846 */
[----:B------:R-:W4:Y:S04]  /*c590*/  LDL.LU.64 R162, [R1+0x738] ;  /* 0x0007380001a27983 */ /* 0x000f280000300a00 */
[----:B------:R-:W-:Y:S04]  /*c5a0*/  LDGSTS.E [R190+0x2300], desc[UR6][R144.64], P5 ;  /* 0x0230000090be7fae */ /* 0x000fe8000a921846 */
[----:B------:R-:W4:Y:S04]  /*c5b0*/  LDL.LU.64 R158, [R1+0x730] ;  /* 0x00073000019e7983 */ /* 0x000f280000300a00 */
[----:B------:R-:W-:Y:S04]  /*c5c0*/  LDGSTS.E [R190+0x2700], desc[UR6][R142.64], P5 ;  /* 0x027000008ebe7fae */ /* 0x000fe8000a921846 */
[----:B------:R-:W-:Y:S04]  /*c5d0*/  LDGSTS.E [R190+0x2b00], desc[UR6][R40.64], P5 ;  /* 0x02b0000028be7fae */ /* 0x000fe8000a921846 */
[----:B------:R-:W4:Y:S04]  /*c5e0*/  LDL.LU.64 R152, [R1+0x728] ;  /* 0x0007280001987983 */ /* 0x000f280000300a00 */
        /* <DEDUP_REMOVED lines=12> */
[----:B--2---:R-:W-:Y:S04]  /*c6b0*/  LDGSTS.E [R242+0x780], desc[UR6][R244.64], P5 ;  /* 0x00780000f4f27fae */ /* 0x004fe8000a921846 */
[----:B---3--:R-:W-:Y:S04]  /*c6c0*/  LDGSTS.E [R242+0xb80], desc[UR6][R236.64], P5 ;  /* 0x00b80000ecf27fae */ /* 0x008fe8000a921846 */
[----:B------:R-:W2:Y:S04]  /*c6d0*/  LDL.LU.64 R244, [R1+0x6f0] ;  /* 0x0006f00001f47983 */ /* 0x000ea80000300a00 */
[----:B------:R-:W3:Y:S04]  /*c6e0*/  LDL.LU.64 R236, [R1+0x6e8] ;  /* 0x0006e80001ec7983 */ /* 0x000ee80000300a00 */
[----:B----4-:R-:W-:Y:S04]  /*c6f0*/  LDGSTS.E [R242+0xf80], desc[UR6][R120.64], P5 ;  /* 0x00f8000078f27fae */ /* 0x010fe8000a921846 */
[----:B------:R-:W-:Y:S04]  /*c700*/  LDGSTS.E [R242+0x1380], desc[UR6][R188.64], P5 ;  /* 0x01380000bcf27fae */ /* 0x000fe8000a921846 */
[----:B------:R-:W4:Y:S04]  /*c710*/  LDL.LU.64 R120, [R1+0x6e0] ;  /* 0x0006e00001787983 */ /* 0x000f280000300a00 */
[----:B------:R1:W-:Y:S04]  /*c720*/  LDGSTS.E [R242+0x1780], desc[UR6][R122.64], P5 ;  /* 0x017800007af27fae */ /* 0x0003e8000a921846 */
[----:B------:R-:W2:Y:S04]  /*c730*/  LDL.LU.64 R188, [R1+0x6d8] ;  /* 0x0006d80001bc7983 */ /* 0x000ea80000300a00 */
[----:B------:R-:W-:Y:S04]  /*c740*/  LDGSTS.E [R242+0x1b80], desc[UR6][R156.64], P5 ;  /* 0x01b800009cf27fae */ /* 0x000fe8000a921846 */
[----:B------:R-:W1:Y:S04]  /*c750*/  LDL.LU.64 R122, [R1+0x6d0] ;  /* 0x0006d000017a7983 */ /* 0x000e680000300a00 */
[----:B------:R-:W-:Y:S04]  /*c760*/  LDGSTS.E [R242+0x1f80], desc[UR6][R2.64], P5 ;  /* 0x01f8000002f27fae */ /* 0x000fe8000a921846 */
[----:B------:R-:W3:Y:S01]  /*c770*/  LDL.LU.64 R156, [R1+0x6c8] ;  /* 0x0006c800019c7983 */ /* 0x000ee20000300a00 */
[----:B------:R-:W-:-:S03]  /*c780*/  SEL R251, R251, RZ, P6 ;  /* 0x000000fffbfb7207 */ /* 0x000fc60003000000 */
[----:B---3--:R-:W-:Y:S04]  /*c790*/  LDGSTS.E [R242+0x2380], desc[UR6][R156.64], P5 ;  /* 0x023800009cf27fae */ /* 0x008fe8000a921846 */
[----:B------:R-:W-:Y:S04]  /*c7a0*/  LDGSTS.E [R242+0x2780], desc[UR6][R52.64], P5 ;  /* 0x0278000034f27fae */ /* 0x000fe8000a921846 */
[----:B------:R-:W-:Y:S04]  /*c7b0*/  LDGSTS.E [R242+0x2b80], desc[UR6][R54.64], P5 ;  /* 0x02b8000036f27fae */ /* 0x000fe8000a921846 */
[----:B------:R-:W-:Y:S04]  /*c7c0*/  LDGSTS.E [R242+0x2f80], desc[UR6][R56.64], P5 ;  /* 0x02f8000038f27fae */ /* 0x000fe8000a921846 */
[----:B------:R-:W-:Y:S04]  /*c7d0*/  LDGSTS.E [R242+0x3380], desc[UR6][R58.64], P5 ;  /* 0x033800003af27fae */ /* 0x000fe8000a921846 */
[----:B------:R-:W-:Y:S04]  /*c7e0*/  LDGSTS.E [R242+0x3780], desc[UR6][R60.64], P5 ;  /* 0x037800003cf27fae */ /* 0x000fe8000a921846 */
[----:B------:R-:W-:Y:S04]  /*c7f0*/  LDGSTS.E [R242+0x3b80], desc[UR6][R62.64], P5 ;  /* 0x03b800003ef27fae */ /* 0x000fe8000a921846 */
[----:B------:R-:W-:Y:S04]  /*c800*/  LDGSTS.E [R242+0x3f80], desc[UR6][R64.64], P5 ;  /* 0x03f8000040f27fae */ /* 0x000fe8000a921846 */
[----:B------:R-:W0:Y:S01]  /*c810*/  LDGDEPBAR ;  /* 0x00000000000079af */ /* 0x000e220000000000 */
[----:B-1----:R-:W-:Y:S01]  /*c820*/  IMAD.WIDE R122, R151, 0x4, R122 ;  /* 0x00000004977a7825 */ /* 0x002fe200078e027a */
[----:B------:R-:W-:Y:S01]  /*c830*/  BAR.SYNC.DEFER_BLOCKING 0x0 ;  /* 0x0000000000007b1d */ /* 0x000fe20000010000 */
[----:B------:R-:W-:-:S02]  /*c840*/  ISETP.NE.U32.AND P5, PT, R251, RZ, PT ;  /* 0x000000fffb00720c */ /* 0x000fc40003fa5070 */
[----:B------:R-:W-:Y:S01]  /*c850*/  SEL R251, R252, RZ, P6 ;  /* 0x000000fffcfb7207 */ /* 0x000fe20003000000 */
[----:B--2---:R-:W-:Y:S02]  /*c860*/  IMAD.WIDE R188, R151, 0x4, R188 ;  /* 0x0000000497bc7825 */ /* 0x004fe400078e02bc */
[----:B------:R-:W-:Y:S01]  /*c870*/  @!PT LDS RZ, [RZ] ;  /* 0x00000000fffff984 */ /* 0x000fe20000000800 */
[----:B------:R-:W-:Y:S01]  /*c880*/  @!PT LDS RZ, [RZ] ;  /* 0x00000000fffff984 */ /* 0x000fe20000000800 */
[----:B------:R-:W-:Y:S01]  /*c890*/  @!PT LDS RZ, [RZ] ;  /* 0x00000000fffff984 */ /* 0x000fe20000000800 */
[----:B------:R-:W-:Y:S01]  /*c8a0*/  LDGSTS.E [R244+0x38000], desc[UR6][R122.64], P2 ;  /* 0x380000007af47fae */ /* 0x000fe20009121846 */
[----:B------:R-:W-:Y:S02]  /*c8b0*/  ISETP.NE.U32.AND P2, PT, R251, RZ, PT ;  /* 0x000000fffb00720c */ /* 0x000fe40003f45070 */
[----:B------:R-:W-:Y:S01]  /*c8c0*/  SEL R251, R240, RZ, P6 ;  /* 0x000000fff0fb7207 */ /* 0x000fe20003000000 */
[----:B----4-:R-:W-:Y:S01]  /*c8d0*/  IMAD.WIDE R240, R151, 0x4, R120 ;  /* 0x0000000497f07825 */ /* 0x010fe200078e0278 */
[----:B------:R-:W-:Y:S01]  /*c8e0*/  SEL R120, R239, RZ, P6 ;  /* 0x000000ffef787207 */ /* 0x000fe20003000000 */
[----:B------:R-:W-:Y:S04]  /*c8f0*/  LDGSTS.E [R244+0x38008], desc[UR6][R188.64], P4 ;  /* 0x38008000bcf47fae */ /* 0x000fe8000a121846 */
[----:B------:R-:W2:Y:S04]  /*c900*/  LDL.LU R239, [R1+0x6c0] ;  /* 0x0006c00001ef7983 */ /* 0x000ea80000300800 */
[----:B------:R1:W-:Y:S04]  /*c910*/  STL.64 [R1+0x288], R240 ;  /* 0x000288f001007387 */ /* 0x0003e80000100a00 */
[----:B------:R3:W-:Y:S04]  /*c920*/  LDGSTS.E [R244+0x3a000], desc[UR6][R240.64], P3 ;  /* 0x3a000000f0f47fae */ /* 0x0007e80009921846 */
[----:B-1----:R-:W3:Y:S01]  /*c930*/  LDL.LU.64 R240, [R1+0x6b8] ;  /* 0x0006b80001f07983 */ /* 0x002ee20000300a00 */
[----:B------:R-:W-:-:S02]  /*c940*/  ISETP.NE.U32.AND P3, PT, R120, RZ, PT ;  /* 0x000000ff7800720c */ /* 0x000fc40003f65070 */
[----:B------:R-:W-:Y:S02]  /*c950*/  SEL R120, R235, RZ, P6 ;  /* 0x000000ffeb787207 */ /* 0x000fe40003000000 */
[----:B------:R-:W4:Y:S01]  /*c960*/  LDL.LU R235, [R1+0x6b4] ;  /* 0x0006b40001eb7983 */ /* 0x000f220000300800 */
[----:B------:R-:W-:Y:S01]  /*c970*/  ISETP.NE.U32.AND P4, PT, R251, RZ, PT ;  /* 0x000000fffb00720c */ /* 0x000fe20003f85070 */
[----:B------:R-:W-:-:S04]  /*c980*/  IMAD.WIDE R236, R151, 0x4, R236 ;  /* 0x0000000497ec7825 */ /* 0x000fc800078e02ec */
[----:B--2---:R-:W-:-:S04]  /*c990*/  IMAD.WIDE R238, R151, 0x4, R238 ;  /* 0x0000000497ee7825 */ /* 0x004fc800078e02ee */
[----:B---3--:R-:W-:-:S05]  /*c9a0*/  IMAD.WIDE R240, R151, 0x4, R240 ;  /* 0x0000000497f07825 */ /* 0x008fca00078e02f0 */
[----:B------:R-:W-:Y:S01]  /*c9b0*/  LDGSTS.E [R244+0x3a008], desc[UR6][R240.64], P5 ;  /* 0x3a008000f0f47fae */ /* 0x000fe2000a921846 */
[----:B------:R-:W-:Y:S02]  /*c9c0*/  ISETP.NE.U32.AND P5, PT, R120, RZ, PT ;  /* 0x000000ff7800720c */ /* 0x000fe40003fa5070 */
[----:B------:R-:W-:Y:S01]  /*c9d0*/  SEL R120, R233, RZ, P6 ;  /* 0x000000ffe9787207 */ /* 0x000fe20003000000 */
[----:B------:R-:W-:Y:S04]  /*c9e0*/  STL.64 [R1+0x290], R240 ;  /* 0x000290f001007387 */ /* 0x000fe80000100a00 */
[----:B------:R-:W2:Y:S04]  /*c9f0*/  LDL.LU R233, [R1+0x6b0] ;  /* 0x0006b00001e97983 */ /* 0x000ea80000300800 */
[----:B------:R-:W-:Y:S01]  /*ca00*/  LDGSTS.E [R244+0x3c000], desc[UR6][R238.64], P2 ;  /* 0x3c000000eef47fae */ /* 0x000fe20009121846 */
[----:B------:R-:W-:-:S02]  /*ca10*/  ISETP.NE.U32.AND P2, PT, R120, RZ, PT ;  /* 0x000000ff7800720c */ /* 0x000fc40003f45070 */
[----:B------:R-:W-:Y:S01]  /*ca20*/  SEL R120, R231, RZ, P6 ;  /* 0x000000ffe7787207 */ /* 0x000fe20003000000 */
[----:B------:R-:W-:Y:S04]  /*ca30*/  STL.64 [R1+0x2d8], R238 ;  /* 0x0002d8ee01007387 */ /* 0x000fe80000100a00 */
[----:B------:R-:W3:Y:S04]  /*ca40*/  LDL.LU R231, [R1+0x6ac] ;  /* 0x0006ac0001e77983 */ /* 0x000ee80000300800 */
[----:B------:R-:W-:Y:S01]  /*ca50*/  LDGSTS.E [R244+0x3c008], desc[UR6][R236.64], P4 ;  /* 0x3c008000ecf47fae */ /* 0x000fe2000a121846 */
[----:B------:R-:W-:-:S02]  /*ca60*/  ISETP.NE.U32.AND P4, PT, R120, RZ, PT ;  /* 0x000000ff7800720c */ /* 0x000fc40003f85070 */
[----:B------:R-:W-:Y:S01]  /*ca70*/  SEL R120, R229, RZ, P6 ;  /* 0x000000ffe5787207 */ /* 0x000fe20003000000 */
[----:B------:R-:W-:Y:S04]  /*ca80*/  STL.64 [R1+0x2e8], R236 ;  /* 0x0002e8ec01007387 */ /* 0x000fe80000100a00 */
[----:B------:R-:W3:Y:S01]  /*ca90*/  LDL.LU R229, [R1+0x6a8] ;  /* 0x0006a80001e57983 */ /* 0x000ee20000300800 */
[----:B----4-:R-:W-:-:S05]  /*caa0*/  IMAD.WIDE R234, R151, 0x4, R234 ;  /* 0x0000000497ea7825 */ /* 0x010fca00078e02ea */
[----:B------:R-:W-:Y:S01]  /*cab0*/  LDGSTS.E [R244+0x3e000], desc[UR6][R234.64], P3 ;  /* 0x3e000000eaf47fae */ /* 0x000fe20009921846 */
[----:B------:R-:W-:Y:S02]  /*cac0*/  ISETP.NE.U32.AND P3, PT, R120, RZ, PT ;  /* 0x000000ff7800720c */ /* 0x000fe40003f65070 */
[----:B------:R-:W-:Y:S01]  /*cad0*/  SEL R120, R227, RZ, P6 ;  /* 0x000000ffe3787207 */ /* 0x000fe20003000000 */
[----:B------:R-:W-:Y:S04]  /*cae0*/  STL.64 [R1+0x340], R234 ;  /* 0x000340ea01007387 */ /* 0x000fe80000100a00 */
[----:B------:R-:W4:Y:S01]  /*caf0*/  LDL.LU R227, [R1+0x6a4] ;  /* 0x0006a40001e37983 */ /* 0x000f220000300800 */
[----:B--2---:R-:W-:-:S05]  /*cb00*/  IMAD.WIDE R232, R151, 0x4, R232 ;  /* 0x0000000497e87825 */ /* 0x004fca00078e02e8 */
[----:B------:R-:W-:Y:S01]  /*cb10*/  LDGSTS.E [R244+0x3e008], desc[UR6][R232.64], P5 ;  /* 0x3e008000e8f47fae */ /* 0x000fe2000a921846 */
[----:B------:R-:W-:Y:S02]  /*cb20*/  ISETP.NE.U32.AND P5, PT, R120, RZ, PT ;  /* 0x000000ff7800720c */ /* 0x000fe40003fa5070 */
[----:B------:R-:W-:Y:S01]  /*cb30*/  SEL R120, R225, RZ, P6 ;  /* 0x000000ffe1787207 */ /* 0x000fe20003000000 */
[----:B------:R-:W-:Y:S01]  /*cb40*/  STL.64 [R1+0x358], R232 ;  /* 0x000358e801007387 */ /* 0x000fe20000100a00 */
[----:B---3--:R-:W-:-:S03]  /*cb50*/  IMAD.WIDE R230, R151, 0x4, R230 ;  /* 0x0000000497e67825 */ /* 0x008fc600078e02e6 */
[----:B------:R-:W2:Y:S04]  /*cb60*/  LDL.LU R225, [R1+0x6a0] ;  /* 0x0006a00001e17983 */ /* 0x000ea80000300800 */
[----:B------:R-:W-:Y:S01]  /*cb70*/  LDGSTS.E [R245+0x38000], desc[UR6][R230.64], P2 ;  /* 0x38000000e6f57fae */ /* 0x000fe20009121846 */
[----:B------:R-:W-:Y:S02]  /*cb80*/  ISETP.NE.U32.AND P2, PT, R120, RZ, PT ;  /* 0x000000ff7800720c */ /* 0x000fe40003f45070 */
[----:B------:R-:W-:Y:S02]  /*cb90*/  SEL R120, R223, RZ, P6 ;  /* 0x000000ffdf787207 */ /* 0x000fe40003000000 */
[----:B------:R-:W3:Y:S01]  /*cba0*/  LDL.LU R223, [R1+0x69c] ;  /* 0x00069c0001df7983 */ /* 0x000ee20000300800 */
[----:B------:R-:W-:-:S05]  /*cbb0*/  IMAD.WIDE R228, R151, 0x4, R228 ;  /* 0x0000000497e47825 */ /* 0x000fca00078e02e4 */
[----:B------:R-:W-:Y:S01]  /*cbc0*/  LDGSTS.E [R245+0x38008], desc[UR6][R228.64], P4 ;  /* 0x38008000e4f57fae */ /* 0x000fe2000a121846 */
[----:B------:R-:W-:Y:S02]  /*cbd0*/  ISETP.NE.U32.AND P4, PT, R120, RZ, PT ;  /* 0x000000ff7800720c */ /* 0x000fe40003f85070 */
[----:B------:R-:W-:Y:S02]  /*cbe0*/  SEL R120, R221, RZ, P6 ;  /* 0x000000ffdd787207 */ /* 0x000fe40003000000 */
        /* <DEDUP_REMOVED lines=8> */
[----:B------:R1:W-:Y:S01]  /*cc70*/  LDGSTS.E [R245+0x3a008], desc[UR6][R224.64], P5 ;  /* 0x3a008000e0f57fae */ /* 0x0003e2000a921846 */
[----:B------:R-:W-:Y:S01]  /*cc80*/  ISETP.NE.U32.AND P5, PT, R120, RZ, PT ;  /* 0x000000ff7800720c */ /* 0x000fe20003fa5070 */
[----:B---3--:R-:W-:Y:S02]  /*cc90*/  IMAD.WIDE R222, R151, 0x4, R222 ;  /* 0x0000000497de7825 */ /* 0x008fe400078e02de */
[----:B------:R1:W-:Y:S01]  /*cca0*/  STL.64 [R1+0x280], R224 ;  /* 0x000280e001007387 */ /* 0x0003e20000100a00 */
[----:B------:R-:W-:-:S03]  /*ccb0*/  SEL R120, R217, RZ, P6 ;  /* 0x000000ffd9787207 */ /* 0x000fc60003000000 */
[----:B------:R-:W2:Y:S04]  /*ccc0*/  LDL.LU R217, [R1+0x690] ;  /* 0x0006900001d97983 */ /* 0x000ea80000300800 */
[----:B------:R-:W-:Y:S01]  /*ccd0*/  LDGSTS.E [R245+0x3c000], desc[UR6][R222.64], P2 ;  /* 0x3c000000def57fae */ /* 0x000fe20009121846 */
[----:B------:R-:W-:Y:S02]  /*cce0*/  ISETP.NE.U32.AND P2, PT, R120, RZ, PT ;  /* 0x000000ff7800720c */ /* 0x000fe40003f45070 */
[----:B------:R-:W-:Y:S01]  /*ccf0*/  SEL R120, R215, RZ, P6 ;  /* 0x000000ffd7787207 */ /* 0x000fe20003000000 */
[----:B------:R-:W-:Y:S04]  /*cd00*/  STL.64 [R1+0x2c0], R222 ;  /* 0x0002c0de01007387 */ /* 0x000fe80000100a00 */
[----:B------:R-:W3:Y:S01]  /*cd10*/  LDL.LU R215, [R1+0x68c] ;  /* 0x00068c0001d77983 */ /* 0x000ee20000300800 */
[----:B------:R-:W-:-:S05]  /*cd20*/  IMAD.WIDE R220, R151, 0x4, R220 ;  /* 0x0000000497dc7825 */ /* 0x000fca00078e02dc */
[----:B------:R-:W-:Y:S01]  /*cd30*/  LDGSTS.E [R245+0x3c008], desc[UR6][R220.64], P4 ;  /* 0x3c008000dcf57fae */ /* 0x000fe2000a121846 */
[----:B------:R-:W-:Y:S02]  /*cd40*/  ISETP.NE.U32.AND P4, PT, R120, RZ, PT ;  /* 0x000000ff7800720c */ /* 0x000fe40003f85070 */
        /* <DEDUP_REMOVED lines=9> */
[----:B------:R-:W-:Y:S01]  /*cde0*/  SEL R121, R129, RZ, P6 ;  /* 0x000000ff81797207 */ /* 0x000fe20003000000 */
[----:B--2---:R-:W-:-:S05]  /*cdf0*/  IMAD.WIDE R216, R151, 0x4, R216 ;  /* 0x0000000497d87825 */ /* 0x004fca00078e02d8 */
[----:B------:R-:W-:Y:S01]  /*ce00*/  LDGSTS.E [R245+0x3e008], desc[UR6][R216.64], P5 ;  /* 0x3e008000d8f57fae */ /* 0x000fe2000a921846 */
[----:B------:R-:W-:Y:S02]  /*ce10*/  ISETP.NE.U32.AND P5, PT, R120, RZ, PT ;  /* 0x000000ff7800720c */ /* 0x000fe40003fa5070 */
[----:B------:R-:W-:Y:S01]  /*ce20*/  SEL R120, R125, RZ, P6 ;  /* 0x000000ff7d787207 */ /* 0x000fe20003000000 */
[----:B---3--:R-:W-:Y:S01]  /*ce30*/  IMAD.WIDE R214, R151, 0x4, R214 ;  /* 0x0000000497d67825 */ /* 0x008fe200078e02d6 */
[----:B------:R-:W-:Y:S04]  /*ce40*/  STL.64 [R1+0x338], R216 ;  /* 0x000338d801007387 */ /* 0x000fe80000100a00 */
[----:B------:R-:W-:Y:S01]  /*ce50*/  LDGSTS.E [R246+0x38000], desc[UR6][R214.64], P2 ;  /* 0x38000000d6f67fae */ /* 0x000fe20009121846 */
[----:B------:R-:W-:-:S02]  /*ce60*/  ISETP.NE.U32.AND P2, PT, R120, RZ, PT ;  /* 0x000000ff7800720c */ /* 0x000fc40003f45070 */
[----:B------:R-:W-:Y:S01]  /*ce70*/  SEL R120, R127, RZ, P6 ;  /* 0x000000ff7f787207 */ /* 0x000fe20003000000 */
[----:B------:R-:W1:Y:S04]  /*ce80*/  LDL.LU R125, [R1+0x680] ;  /* 0x00068000017d7983 */ /* 0x000e680000300800 */
[----:B------:R-:W2:Y:S01]  /*ce90*/  LDL.LU R127, [R1+0x67c] ;  /* 0x00067c00017f7983 */ /* 0x000ea20000300800 */
[----:B------:R-:W-:-:S05]  /*cea0*/  IMAD.WIDE R212, R151, 0x4, R212 ;  /* 0x0000000497d47825 */ /* 0x000fca00078e02d4 */
[----:B------:R-:W-:Y:S01]  /*ceb0*/  LDGSTS.E [R246+0x38008], desc[UR6][R212.64], P4 ;  /* 0x38008000d4f67fae */ /* 0x000fe2000a121846 */
[----:B------:R-:W-:Y:S02]  /*cec0*/  ISETP.NE.U32.AND P4, PT, R120, RZ, PT ;  /* 0x000000ff7800720c */ /* 0x000fe40003f85070 */
[----:B------:R-:W-:Y:S02]  /*ced0*/  SEL R120, R209, RZ, P6 ;  /* 0x000000ffd1787207 */ /* 0x000fe40003000000 */
[----:B------:R-:W3:Y:S04]  /*cee0*/  LDL.LU R209, [R1+0x678] ;  /* 0x0006780001d17983 */ /* 0x000ee80000300800 */
[----:B------:R-:W3:Y:S01]  /*cef0*/  LDL.LU R129, [R1+0x674] ;  /* 0x0006740001817983 */ /* 0x000ee20000300800 */
[----:B----4-:R-:W-:-:S05]  /*cf00*/  IMAD.WIDE R210, R151, 0x4, R210 ;  /* 0x0000000497d27825 */ /* 0x010fca00078e02d2 */
[----:B------:R-:W-:Y:S01]  /*cf10*/  LDGSTS.E [R246+0x3a000], desc[UR6][R210.64], P3 ;  /* 0x3a000000d2f67fae */ /* 0x000fe20009921846 */
[----:B------:R-:W-:Y:S02]  /*cf20*/  ISETP.NE.U32.AND P3, PT, R120, RZ, PT ;  /* 0x000000ff7800720c */ /* 0x000fe40003f65070 */
[----:B------:R-:W-:Y:S02]  /*cf30*/  SEL R120, R207, RZ, P6 ;  /* 0x000000ffcf787207 */ /* 0x000fe40003000000 */
[----:B------:R-:W4:Y:S01]  /*cf40*/  LDL.LU R207, [R1+0x670] ;  /* 0x0006700001cf7983 */ /* 0x000f220000300800 */
[----:B-1----:R-:W-:-:S04]  /*cf50*/  IMAD.WIDE R224, R151, 0x4, R124 ;  /* 0x0000000497e07825 */ /* 0x002fc800078e027c */
[----:B--2---:R-:W-:Y:S01]  /*cf60*/  IMAD.WIDE R126, R151, 0x4, R126 ;  /* 0x00000004977e7825 */ /* 0x004fe200078e027e */
[----:B------:R-:W-:Y:S04]  /*cf70*/  LDGSTS.E [R246+0x3a008], desc[UR6][R224.64], P5 ;  /* 0x3a008000e0f67fae */ /* 0x000fe8000a921846 */
[----:B------:R1:W-:Y:S01]  /*cf80*/  LDGSTS.E [R246+0x3c000], desc[UR6][R126.64], P2 ;  /* 0x3c0000007ef67fae */ /* 0x0003e20009121846 */
[----:B------:R-:W-:Y:S02]  /*cf90*/  ISETP.NE.U32.AND P2, PT, R120, RZ, PT ;  /* 0x000000ff7800720c */ /* 0x000fe40003f45070 */
[----:B------:R-:W-:Y:S01]  /*cfa0*/  SEL R120, R131, RZ, P6 ;  /* 0x000000ff83787207 */ /* 0x000fe20003000000 */
[----:B------:R1:W-:Y:S04]  /*cfb0*/  STL.64 [R1+0x2a0], R126 ;  /* 0x0002a07e01007387 */ /* 0x0003e80000100a00 */
[----:B------:R-:W2:Y:S01]  /*cfc0*/  LDL.LU R131, [R1+0x66c] ;  /* 0x00066c0001837983 */ /* 0x000ea20000300800 */
[----:B---3--:R-:W-:Y:S01]  /*cfd0*/  IMAD.WIDE R124, R151, 0x4, R208 ;  /* 0x00000004977c7825 */ /* 0x008fe200078e02d0 */
[----:B------:R-:W-:-:S02]  /*cfe0*/  ISETP.NE.U32.AND P5, PT, R121, RZ, PT ;  /* 0x000000ff7900720c */ /* 0x000fc40003fa5070 */
[----:B------:R-:W-:Y:S02]  /*cff0*/  SEL R121, R205, RZ, P6 ;  /* 0x000000ffcd797207 */ /* 0x000fe40003000000 */
[----:B------:R4:W-:Y:S01]  /*d000*/  LDGSTS.E [R246+0x3c008], desc[UR6][R124.64], P4 ;  /* 0x3c0080007cf67fae */ /* 0x0009e2000a121846 */
[----:B-1----:R-:W-:-:S03]  /*d010*/  IMAD.WIDE R126, R151, 0x4, R128 ;  /* 0x00000004977e7825 */ /* 0x002fc600078e0280 */
[----:B------:R4:W-:Y:S04]  /*d020*/  STL.64 [R1+0x2a8], R124 ;  /* 0x0002a87c01007387 */ /* 0x0009e80000100a00 */
[----:B------:R1:W-:Y:S01]  /*d030*/  LDGSTS.E [R246+0x3e000], desc[UR6][R126.64], P3 ;  /* 0x3e0000007ef67fae */ /* 0x0003e20009921846 */
[----:B------:R-:W-:Y:S02]  /*d040*/  ISETP.NE.U32.AND P3, PT, R121, RZ, PT ;  /* 0x000000ff7900720c */ /* 0x000fe40003f65070 */
[----:B------:R-:W-:Y:S01]  /*d050*/  SEL R121, R133, RZ, P6 ;  /* 0x000000ff85797207 */ /* 0x000fe20003000000 */
[----:B------:R-:W3:Y:S04]  /*d060*/  LDL.LU R205, [R1+0x668] ;  /* 0x0006680001cd7983 */ /* 0x000ee80000300800 */
[----:B------:R1:W-:Y:S04]  /*d070*/  STL.64 [R1+0x320], R126 ;  /* 0x0003207e01007387 */ /* 0x0003e80000100a00 */
[----:B------:R-:W1:Y:S01]  /*d080*/  LDL.LU R133, [R1+0x664] ;  /* 0x0006640001857983 */ /* 0x000e620000300800 */
[----:B----4-:R-:W-:Y:S01]  /*d090*/  IMAD.WIDE R124, R151, 0x4, R206 ;  /* 0x00000004977c7825 */ /* 0x010fe200078e02ce */
[----:B------:R-:W-:-:S02]  /*d0a0*/  ISETP.NE.U32.AND P4, PT, R120, RZ, PT ;  /* 0x000000ff7800720c */ /* 0x000fc40003f85070 */
[----:B------:R-:W-:Y:S02]  /*d0b0*/  SEL R120, R203, RZ, P6 ;  /* 0x000000ffcb787207 */ /* 0x000fe40003000000 */
[----:B------:R4:W-:Y:S01]  /*d0c0*/  LDGSTS.E [R246+0x3e008], desc[UR6][R124.64], P5 ;  /* 0x3e0080007cf67fae */ /* 0x0009e2000a921846 */
[----:B------:R-:W-:-:S03]  /*d0d0*/  ISETP.NE.U32.AND P5, PT, R121, RZ, PT ;  /* 0x000000ff7900720c */ /* 0x000fc60003fa5070 */
[----:B------:R4:W-:Y:S01]  /*d0e0*/  STL.64 [R1+0x328], R124 ;  /* 0x0003287c01007387 */ /* 0x0009e20000100a00 */
[----:B------:R-:W-:-:S03]  /*d0f0*/  SEL R121, R201, RZ, P6 ;  /* 0x000000ffc9797207 */ /* 0x000fc60003000000 */
[----:B------:R-:W4:Y:S01]  /*d100*/  LDL.LU R203, [R1+0x660] ;  /* 0x0006600001cb7983 */ /* 0x000f220000300800 */
[----:B--2---:R-:W-:-:S05]  /*d110*/  IMAD.WIDE R130, R151, 0x4, R130 ;  /* 0x0000000497827825 */ /* 0x004fca00078e0282 */
[----:B------:R-:W-:Y:S01]  /*d120*/  LDGSTS.E [R247+0x38000], desc[UR6][R130.64], P2 ;  /* 0x3800000082f77fae */ /* 0x000fe20009121846 */
[----:B------:R-:W-:Y:S02]  /*d130*/  ISETP.NE.U32.AND P2, PT, R120, RZ, PT ;  /* 0x000000ff7800720c */ /* 0x000fe40003f45070 */
[----:B------:R-:W-:Y:S02]  /*d140*/  SEL R120, R135, RZ, P6 ;  /* 0x000000ff87787207 */ /* 0x000fe40003000000 */
[----:B------:R-:W2:Y:S04]  /*d150*/  LDL.LU R135, [R1+0x65c] ;  /* 0x00065c0001877983 */ /* 0x000ea80000300800 */
[----:B------:R-:W2:Y:S01]  /*d160*/  LDL.LU R201, [R1+0x658] ;  /* 0x0006580001c97983 */ /* 0x000ea20000300800 */
[----:B---3--:R-:W-:-:S05]  /*d170*/  IMAD.WIDE R204, R151, 0x4, R204 ;  /* 0x0000000497cc7825 */ /* 0x008fca00078e02cc */
[----:B------:R-:W-:Y:S01]  /*d180*/  LDGSTS.E [R247+0x38008], desc[UR6][R204.64], P0 ;  /* 0x38008000ccf77fae */ /* 0x000fe20008121846 */
[----:B-1----:R-:W-:Y:S01]  /*d190*/  IMAD.WIDE R126, R151, 0x4, R132 ;  /* 0x00000004977e7825 */ /* 0x002fe200078e0284 */
[----:B------:R-:W-:-:S04]  /*d1a0*/  ISETP.NE.U32.AND P0, PT, R120, RZ, PT ;  /* 0x000000ff7800720c */ /* 0x000fc80003f05070 */
[----:B------:R-:W-:Y:S01]  /*d1b0*/  LDGSTS.E [R247+0x3a000], desc[UR6][R126.64], P3 ;  /* 0x3a0000007ef77fae */ /* 0x000fe20009921846 */
[----:B------:R-:W-:Y:S02]  /*d1c0*/  ISETP.NE.U32.AND P3, PT, R121, RZ, PT ;  /* 0x000000ff7900720c */ /* 0x000fe40003f65070 */
[----:B------:R-:W-:Y:S02]  /*d1d0*/  SEL R121, R137, RZ, P6 ;  /* 0x000000ff89797207 */ /* 0x000fe40003000000 */
[----:B------:R-:W3:Y:S01]  /*d1e0*/  LDL.LU R137, [R1+0x654] ;  /* 0x0006540001897983 */ /* 0x000ee20000300800 */
[----:B------:R-:W-:-:S03]  /*d1f0*/  SEL R120, R199, RZ, P6 ;  /* 0x000000ffc7787207 */ /* 0x000fc60003000000 */
[----:B------:R-:W3:Y:S01]  /*d200*/  LDL.LU R199, [R1+0x650] ;  /* 0x0006500001c77983 */ /* 0x000ee20000300800 */
[----:B----4-:R-:W-:-:S05]  /*d210*/  IMAD.WIDE R202, R151, 0x4, R202 ;  /* 0x0000000497ca7825 */ /* 0x010fca00078e02ca */
[----:B------:R-:W-:Y:S01]  /*d220*/  LDGSTS.E [R247+0x3a008], desc[UR6][R202.64], P4 ;  /* 0x3a008000caf77fae */ /* 0x000fe2000a121846 */
[----:B------:R-:W-:Y:S02]  /*d230*/  ISETP.NE.U32.AND P4, PT, R121, RZ, PT ;  /* 0x000000ff7900720c */ /* 0x000fe40003f85070 */
[----:B------:R-:W-:Y:S02]  /*d240*/  SEL R121, R139, RZ, P6 ;  /* 0x000000ff8b797207 */ /* 0x000fe40003000000 */
[----:B------:R-:W4:Y:S01]  /*d250*/  LDL.LU R139, [R1+0x64c] ;  /* 0x00064c00018b7983 */ /* 0x000f220000300800 */
[----:B--2---:R-:W-:-:S04]  /*d260*/  IMAD.WIDE R208, R151, 0x4, R134 ;  /* 0x0000000497d07825 */ /* 0x004fc800078e0286 */
[----:B------:R-:W-:Y:S01]  /*d270*/  IMAD.WIDE R124, R151, 0x4, R200 ;  /* 0x00000004977c7825 */ /* 0x000fe200078e02c8 */
[----:B------:R-:W-:Y:S01]  /*d280*/  LDGSTS.E [R247+0x3c000], desc[UR6][R208.64], P2 ;  /* 0x3c000000d0f77fae */ /* 0x000fe20009121846 */
[----:B------:R-:W-:Y:S02]  /*d290*/  ISETP.NE.U32.AND P2, PT, R120, RZ, PT ;  /* 0x000000ff7800720c */ /* 0x000fe40003f45070 */
[----:B------:R-:W-:Y:S01]  /*d2a0*/  SEL R120, R197, RZ, P6 ;  /* 0x000000ffc5787207 */ /* 0x000fe20003000000 */
[----:B------:R1:W-:Y:S04]  /*d2b0*/  STL.64 [R1+0x298], R124 ;  /* 0x0002987c01007387 */ /* 0x0003e80000100a00 */
[----:B------:R-:W2:Y:S04]  /*d2c0*/  LDL.LU R197, [R1+0x648] ;  /* 0x0006480001c57983 */ /* 0x000ea80000300800 */
[----:B------:R1:W-:Y:S01]  /*d2d0*/  LDGSTS.E [R247+0x3c008], desc[UR6][R124.64], P5 ;  /* 0x3c0080007cf77fae */ /* 0x0003e2000a921846 */
[----:B------:R-:W-:-:S02]  /*d2e0*/  ISETP.NE.U32.AND P5, PT, R121, RZ, PT ;  /* 0x000000ff7900720c */ /* 0x000fc40003fa5070 */
[----:B------:R-:W-:Y:S01]  /*d2f0*/  SEL R121, R195, RZ, P6 ;  /* 0x000000ffc3797207 */ /* 0x000fe20003000000 */
[----:B---3--:R-:W-:-:S04]  /*d300*/  IMAD.WIDE R128, R151, 0x4, R136 ;  /* 0x0000000497807825 */ /* 0x008fc800078e0288 */
[----:B-1----:R-:W-:Y:S01]  /*d310*/  IMAD.WIDE R124, R151, 0x4, R198 ;  /* 0x00000004977c7825 */ /* 0x002fe200078e02c6 */
[----:B------:R1:W-:Y:S04]  /*d320*/  STL.64 [R1+0x310], R128 ;  /* 0x0003108001007387 */ /* 0x0003e80000100a00 */
[----:B------:R1:W-:Y:S01]  /*d330*/  LDGSTS.E [R247+0x3e000], desc[UR6][R128.64], P3 ;  /* 0x3e00000080f77fae */ /* 0x0003e20009921846 */
[----:B------:R-:W-:Y:S02]  /*d340*/  ISETP.NE.U32.AND P3, PT, R120, RZ, PT ;  /* 0x000000ff7800720c */ /* 0x000fe40003f65070 */
[----:B------:R-:W-:Y:S01]  /*d350*/  SEL R120, R141, RZ, P6 ;  /* 0x000000ff8d787207 */ /* 0x000fe20003000000 */
[----:B------:R-:W3:Y:S04]  /*d360*/  LDL.LU R195, [R1+0x644] ;  /* 0x0006440001c37983 */ /* 0x000ee80000300800 */
[----:B------:R1:W-:Y:S04]  /*d370*/  STL.64 [R1+0x318], R124 ;  /* 0x0003187c01007387 */ /* 0x0003e80000100a00 */
[----:B------:R-:W3:Y:S01]  /*d380*/  LDL.LU R141, [R1+0x640] ;  /* 0x00064000018d7983 */ /* 0x000ee20000300800 */
[----:B------:R-:W1:Y:S01]  /*d390*/  S2R R252, SR_TID.X ;  /* 0x0000000000fc7919 */ /* 0x000e620000002100 */
[----:B----4-:R-:W-:-:S02]  /*d3a0*/  IMAD.WIDE R138, R151, 0x4, R138 ;  /* 0x00000004978a7825 */ /* 0x010fc400078e028a */
[----:B------:R4:W-:Y:S04]  /*d3b0*/  LDGSTS.E [R247+0x3e008], desc[UR6][R124.64], P0 ;  /* 0x3e0080007cf77fae */ /* 0x0009e80008121846 */
[----:B------:R-:W-:Y:S01]  /*d3c0*/  LDGSTS.E [R248+0x38000], desc[UR6][R138.64], P4 ;  /* 0x380000008af87fae */ /* 0x000fe2000a121846 */
[----:B-1----:R-:W-:-:S04]  /*d3d0*/  SHF.R.U32.HI R252, RZ, 0x6, R252 ;  /* 0x00000006fffc7819 */ /* 0x002fc800000116fc */
[----:B------:R-:W-:-:S04]  /*d3e0*/  SGXT.U32 R252, R252, 0x1 ;  /* 0x00000001fcfc781a */ /* 0x000fc80000000000 */
[----:B------:R-:W-:Y:S02]  /*d3f0*/  LOP3.LUT R252, R252, 0x14, RZ, 0xfc, !PT ;  /* 0x00000014fcfc7812 */ /* 0x000fe400078efcff */
[----:B------:R-:W-:Y:S01]  /*d400*/  ISETP.NE.U32.AND P0, PT, R121, RZ, PT ;  /* 0x000000ff7900720c */ /* 0x000fe20003f05070 */
[----:B------:R-:W-:Y:S01]  /*d410*/  IMAD.WIDE R200, R151, 0x4, R142 ;  /* 0x0000000497c87825 */ /* 0x000fe200078e028e */
[----:B------:R-:W-:-:S03]  /*d420*/  ISETP.NE.U32.AND P4, PT, R120, RZ, PT ;  /* 0x000000ff7800720c */ /* 0x000fc60003f85070 */
[----:B------:R-:W-:Y:S01]  /*d430*/  IMAD.WIDE R206, R151, 0x4, R144 ;  /* 0x0000000497ce7825 */ /* 0x000fe200078e0290 */
[----:B------:R-:W-:Y:S02]  /*d440*/  SEL R120, R191, RZ, P6 ;  /* 0x000000ffbf787207 */ /* 0x000fe40003000000 */
[----:B------:R-:W-:Y:S01]  /*d450*/  SEL R121, R0, RZ, P6 ;  /* 0x000000ff00797207 */ /* 0x000fe20003000000 */
[C---:B------:R-:W-:Y:S01]  /*d460*/  IMAD.WIDE R128, R151.reuse, 0x4, R148 ;  /* 0x0000000497807825 */ /* 0x040fe200078e0294 */
[----:B------:R-:W3:Y:S03]  /*d470*/  LDL.LU R191, [R1+0x63c] ;  /* 0x00063c0001bf7983 */ /* 0x000ee60000300800 */
[C---:B----4-:R-:W-:Y:S01]  /*d480*/  IMAD.WIDE R124, R151.reuse, 0x4, R146 ;  /* 0x00000004977c7825 */ /* 0x050fe200078e0292 */
[----:B------:R-:W5:Y:S04]  /*d490*/  LDL.LU R0, [R1+0x638] ;  /* 0x0006380001007983 */ /* 0x000f680000300800 */
[----:B------:R-:W-:Y:S04]  /*d4a0*/  STL.64 [R1+0x300], R128 ;  /* 0x0003008001007387 */ /* 0x000fe80000100a00 */
[----:B------:R1:W-:Y:S01]  /*d4b0*/  STL.64 [R1+0x308], R124 ;  /* 0x0003087c01007387 */ /* 0x0003e20000100a00 */
[----:B--2---:R-:W-:-:S05]  /*d4c0*/  IMAD.WIDE R196, R151, 0x4, R196 ;  /* 0x0000000497c47825 */ /* 0x004fca00078e02c4 */
[----:B------:R-:W-:Y:S01]  /*d4d0*/  LDGSTS.E [R248+0x38008], desc[UR6][R196.64], P2 ;  /* 0x38008000c4f87fae */ /* 0x000fe20009121846 */
[----:B------:R-:W-:Y:S02]  /*d4e0*/  ISETP.GE.AND P2, PT, R252, UR4, PT ;  /* 0x00000004fc007c0c */ /* 0x000fe4000bf46270 */
[----:B------:R-:W2:Y:S01]  /*d4f0*/  S2R R252, SR_TID.X ;  /* 0x0000000000fc7919 */ /* 0x000ea20000002100 */
[----:B---3--:R-:W-:-:S05]  /*d500*/  IMAD.WIDE R194, R151, 0x4, R194 ;  /* 0x0000000497c27825 */ /* 0x008fca00078e02c2 */
[----:B------:R-:W-:Y:S01]  /*d510*/  LDGSTS.E [R248+0x3a000], desc[UR6][R194.64], P5 ;  /* 0x3a000000c2f87fae */ /* 0x000fe2000a921846 */
[----:B------:R-:W-:-:S05]  /*d520*/  IMAD.WIDE R140, R151, 0x4, R140 ;  /* 0x00000004978c7825 */ /* 0x000fca00078e028c */
[----:B------:R-:W-:Y:S01]  /*d530*/  LDGSTS.E [R248+0x3a008], desc[UR6][R140.64], P3 ;  /* 0x3a0080008cf87fae */ /* 0x000fe20009921846 */
[--C-:B--2---:R-:W-:Y:S02]  /*d540*/  SHF.R.U32.HI R251, RZ, 0x6, R252.reuse ;  /* 0x00000006fffb7819 */ /* 0x104fe400000116fc */
[----:B------:R-:W-:Y:S01]  /*d550*/  SHF.R.U32.HI R252, RZ, 0x6, R252 ;  /* 0x00000006fffc7819 */ /* 0x000fe200000116fc */
[----:B------:R-:W-:Y:S03]  /*d560*/  LDGSTS.E [R248+0x3c000], desc[UR6][R200.64], P0 ;  /* 0x3c000000c8f87fae */ /* 0x000fe60008121846 */
[----:B------:R-:W-:Y:S01]  /*d570*/  SGXT.U32 R252, R252, 0x1 ;  /* 0x00000001fcfc781a */ /* 0x000fe20000000000 */
[----:B------:R-:W-:Y:S03]  /*d580*/  LDGSTS.E [R248+0x3c008], desc[UR6][R206.64], P4 ;  /* 0x3c008000cef87fae */ /* 0x000fe6000a121846 */
[----:B------:R-:W-:-:S04]  /*d590*/  LOP3.LUT R252, R252, 0x34, RZ, 0xfc, !PT ;  /* 0x00000034fcfc7812 */ /* 0x000fc800078efcff */
[----:B------:R-:W-:Y:S02]  /*d5a0*/  ISETP.GE.AND P0, PT, R252, UR4, PT ;  /* 0x00000004fc007c0c */ /* 0x000fe4000bf06270 */
[----:B------:R-:W2:Y:S01]  /*d5b0*/  S2R R252, SR_TID.X ;  /* 0x0000000000fc7919 */ /* 0x000ea20000002100 */
[----:B------:R-:W-:-:S04]  /*d5c0*/  SGXT.U32 R251, R251, 0x1 ;  /* 0x00000001fbfb781a */ /* 0x000fc80000000000 */
[----:B------:R-:W-:-:S04]  /*d5d0*/  LOP3.LUT R251, R251, 0x16, RZ, 0xfc, !PT ;  /* 0x00000016fbfb7812 */ /* 0x000fc800078efcff */
[----:B------:R-:W-:Y:S02]  /*d5e0*/  ISETP.GE.AND P3, PT, R251, UR4, PT ;  /* 0x00000004fb007c0c */ /* 0x000fe4000bf66270 */
[----:B--2---:R-:W-:-:S04]  /*d5f0*/  SHF.R.U32.HI R251, RZ, 0x6, R252 ;  /* 0x00000006fffb7819 */ /* 0x004fc800000116fc */
[----:B------:R-:W-:-:S04]  /*d600*/  SGXT.U32 R251, R251, 0x1 ;  /* 0x00000001fbfb781a */ /* 0x000fc80000000000 */
[----:B------:R-:W-:-:S04]  /*d610*/  LOP3.LUT R251, R251, 0x36, RZ, 0xfc, !PT ;  /* 0x00000036fbfb7812 */ /* 0x000fc800078efcff */
[----:B------:R-:W-:Y:S02]  /*d620*/  ISETP.GE.AND P4, PT, R251, UR4, PT ;  /* 0x00000004fb007c0c */ /* 0x000fe4000bf86270 */
[----:B------:R-:W2:Y:S01]  /*d630*/  S2R R251, SR_TID.X ;  /* 0x0000000000fb7919 */ /* 0x000ea20000002100 */
[----:B------:R-:W-:Y:S02]  /*d640*/  ISETP.NE.U32.AND P5, PT, R120, RZ, PT ;  /* 0x000000ff7800720c */ /* 0x000fe40003fa5070 */
[----:B------:R-:W-:-:S04]  /*d650*/  SHF.R.U32.HI R252, RZ, 0x6, R252 ;  /* 0x00000006fffc7819 */ /* 0x000fc800000116fc */
[----:B------:R-:W-:Y:S02]  /*d660*/  SGXT.U32 R252, R252, 0x1 ;  /* 0x00000001fcfc781a */ /* 0x000fe40000000000 */
[----:B------:R-:W-:Y:S02]  /*d670*/  SEL R120, RZ, 0x4, P2 ;  /* 0x00000004ff787807 */ /* 0x000fe40001000000 */
[----:B------:R-:W-:Y:S02]  /*d680*/  LOP3.LUT R252, R252, 0x54, RZ, 0xfc, !PT ;  /* 0x00000054fcfc7812 */ /* 0x000fe400078efcff */
[----:B------:R-:W-:Y:S01]  /*d690*/  ISETP.NE.U32.AND P2, PT, R121, RZ, PT ;  /* 0x000000ff7900720c */ /* 0x000fe20003f45070 */
[----:B------:R-:W-:Y:S01]  /*d6a0*/  LDGSTS.E [R248+0x3e000], desc[UR6][R128.64], P5 ;  /* 0x3e00000080f87fae */ /* 0x000fe2000a921846 */
[----:B------:R-:W-:-:S11]  /*d6b0*/  ISETP.GE.AND P5, PT, R252, UR4, PT ;  /* 0x00000004fc007c0c */ /* 0x000fd6000bfa6270 */
[----:B------:R1:W-:Y:S01]  /*d6c0*/  LDGSTS.E [R248+0x3e008], desc[UR6][R124.64], P2 ;  /* 0x3e0080007cf87fae */ /* 0x0003e20009121846 */
[----:B--2---:R-:W-:-:S04]  /*d6d0*/  SHF.R.U32.HI R252, RZ, 0x6, R251 ;  /* 0x00000006fffc7819 */ /* 0x004fc800000116fb */
[----:B------:R-:W-:-:S04]  /*d6e0*/  SGXT.U32 R252, R252, 0x1 ;  /* 0x00000001fcfc781a */ /* 0x000fc80000000000 */
[----:B------:R-:W-:Y:S02]  /*d6f0*/  LOP3.LUT R252, R252, 0x74, RZ, 0xfc, !PT ;  /* 0x00000074fcfc7812 */ /* 0x000fe400078efcff */
[----:B-1----:R-:W-:Y:S02]  /*d700*/  SEL R124, RZ, 0x4, P5 ;  /* 0x00000004ff7c7807 */ /* 0x002fe40002800000 */
[----:B------:R-:W-:Y:S02]  /*d710*/  ISETP.GE.AND P5, PT, R252, UR4, PT ;  /* 0x00000004fc007c0c */ /* 0x000fe4000bfa6270 */
[----:B------:R-:W1:Y:S02]  /*d720*/  S2R R252, SR_TID.X ;  /* 0x0000000000fc7919 */ /* 0x000e640000002100 */
[----:B------:R-:W-:Y:S02]  /*d730*/  SEL R128, RZ, 0x4, P5 ;  /* 0x00000004ff807807 */ /* 0x000fe40002800000 */
[----:B-1----:R-:W-:-:S04]  /*d740*/  SHF.R.U32.HI R252, RZ, 0x6, R252 ;  /* 0x00000006fffc7819 */ /* 0x002fc800000116fc */
[----:B------:R-:W-:-:S04]  /*d750*/  SGXT.U32 R252, R252, 0x1 ;  /* 0x00000001fcfc781a */ /* 0x000fc80000000000 */
[----:B------:R-:W-:-:S04]  /*d760*/  LOP3.LUT R252, R252, 0x76, RZ, 0xfc, !PT ;  /* 0x00000076fcfc7812 */ /* 0x000fc800078efcff */
[----:B------:R-:W-:Y:S02]  /*d770*/  ISETP.GE.AND P5, PT, R252, UR4, PT ;  /* 0x00000004fc007c0c */ /* 0x000fe4000bfa6270 */
[----:B------:R-:W1:Y:S01]  /*d780*/  S2R R252, SR_TID.X ;  /* 0x0000000000fc7919 */ /* 0x000e620000002100 */
[----:B------:R-:W-:Y:S02]  /*d790*/  SEL R120, R120, RZ, P6 ;  /* 0x000000ff78787207 */ /* 0x000fe40003000000 */
[----:B------:R-:W-:Y:S02]  /*d7a0*/  SEL R121, RZ, 0x4, P3 ;  /* 0x00000004ff797807 */ /* 0x000fe40001800000 */
[----:B------:R-:W-:Y:S02]  /*d7b0*/  SHF.R.U32.HI R251, RZ, 0x6, R251 ;  /* 0x00000006fffb7819 */ /* 0x000fe400000116fb */
[----:B------:R-:W-:Y:S02]  /*d7c0*/  ISETP.NE.U32.AND P3, PT, R120, RZ, PT ;  /* 0x000000ff7800720c */ /* 0x000fe40003f65070 */
[----:B------:R-:W-:-:S02]  /*d7d0*/  SEL R120, RZ, 0x4, P0 ;  /* 0x00000004ff787807 */ /* 0x000fc40000000000 */
[----:B------:R-:W-:Y:S02]  /*d7e0*/  SGXT.U32 R251, R251, 0x1 ;  /* 0x00000001fbfb781a */ /* 0x000fe40000000000 */
[----:B------:R-:W-:Y:S02]  /*d7f0*/  SEL R120, R120, RZ, P6 ;  /* 0x000000ff78787207 */ /* 0x000fe40003000000 */
[----:B------:R-:W-:Y:S02]  /*d800*/  SEL R121, R121, RZ, P6 ;  /* 0x000000ff79797207 */ /* 0x000fe40003000000 */
[----:B------:R-:W-:Y:S02]  /*d810*/  LOP3.LUT R251, R251, 0x56, RZ, 0xfc, !PT ;  /* 0x00000056fbfb7812 */ /* 0x000fe400078efcff */
[----:B------:R-:W-:Y:S02]  /*d820*/  ISETP.NE.U32.AND P2, PT, R120, RZ, PT ;  /* 0x000000ff7800720c */ /* 0x000fe40003f45070 */
[----:B------:R-:W-:-:S02]  /*d830*/  ISETP.NE.U32.AND P0, PT, R121, RZ, PT ;  /* 0x000000ff7900720c */ /* 0x000fc40003f05070 */
[----:B------:R-:W-:Y:S01]  /*d840*/  SEL R120, RZ, 0x4, P4 ;  /* 0x00000004ff787807 */ /* 0x000fe20002000000 */
[----:B------:R-:W-:Y:S01]  /*d850*/  IMAD.WIDE R154, R151, 0x4, R154 ;  /* 0x00000004979a7825 */ /* 0x000fe200078e029a */
[----:B------:R-:W-:Y:S02]  /*d860*/  ISETP.GE.AND P4, PT, R251, UR4, PT ;  /* 0x00000004fb007c0c */ /* 0x000fe4000bf86270 */
[----:B------:R-:W-:Y:S02]  /*d870*/  SEL R125, R120, RZ, P6 ;  /* 0x000000ff787d7207 */ /* 0x000fe40003000000 */
[----:B------:R-:W-:Y:S01]  /*d880*/  SEL R124, R124, RZ, P6 ;  /* 0x000000ff7c7c7207 */ /* 0x000fe20003000000 */
[----:B------:R-:W-:Y:S01]  /*d890*/  LDGSTS.E [R249+0x38000], desc[UR6][R154.64], P3 ;  /* 0x380000009af97fae */ /* 0x000fe20009921846 */
[----:B-1----:R-:W-:Y:S01]  /*d8a0*/  SHF.R.U32.HI R251, RZ, 0x6, R252 ;  /* 0x00000006fffb7819 */ /* 0x002fe200000116fc */
[----:B------:R-:W-:Y:S01]  /*d8b0*/  IMAD.WIDE R120, R151, 0x4, R152 ;  /* 0x0000000497787825 */ /* 0x000fe200078e0298 */
[----:B------:R-:W-:-:S02]  /*d8c0*/  SEL R129, RZ, 0x4, P4 ;  /* 0x00000004ff817807 */ /* 0x000fc40002000000 */
[----:B------:R-:W-:Y:S02]  /*d8d0*/  SGXT.U32 R251, R251, 0x1 ;  /* 0x00000001fbfb781a */ /* 0x000fe40000000000 */
[----:B------:R-:W-:Y:S01]  /*d8e0*/  ISETP.NE.U32.AND P3, PT, R125, RZ, PT ;  /* 0x000000ff7d00720c */ /* 0x000fe20003f65070 */
[----:B------:R-:W-:Y:S01]  /*d8f0*/  LDGSTS.E [R249+0x38008], desc[UR6][R120.64], P0 ;  /* 0x3800800078f97fae */ /* 0x000fe20008121846 */
[----:B------:R-:W-:Y:S01]  /*d900*/  ISETP.NE.U32.AND P4, PT, R124, RZ, PT ;  /* 0x000000ff7c00720c */ /* 0x000fe20003f85070 */
[----:B------:R-:W-:Y:S01]  /*d910*/  IMAD.WIDE R124, R151, 0x4, R158 ;  /* 0x00000004977c7825 */ /* 0x000fe200078e029e */
[----:B------:R-:W-:-:S04]  /*d920*/  LOP3.LUT R251, R251, 0x18, RZ, 0xfc, !PT ;  /* 0x00000018fbfb7812 */ /* 0x000fc800078efcff */
[----:B------:R-:W-:Y:S01]  /*d930*/  LDGSTS.E [R249+0x3a000], desc[UR6][R124.64], P2 ;  /* 0x3a0000007cf97fae */ /* 0x000fe20009121846 */
[----:B------:R-:W-:Y:S02]  /*d940*/  ISETP.GE.AND P2, PT, R251, UR4, PT ;  /* 0x00000004fb007c0c */ /* 0x000fe4000bf46270 */
[----:B------:R-:W1:Y:S01]  /*d950*/  S2R R251, SR_TID.X ;  /* 0x0000000000fb7919 */ /* 0x000e620000002100 */
[----:B------:R-:W-:Y:S01]  /*d960*/  SHF.R.U32.HI R252, RZ, 0x6, R252 ;  /* 0x00000006fffc7819 */ /* 0x000fe200000116fc */
[----:B------:R-:W-:-:S03]  /*d970*/  IMAD.WIDE R162, R151, 0x4, R162 ;  /* 0x0000000497a27825 */ /* 0x000fc600078e02a2 */
[----:B------:R-:W-:Y:S02]  /*d980*/  SGXT.U32 R252, R252, 0x1 ;  /* 0x00000001fcfc781a */ /* 0x000fe40000000000 */
[----:B------:R-:W-:Y:S01]  /*d990*/  SEL R129, R129, RZ, P6 ;  /* 0x000000ff81817207 */ /* 0x000fe20003000000 */
[----:B------:R-:W-:Y:S01]  /*d9a0*/  LDGSTS.E [R249+0x3a008], desc[UR6][R162.64], P3 ;  /* 0x3a008000a2f97fae */ /* 0x000fe20009921846 */
[----:B------:R-:W-:-:S04]  /*d9b0*/  LOP3.LUT R252, R252, 0x1a, RZ, 0xfc, !PT ;  /* 0x0000001afcfc7812 */ /* 0x000fc800078efcff */
[----:B------:R-:W-:Y:S02]  /*d9c0*/  ISETP.GE.AND P3, PT, R252, UR4, PT ;  /* 0x00000004fc007c0c */ /* 0x000fe4000bf66270 */
[----:B------:R-:W-:Y:S02]  /*d9d0*/  ISETP.NE.U32.AND P0, PT, R129, RZ, PT ;  /* 0x000000ff8100720c */ /* 0x000fe40003f05070 */
[----:B------:R-:W-:Y:S02]  /*d9e0*/  SEL R128, R128, RZ, P6 ;  /* 0x000000ff80807207 */ /* 0x000fe40003000000 */
[----:B------:R-:W-:Y:S01]  /*d9f0*/  SEL R129, RZ, 0x4, P5 ;  /* 0x00000004ff817807 */ /* 0x000fe20002800000 */
[----:B------:R-:W-:Y:S01]  /*da00*/  IMAD.WIDE R198, R151, 0x4, R160 ;  /* 0x0000000497c67825 */ /* 0x000fe200078e02a0 */
[----:B------:R-:W-:Y:S02]  /*da10*/  ISETP.NE.U32.AND P5, PT, R128, RZ, PT ;  /* 0x000000ff8000720c */ /* 0x000fe40003fa5070 */
[----:B------:R-:W-:-:S02]  /*da20*/  SEL R128, R129, RZ, P6 ;  /* 0x000000ff81807207 */ /* 0x000fc40003000000 */
[----:B------:R-:W-:Y:S01]  /*da30*/  LDGSTS.E [R249+0x3c000], desc[UR6][R198.64], P4 ;  /* 0x3c000000c6f97fae */ /* 0x000fe2000a121846 */
[----:B-1----:R-:W-:-:S04]  /*da40*/  SHF.R.U32.HI R252, RZ, 0x6, R251 ;  /* 0x00000006fffc7819 */ /* 0x002fc800000116fb */
[----:B------:R-:W-:-:S04]  /*da50*/  SGXT.U32 R252, R252, 0x1 ;  /* 0x00000001fcfc781a */ /* 0x000fc80000000000 */
[----:B------:R-:W-:Y:S02]  /*da60*/  LOP3.LUT R252, R252, 0x3a, RZ, 0xfc, !PT ;  /* 0x0000003afcfc7812 */ /* 0x000fe400078efcff */
[----:B------:R-:W-:Y:S02]  /*da70*/  ISETP.NE.U32.AND P4, PT, R128, RZ, PT ;  /* 0x000000ff8000720c */ /* 0x000fe40003f85070 */
[----:B------:R-:W-:Y:S02]  /*da80*/  SEL R128, RZ, 0x4, P3 ;  /* 0x00000004ff807807 */ /* 0x000fe40001800000 */
[----:B------:R-:W-:Y:S02]  /*da90*/  ISETP.GE.AND P3, PT, R252, UR4, PT ;  /* 0x00000004fc007c0c */ /* 0x000fe4000bf66270 */
[----:B------:R-:W1:Y:S01]  /*daa0*/  S2R R252, SR_TID.X ;  /* 0x0000000000fc7919 */ /* 0x000e620000002100 */
[----:B------:R-:W-:-:S04]  /*dab0*/  IMAD.WIDE R166, R151, 0x4, R166 ;  /* 0x0000000497a67825 */ /* 0x000fc800078e02a6 */
[----:B------:R-:W-:Y:S01]  /*dac0*/  IMAD.WIDE R134, R151, 0x4, R164 ;  /* 0x0000000497867825 */ /* 0x000fe200078e02a4 */
[----:B------:R-:W-:Y:S04]  /*dad0*/  LDGSTS.E [R249+0x3c008], desc[UR6][R166.64], P0 ;  /* 0x3c008000a6f97fae */ /* 0x000fe80008121846 */
[----:B------:R2:W-:Y:S01]  /*dae0*/  LDGSTS.E [R249+0x3e000], desc[UR6][R134.64], P5 ;  /* 0x3e00000086f97fae */ /* 0x0005e2000a921846 */
[----:B-1----:R-:W-:-:S04]  /*daf0*/  SHF.R.U32.HI R252, RZ, 0x6, R252 ;  /* 0x00000006fffc7819 */ /* 0x002fc800000116fc */
[----:B------:R-:W-:-:S04]  /*db00*/  SGXT.U32 R252, R252, 0x1 ;  /* 0x00000001fcfc781a */ /* 0x000fc80000000000 */
[----:B------:R-:W-:-:S04]  /*db10*/  LOP3.LUT R252, R252, 0x58, RZ, 0xfc, !PT ;  /* 0x00000058fcfc7812 */ /* 0x000fc800078efcff */
[----:B------:R-:W-:Y:S02]  /*db20*/  ISETP.GE.AND P5, PT, R252, UR4, PT ;  /* 0x00000004fc007c0c */ /* 0x000fe4000bfa6270 */
[----:B------:R-:W1:Y:S01]  /*db30*/  S2R R252, SR_TID.X ;  /* 0x0000000000fc7919 */ /* 0x000e620000002100 */
[----:B------:R-:W-:-:S04]  /*db40*/  SHF.R.U32.HI R251, RZ, 0x6, R251 ;  /* 0x00000006fffb7819 */ /* 0x000fc800000116fb */
[----:B------:R-:W-:-:S04]  /*db50*/  SGXT.U32 R251, R251, 0x1 ;  /* 0x00000001fbfb781a */ /* 0x000fc80000000000 */
[----:B------:R-:W-:Y:S02]  /*db60*/  LOP3.LUT R251, R251, 0x38, RZ, 0xfc, !PT ;  /* 0x00000038fbfb7812 */ /* 0x000fe400078efcff */
[----:B------:R-:W-:Y:S02]  /*db70*/  SEL R129, RZ, 0x4, P2 ;  /* 0x00000004ff817807 */ /* 0x000fe40001000000 */
[----:B------:R-:W-:Y:S02]  /*db80*/  ISETP.GE.AND P2, PT, R251, UR4, PT ;  /* 0x00000004fb007c0c */ /* 0x000fe4000bf46270 */
[----:B------:R-:W-:Y:S02]  /*db90*/  SEL R129, R129, RZ, P6 ;  /* 0x000000ff81817207 */ /* 0x000fe40003000000 */
[----:B------:R-:W-:Y:S02]  /*dba0*/  SEL R132, RZ, 0x4, P2 ;  /* 0x00000004ff847807 */ /* 0x000fe40001000000 */
[----:B------:R-:W-:-:S02]  /*dbb0*/  SEL R128, R128, RZ, P6 ;  /* 0x000000ff80807207 */ /* 0x000fc40003000000 */
[----:B------:R-:W-:Y:S02]  /*dbc0*/  ISETP.NE.U32.AND P2, PT, R129, RZ, PT ;  /* 0x000000ff8100720c */ /* 0x000fe40003f45070 */
[----:B------:R-:W-:Y:S02]  /*dbd0*/  ISETP.NE.U32.AND P0, PT, R128, RZ, PT ;  /* 0x000000ff8000720c */ /* 0x000fe40003f05070 */
[----:B------:R-:W-:Y:S02]  /*dbe0*/  SEL R129, R132, RZ, P6 ;  /* 0x000000ff84817207 */ /* 0x000fe40003000000 */
[----:B-1----:R-:W-:-:S04]  /*dbf0*/  SHF.R.U32.HI R251, RZ, 0x6, R252 ;  /* 0x00000006fffb7819 */ /* 0x002fc800000116fc */
[----:B------:R-:W-:Y:S02]  /*dc00*/  SGXT.U32 R251, R251, 0x1 ;  /* 0x00000001fbfb781a */ /* 0x000fe40000000000 */
[----:B------:R-:W-:Y:S02]  /*dc10*/  SEL R128, RZ, 0x4, P3 ;  /* 0x00000004ff807807 */ /* 0x000fe40001800000 */
[----:B------:R-:W-:Y:S02]  /*dc20*/  LOP3.LUT R251, R251, 0x5a, RZ, 0xfc, !PT ;  /* 0x0000005afbfb7812 */ /* 0x000fe400078efcff */
[----:B------:R-:W-:Y:S02]  /*dc30*/  ISETP.NE.U32.AND P3, PT, R129, RZ, PT ;  /* 0x000000ff8100720c */ /* 0x000fe40003f65070 */
[----:B------:R-:W-:Y:S02]  /*dc40*/  SEL R129, R128, RZ, P6 ;  /* 0x000000ff80817207 */ /* 0x000fe40003000000 */
[----:B------:R-:W-:-:S02]  /*dc50*/  SEL R128, RZ, 0x4, P5 ;  /* 0x00000004ff807807 */ /* 0x000fc40002800000 */
[----:B------:R-:W-:Y:S02]  /*dc60*/  ISETP.GE.AND P5, PT, R251, UR4, PT ;  /* 0x00000004fb007c0c */ /* 0x000fe4000bfa6270 */
[----:B------:R-:W1:Y:S01]  /*dc70*/  S2R R251, SR_TID.X ;  /* 0x0000000000fb7919 */ /* 0x000e620000002100 */
[----:B------:R-:W-:Y:S01]  /*dc80*/  SHF.R.U32.HI R252, RZ, 0x6, R252 ;  /* 0x00000006fffc7819 */ /* 0x000fe200000116fc */
[----:B------:R-:W-:-:S03]  /*dc90*/  IMAD.WIDE R132, R151, 0x4, R168 ;  /* 0x0000000497847825 */ /* 0x000fc600078e02a8 */
[----:B------:R-:W-:Y:S01]  /*dca0*/  SGXT.U32 R252, R252, 0x1 ;  /* 0x00000001fcfc781a */ /* 0x000fe20000000000 */
[----:B------:R-:W-:Y:S01]  /*dcb0*/  IMAD.WIDE R192, R151, 0x4, R192 ;  /* 0x0000000497c07825 */ /* 0x000fe200078e02c0 */
[----:B------:R3:W-:Y:S02]  /*dcc0*/  LDGSTS.E [R249+0x3e008], desc[UR6][R132.64], P4 ;  /* 0x3e00800084f97fae */ /* 0x0007e4000a121846 */
[----:B------:R-:W-:Y:S02]  /*dcd0*/  LOP3.LUT R252, R252, 0x78, RZ, 0xfc, !PT ;  /* 0x00000078fcfc7812 */ /* 0x000fe400078efcff */
[----:B------:R-:W-:Y:S02]  /*dce0*/  LDGSTS.E [R250+0x38000], desc[UR6][R192.64], P2 ;  /* 0x38000000c0fa7fae */ /* 0x000fe40009121846 */
[----:B------:R-:W-:Y:S02]  /*dcf0*/  ISETP.GE.AND P2, PT, R252, UR4, PT ;  /* 0x00000004fc007c0c */ /* 0x000fe4000bf46270 */
[----:B------:R-:W-:-:S02]  /*dd00*/  SEL R128, R128, RZ, P6 ;  /* 0x000000ff80807207 */ /* 0x000fc40003000000 */
[----:B------:R-:W-:Y:S02]  /*dd10*/  ISETP.NE.U32.AND P4, PT, R129, RZ, PT ;  /* 0x000000ff8100720c */ /* 0x000fe40003f85070 */
[----:B------:R-:W-:Y:S02]  /*dd20*/  SEL R129, RZ, 0x4, P5 ;  /* 0x00000004ff817807 */ /* 0x000fe40002800000 */
[----:B------:R-:W-:Y:S02]  /*dd30*/  ISETP.NE.U32.AND P5, PT, R128, RZ, PT ;  /* 0x000000ff8000720c */ /* 0x000fe40003fa5070 */
[----:B-1----:R-:W-:-:S04]  /*dd40*/  SHF.R.U32.HI R252, RZ, 0x6, R251 ;  /* 0x00000006fffc7819 */ /* 0x002fc800000116fb */
[----:B------:R-:W-:-:S04]  /*dd50*/  SGXT.U32 R252, R252, 0x1 ;  /* 0x00000001fcfc781a */ /* 0x000fc80000000000 */
[----:B------:R-:W-:Y:S02]  /*dd60*/  LOP3.LUT R252, R252, 0x7a, RZ, 0xfc, !PT ;  /* 0x0000007afcfc7812 */ /* 0x000fe400078efcff */
[----:B------:R-:W-:Y:S02]  /*dd70*/  SEL R128, RZ, 0x4, P2 ;  /* 0x00000004ff807807 */ /* 0x000fe40001000000 */
[----:B------:R-:W-:Y:S02]  /*dd80*/  ISETP.GE.AND P2, PT, R252, UR4, PT ;  /* 0x00000004fc007c0c */ /* 0x000fe4000bf46270 */
[----:B------:R-:W1:Y:S01]  /*dd90*/  S2R R252, SR_TID.X ;  /* 0x0000000000fc7919 */ /* 0x000e620000002100 */
[----:B------:R-:W-:Y:S01]  /*dda0*/  IMAD.WIDE R172, R151, 0x4, R172 ;  /* 0x0000000497ac7825 */ /* 0x000fe200078e02ac */
[----:B------:R-:W-:-:S03]  /*ddb0*/  LEA.HI R251, R251, 0x1e, RZ, 0x1a ;  /* 0x0000001efbfb7811 */ /* 0x000fc600078fd0ff */
[----:B------:R-:W-:Y:S01]  /*ddc0*/  IMAD.WIDE R174, R151, 0x4, R174 ;  /* 0x0000000497ae7825 */ /* 0x000fe200078e02ae */
[----:B------:R-:W-:Y:S01]  /*ddd0*/  SEL R129, R129, RZ, P6 ;  /* 0x000000ff81817207 */ /* 0x000fe20003000000 */
[----:B------:R-:W-:Y:S01]  /*dde0*/  LDGSTS.E [R250+0x38008], desc[UR6][R172.64], P0 ;  /* 0x38008000acfa7fae */ /* 0x000fe20008121846 */
[----:B------:R-:W-:Y:S02]  /*ddf0*/  SEL R128, R128, RZ, P6 ;  /* 0x000000ff80807207 */ /* 0x000fe40003000000 */
[----:B------:R-:W-:Y:S01]  /*de00*/  ISETP.GE.AND P0, PT, R251, UR4, PT ;  /* 0x00000004fb007c0c */ /* 0x000fe2000bf06270 */
[----:B------:R-:W-:Y:S01]  /*de10*/  LDGSTS.E [R250+0x3a000], desc[UR6][R174.64], P3 ;  /* 0x3a000000aefa7fae */ /* 0x000fe20009921846 */
[----:B------:R-:W-:Y:S02]  /*de20*/  ISETP.NE.U32.AND P3, PT, R129, RZ, PT ;  /* 0x000000ff8100720c */ /* 0x000fe40003f65070 */
[----:B------:R-:W-:Y:S02]  /*de30*/  SEL R129, RZ, 0x4, P2 ;  /* 0x00000004ff817807 */ /* 0x000fe40001000000 */
[----:B------:R-:W-:-:S02]  /*de40*/  ISETP.NE.U32.AND P2, PT, R128, RZ, PT ;  /* 0x000000ff8000720c */ /* 0x000fc40003f45070 */
[----:B------:R-:W-:Y:S02]  /*de50*/  SEL R128, RZ, 0x4, P0 ;  /* 0x00000004ff807807 */ /* 0x000fe40000000000 */
[----:B-1----:R-:W-:-:S04]  /*de60*/  LEA.HI R252, R252, 0x3e, RZ, 0x1a ;  /* 0x0000003efcfc7811 */ /* 0x002fc800078fd0ff */
[----:B------:R-:W-:Y:S02]  /*de70*/  ISETP.GE.AND P0, PT, R252, UR4, PT ;  /* 0x00000004fc007c0c */ /* 0x000fe4000bf06270 */
[----:B------:R-:W1:Y:S01]  /*de80*/  S2R R252, SR_TID.X ;  /* 0x0000000000fc7919 */ /* 0x000e620000002100 */
[----:B------:R-:W-:-:S04]  /*de90*/  IMAD.WIDE R176, R151, 0x4, R176 ;  /* 0x0000000497b07825 */ /* 0x000fc800078e02b0 */
[----:B------:R-:W-:Y:S01]  /*dea0*/  IMAD.WIDE R168, R151, 0x4, R178 ;  /* 0x0000000497a87825 */ /* 0x000fe200078e02b2 */
[----:B------:R-:W-:Y:S04]  /*deb0*/  LDGSTS.E [R250+0x3a008], desc[UR6][R176.64], P4 ;  /* 0x3a008000b0fa7fae */ /* 0x000fe8000a121846 */
[----:B------:R-:W-:Y:S01]  /*dec0*/  LDGSTS.E [R250+0x3c000], desc[UR6][R168.64], P5 ;  /* 0x3c000000a8fa7fae */ /* 0x000fe2000a921846 */
[----:B-1----:R-:W-:-:S04]  /*ded0*/  SHF.R.U32.HI R252, RZ, 0x6, R252 ;  /* 0x00000006fffc7819 */ /* 0x002fc800000116fc */
[----:B------:R-:W-:-:S04]  /*dee0*/  SGXT.U32 R252, R252, 0x1 ;  /* 0x00000001fcfc781a */ /* 0x000fc80000000000 */
[----:B------:R-:W-:-:S04]  /*def0*/  LOP3.LUT R252, R252, 0x1c, RZ, 0xfc, !PT ;  /* 0x0000001cfcfc7812 */ /* 0x000fc800078efcff */
[----:B------:R-:W-:Y:S02]  /*df00*/  ISETP.GE.AND P5, PT, R252, UR4, PT ;  /* 0x00000004fc007c0c */ /* 0x000fe4000bfa6270 */
[----:B------:R-:W1:Y:S01]  /*df10*/  S2R R252, SR_TID.X ;  /* 0x0000000000fc7919 */ /* 0x000e620000002100 */
[----:B------:R2:W-:Y:S01]  /*df20*/  STL.64 [R1+0x2f0], R134 ;  /* 0x0002f08601007387 */ /* 0x0005e20000100a00 */
[----:B------:R-:W-:-:S03]  /*df30*/  SEL R129, R129, RZ, P6 ;  /* 0x000000ff81817207 */ /* 0x000fc60003000000 */
[----:B------:R3:W-:Y:S01]  /*df40*/  STL.64 [R1+0x2f8], R132 ;  /* 0x0002f88401007387 */ /* 0x0007e20000100a00 */
[----:B------:R-:W-:Y:S01]  /*df50*/  ISETP.NE.U32.AND P4, PT, R129, RZ, PT ;  /* 0x000000ff8100720c */ /* 0x000fe20003f85070 */
[----:B--2---:R-:W-:-:S04]  /*df60*/  IMAD.WIDE R134, R151, 0x4, R182 ;  /* 0x0000000497867825 */ /* 0x004fc800078e02b6 */
[----:B---3--:R-:W-:Y:S01]  /*df70*/  IMAD.WIDE R132, R151, 0x4, R180 ;  /* 0x0000000497847825 */ /* 0x008fe200078e02b4 */
[----:B------:R-:W-:Y:S01]  /*df80*/  STL.64 [R1+0x2d0], R134 ;  /* 0x0002d08601007387 */ /* 0x000fe20000100a00 */
[----:B------:R-:W-:-:S03]  /*df90*/  SEL R129, RZ, 0x4, P0 ;  /* 0x00000004ff817807 */ /* 0x000fc60000000000 */
[----:B------:R2:W-:Y:S01]  /*dfa0*/  STL.64 [R1+0x2e0], R132 ;  /* 0x0002e08401007387 */ /* 0x0005e20000100a00 */
[----:B------:R-:W-:-:S03]  /*dfb0*/  IMAD.WIDE R170, R151, 0x4, R170 ;  /* 0x0000000497aa7825 */ /* 0x000fc600078e02aa */
[----:B------:R-:W3:Y:S04]  /*dfc0*/  LDL.LU.64 R216, [R1+0x270] ;  /* 0x0002700001d87983 */ /* 0x000ee80000300a00 */
[----:B------:R-:W4:Y:S01]  /*dfd0*/  LDL.LU.64 R218, [R1+0x230] ;  /* 0x0002300001da7983 */ /* 0x000f220000300a00 */
[----:B------:R-:W-:-:S03]  /*dfe0*/  SEL R129, R129, RZ, P6 ;  /* 0x000000ff81817207 */ /* 0x000fc60003000000 */
[----:B------:R-:W2:Y:S01]  /*dff0*/  LDL.LU.64 R220, [R1+0x1f0] ;  /* 0x0001f00001dc7983 */ /* 0x000ea20000300a00 */
[----:B-1----:R-:W-:-:S03]  /*e000*/  LEA.HI R241, R252, 0x5e, RZ, 0x1a ;  /* 0x0000005efcf17811 */ /* 0x002fc600078fd0ff */
[----:B------:R-:W2:Y:S04]  /*e010*/  LDL.LU.64 R222, [R1+0x1b0] ;  /* 0x0001b00001de7983 */ /* 0x000ea80000300a00 */
[----:B------:R-:W2:Y:S04]  /*e020*/  LDL.LU.64 R226, [R1+0x170] ;  /* 0x0001700001e27983 */ /* 0x000ea80000300a00 */
[----:B------:R-:W2:Y:S04]  /*e030*/  LDL.LU.64 R232, [R1+0x130] ;  /* 0x0001300001e87983 */ /* 0x000ea80000300a00 */
[----:B------:R-:W2:Y:S04]  /*e040*/  LDL.LU.64 R234, [R1+0xf0] ;  /* 0x0000f00001ea7983 */ /* 0x000ea80000300a00 */
[----:B------:R-:W-:Y:S01]  /*e050*/  LDGSTS.E [R250+0x3c008], desc[UR6][R170.64], P3 ;  /* 0x3c008000aafa7fae */ /* 0x000fe20009921846 */
[----:B------:R-:W-:-:S03]  /*e060*/  ISETP.NE.U32.AND P3, PT, R129, RZ, PT ;  /* 0x000000ff8100720c */ /* 0x000fc60003f65070 */
[----:B------:R-:W2:Y:S01]  /*e070*/  LDL.LU.64 R236, [R1+0xb0] ;  /* 0x0000b00001ec7983 */ /* 0x000ea20000300a00 */
[----:B------:R-:W-:Y:S02]  /*e080*/  SEL R129, RZ, 0x4, P5 ;  /* 0x00000004ff817807 */ /* 0x000fe40002800000 */
[----:B------:R-:W-:Y:S01]  /*e090*/  ISETP.GE.AND P5, PT, R241, UR4, PT ;  /* 0x00000004f1007c0c */ /* 0x000fe2000bfa6270 */
[----:B------:R-:W2:Y:S04]  /*e0a0*/  LDL.LU.64 R238, [R1+0x70] ;  /* 0x0000700001ee7983 */ /* 0x000ea80000300a00 */
[----:B------:R-:W2:Y:S01]  /*e0b0*/  LDL.LU.64 R240, [R1+0x30] ;  /* 0x0000300001f07983 */ /* 0x000ea20000300a00 */
[----:B------:R-:W-:Y:S02]  /*e0c0*/  IMAD.SHL.U32 R153, R191, 0x80, RZ ;  /* 0x00000080bf997824 */ /* 0x000fe400078e00ff */
[----:B------:R-:W-:-:S04]  /*e0d0*/  IMAD.WIDE R116, R151, 0x4, R116 ;  /* 0x0000000497747825 */ /* 0x000fc800078e0274 */
[----:B------:R-:W-:Y:S01]  /*e0e0*/  IMAD.WIDE R118, R151, 0x4, R118 ;  /* 0x0000000497767825 */ /* 0x000fe200078e0276 */
[----:B------:R1:W-:Y:S04]  /*e0f0*/  STL.64 [R1+0x2b0], R116 ;  /* 0x0002b07401007387 */ /* 0x0003e80000100a00 */
[----:B------:R1:W-:Y:S01]  /*e100*/  STL.64 [R1+0x2b8], R118 ;  /* 0x0002b87601007387 */ /* 0x0003e20000100a00 */
[----:B------:R-:W-:-:S03]  /*e110*/  SHF.R.U32.HI R251, RZ, 0x6, R252 ;  /* 0x00000006fffb7819 */ /* 0x000fc600000116fc */
[----:B------:R-:W-:Y:S01]  /*e120*/  LDGSTS.E [R250+0x3e000], desc[UR6][R134.64], P2 ;  /* 0x3e00000086fa7fae */ /* 0x000fe20009121846 */
[----:B---3--:R-:W-:-:S04]  /*e130*/  IMAD.WIDE R244, R153, 0x4, R216 ;  /* 0x0000000499f47825 */ /* 0x008fc800078e02d8 */
[C---:B----4-:R-:W-:Y:S01]  /*e140*/  IMAD.WIDE R182, R153.reuse, 0x4, R218 ;  /* 0x0000000499b67825 */ /* 0x050fe200078e02da */
[----:B------:R-:W-:Y:S03]  /*e150*/  STL.64 [R1+0x270], R244 ;  /* 0x000270f401007387 */ /* 0x000fe60000100a00 */
[C---:B--2---:R-:W-:Y:S01]  /*e160*/  IMAD.WIDE R164, R153.reuse, 0x4, R220 ;  /* 0x0000000499a47825 */ /* 0x044fe200078e02dc */
[----:B------:R-:W-:Y:S03]  /*e170*/  STL.64 [R1+0x230], R182 ;  /* 0x000230b601007387 */ /* 0x000fe60000100a00 */
[C---:B------:R-:W-:Y:S01]  /*e180*/  IMAD.WIDE R160, R153.reuse, 0x4, R222 ;  /* 0x0000000499a07825 */ /* 0x040fe200078e02de */
[----:B------:R-:W-:Y:S03]  /*e190*/  STL.64 [R1+0x1f0], R164 ;  /* 0x0001f0a401007387 */ /* 0x000fe60000100a00 */
[C---:B------:R-:W-:Y:S01]  /*e1a0*/  IMAD.WIDE R158, R153.reuse, 0x4, R226 ;  /* 0x00000004999e7825 */ /* 0x040fe200078e02e2 */
[----:B------:R-:W-:Y:S03]  /*e1b0*/  STL.64 [R1+0x1b0], R160 ;  /* 0x0001b0a001007387 */ /* 0x000fe60000100a00 */
[C---:B------:R-:W-:Y:S01]  /*e1c0*/  IMAD.WIDE R148, R153.reuse, 0x4, R232 ;  /* 0x0000000499947825 */ /* 0x040fe200078e02e8 */
[----:B------:R2:W-:Y:S03]  /*e1d0*/  STL.64 [R1+0x360], R158 ;  /* 0x0003609e01007387 */ /* 0x0005e60000100a00 */
[C---:B------:R-:W-:Y:S01]  /*e1e0*/  IMAD.WIDE R146, R153.reuse, 0x4, R234 ;  /* 0x0000000499927825 */ /* 0x040fe200078e02ea */
[----:B------:R3:W-:Y:S04]  /*e1f0*/  STL.64 [R1+0x370], R148 ;  /* 0x0003709401007387 */ /* 0x0007e80000100a00 */
[----:B------:R4:W-:Y:S01]  /*e200*/  STL.64 [R1+0x388], R146 ;  /* 0x0003889201007387 */ /* 0x0009e20000100a00 */
[----:B------:R-:W-:-:S03]  /*e210*/  IMAD.WIDE R144, R153, 0x4, R236 ;  /* 0x0000000499907825 */ /* 0x000fc600078e02ec */
[----:B------:R-:W4:Y:S01]  /*e220*/  LDL.LU.64 R216, [R1+0x268] ;  /* 0x0002680001d87983 */ /* 0x000f220000300a00 */
[----:B------:R-:W-:-:S03]  /*e230*/  IMAD.WIDE R142, R153, 0x4, R238 ;  /* 0x00000004998e7825 */ /* 0x000fc600078e02ee */
[----:B------:R4:W-:Y:S01]  /*e240*/  STL.64 [R1+0x3c0], R144 ;  /* 0x0003c09001007387 */ /* 0x0009e20000100a00 */
[----:B------:R-:W-:-:S03]  /*e250*/  IMAD.WIDE R136, R153, 0x4, R240 ;  /* 0x0000000499887825 */ /* 0x000fc600078e02f0 */
[----:B------:R-:W2:Y:S04]  /*e260*/  LDL.LU.64 R218, [R1+0x228] ;  /* 0x0002280001da7983 */ /* 0x000ea80000300a00 */
[----:B------:R4:W-:Y:S04]  /*e270*/  STL.64 [R1+0x400], R142 ;  /* 0x0004008e01007387 */ /* 0x0009e80000100a00 */
[----:B------:R-:W3:Y:S04]  /*e280*/  LDL.LU.64 R220, [R1+0x1e8] ;  /* 0x0001e80001dc7983 */ /* 0x000ee80000300a00 */
[----:B------:R4:W-:Y:S04]  /*e290*/  STL.64 [R1+0x438], R136 ;  /* 0x0004388801007387 */ /* 0x0009e80000100a00 */
[----:B------:R-:W4:Y:S04]  /*e2a0*/  LDL.LU.64 R222, [R1+0x1a8] ;  /* 0x0001a80001de7983 */ /* 0x000f280000300a00 */
[----:B------:R-:W4:Y:S04]  /*e2b0*/  LDL.LU.64 R226, [R1+0x168] ;  /* 0x0001680001e27983 */ /* 0x000f280000300a00 */
[----:B------:R-:W4:Y:S04]  /*e2c0*/  LDL.LU.64 R232, [R1+0x128] ;  /* 0x0001280001e87983 */ /* 0x000f280000300a00 */
[----:B------:R-:W4:Y:S04]  /*e2d0*/  LDL.LU.64 R234, [R1+0xe8] ;  /* 0x0000e80001ea7983 */ /* 0x000f280000300a00 */
[----:B------:R-:W4:Y:S04]  /*e2e0*/  LDL.LU.64 R236, [R1+0xa8] ;  /* 0x0000a80001ec7983 */ /* 0x000f280000300a00 */
[----:B------:R-:W4:Y:S04]  /*e2f0*/  LDL.LU.64 R238, [R1+0x68] ;  /* 0x0000680001ee7983 */ /* 0x000f280000300a00 */
[----:B------:R-:W4:Y:S01]  /*e300*/  LDL.LU.64 R240, [R1+0x28] ;  /* 0x0000280001f07983 */ /* 0x000f220000300a00 */
[----:B------:R-:W-:-:S03]  /*e310*/  SGXT.U32 R251, R251, 0x1 ;  /* 0x00000001fbfb781a */ /* 0x000fc60000000000 */
[----:B------:R1:W-:Y:S01]  /*e320*/  LDGSTS.E [R250+0x3e008], desc[UR6][R132.64], P4 ;  /* 0x3e00800084fa7fae */ /* 0x0003e2000a121846 */
[----:B------:R-:W-:-:S04]  /*e330*/  LOP3.LUT R251, R251, 0x3c, RZ, 0xfc, !PT ;  /* 0x0000003cfbfb7812 */ /* 0x000fc800078efcff */
[----:B------:R-:W-:Y:S02]  /*e340*/  ISETP.GE.AND P2, PT, R251, UR4, PT ;  /* 0x00000004fb007c0c */ /* 0x000fe4000bf46270 */
[----:B------:R-:W-:-:S04]  /*e350*/  SHF.R.U32.HI R251, RZ, 0x6, R252 ;  /* 0x00000006fffb7819 */ /* 0x000fc800000116fc */
[----:B------:R-:W-:-:S04]  /*e360*/  SGXT.U32 R251, R251, 0x1 ;  /* 0x00000001fbfb781a */ /* 0x000fc80000000000 */
[----:B------:R-:W-:-:S04]  /*e370*/  LOP3.LUT R251, R251, 0x5c, RZ, 0xfc, !PT ;  /* 0x0000005cfbfb7812 */ /* 0x000fc800078efcff */
[----:B------:R-:W-:Y:S02]  /*e380*/  ISETP.GE.AND P4, PT, R251, UR4, PT ;  /* 0x00000004fb007c0c */ /* 0x000fe4000bf86270 */
[----:B------:R-:W-:Y:S02]  /*e390*/  LEA.HI R251, R252, 0x7e, RZ, 0x1a ;  /* 0x0000007efcfb7811 */ /* 0x000fe400078fd0ff */
[----:B------:R-:W-:Y:S02]  /*e3a0*/  SHF.R.U32.HI R252, RZ, 0x6, R252 ;  /* 0x00000006fffc7819 */ /* 0x000fe400000116fc */
[----:B------:R-:W-:Y:S02]  /*e3b0*/  SEL R129, R129, RZ, P6 ;  /* 0x000000ff81817207 */ /* 0x000fe40003000000 */
[----:B------:R-:W-:Y:S02]  /*e3c0*/  SGXT.U32 R252, R252, 0x1 ;  /* 0x00000001fcfc781a */ /* 0x000fe40000000000 */
[----:B------:R-:W-:-:S02]  /*e3d0*/  SEL R128, R128, RZ, P6 ;  /* 0x000000ff80807207 */ /* 0x000fc40003000000 */
[----:B-1----:R-:W-:Y:S02]  /*e3e0*/  SEL R132, RZ, 0x4, P2 ;  /* 0x00000004ff847807 */ /* 0x002fe40001000000 */
[----:B------:R-:W-:Y:S02]  /*e3f0*/  ISETP.NE.U32.AND P2, PT, R129, RZ, PT ;  /* 0x000000ff8100720c */ /* 0x000fe40003f45070 */
[----:B------:R-:W-:Y:S02]  /*e400*/  LOP3.LUT R252, R252, 0x7c, RZ, 0xfc, !PT ;  /* 0x0000007cfcfc7812 */ /* 0x000fe400078efcff */
[----:B------:R-:W-:Y:S02]  /*e410*/  ISETP.NE.U32.AND P0, PT, R128, RZ, PT ;  /* 0x000000ff8000720c */ /* 0x000fe40003f05070 */
[----:B------:R-:W-:Y:S02]  /*e420*/  SEL R133, RZ, 0x4, P4 ;  /* 0x00000004ff857807 */ /* 0x000fe40002000000 */
[----:B------:R-:W-:-:S02]  /*e430*/  SEL R128, RZ, 0x4, P5 ;  /* 0x00000004ff807807 */ /* 0x000fc40002800000 */
[----:B------:R-:W-:Y:S02]  /*e440*/  ISETP.GE.AND P4, PT, R252, UR4, PT ;  /* 0x00000004fc007c0c */ /* 0x000fe4000bf86270 */
[----:B------:R-:W-:Y:S01]  /*e450*/  ISETP.GE.AND P5, PT, R251, UR4, PT ;  /* 0x00000004fb007c0c */ /* 0x000fe2000bfa6270 */
[C---:B------:R-:W-:Y:S01]  /*e460*/  IMAD.WIDE R184, R151.reuse, 0x4, R184 ;  /* 0x0000000497b87825 */ /* 0x040fe200078e02b8 */
[----:B------:R-:W-:Y:S02]  /*e470*/  SEL R129, R132, RZ, P6 ;  /* 0x000000ff84817207 */ /* 0x000fe40003000000 */
[----:B------:R-:W-:Y:S02]  /*e480*/  SEL R128, R128, RZ, P6 ;  /* 0x000000ff80807207 */ /* 0x000fe40003000000 */
[----:B------:R-:W-:Y:S01]  /*e490*/  SEL R135, RZ, 0x4, P4 ;  /* 0x00000004ff877807 */ /* 0x000fe20002000000 */
[----:B------:R-:W-:Y:S01]  /*e4a0*/  IMAD.WIDE R186, R151, 0x4, R186 ;  /* 0x0000000497ba7825 */ /* 0x000fe200078e02ba */
[----:B------:R-:W-:Y:S01]  /*e4b0*/  SEL R134, RZ, 0x4, P5 ;  /* 0x00000004ff867807 */ /* 0x000fe20002800000 */
[----:B------:R-:W-:Y:S01]  /*e4c0*/  LDGSTS.E [R243+0x38000], desc[UR6][R184.64], P2 ;  /* 0x38000000b8f37fae */ /* 0x000fe20009121846 */
[----:B------:R-:W-:-:S02]  /*e4d0*/  SEL R132, R133, RZ, P6 ;  /* 0x000000ff85847207 */ /* 0x000fc40003000000 */
[----:B------:R-:W-:Y:S01]  /*e4e0*/  ISETP.NE.U32.AND P4, PT, R129, RZ, PT ;  /* 0x000000ff8100720c */ /* 0x000fe20003f85070 */
[----:B------:R-:W-:Y:S01]  /*e4f0*/  LDGSTS.E [R243+0x38008], desc[UR6][R186.64], P0 ;  /* 0x38008000baf37fae */ /* 0x000fe20008121846 */
[----:B------:R-:W-:Y:S02]  /*e500*/  ISETP.NE.U32.AND P5, PT, R128, RZ, PT ;  /* 0x000000ff8000720c */ /* 0x000fe40003fa5070 */
[----:B------:R-:W-:Y:S02]  /*e510*/  SEL R129, R135, RZ, P6 ;  /* 0x000000ff87817207 */ /* 0x000fe40003000000 */
[----:B------:R-:W-:Y:S02]  /*e520*/  SEL R128, R134, RZ, P6 ;  /* 0x000000ff86807207 */ /* 0x000fe40003000000 */
[----:B------:R-:W-:Y:S02]  /*e530*/  ISETP.NE.U32.AND P2, PT, R132, RZ, PT ;  /* 0x000000ff8400720c */ /* 0x000fe40003f45070 */
[----:B------:R-:W-:-:S02]  /*e540*/  ISETP.NE.U32.AND P0, PT, R129, RZ, PT ;  /* 0x000000ff8100720c */ /* 0x000fc40003f05070 */
[----:B------:R-:W-:Y:S01]  /*e550*/  ISETP.NE.U32.AND P6, PT, R128, RZ, PT ;  /* 0x000000ff8000720c */ /* 0x000fe20003fc5070 */
[----:B------:R-:W-:-:S04]  /*e560*/  IMAD.WIDE R128, R151, 0x4, R24 ;  /* 0x0000000497807825 */ /* 0x000fc800078e0218 */
[C---:B------:R-:W-:Y:S01]  /*e570*/  IMAD.WIDE R132, R151.reuse, 0x4, R110 ;  /* 0x0000000497847825 */ /* 0x040fe200078e026e */
[----:B------:R-:W-:Y:S03]  /*e580*/  LDGSTS.E [R243+0x3a000], desc[UR6][R128.64], P4 ;  /* 0x3a00000080f37fae */ /* 0x000fe6000a121846 */
[C---:B------:R-:W-:Y:S01]  /*e590*/  IMAD.WIDE R178, R151.reuse, 0x4, R112 ;  /* 0x0000000497b27825 */ /* 0x040fe200078e0270 */
[----:B------:R-:W-:Y:S03]  /*e5a0*/  LDGSTS.E [R243+0x3a008], desc[UR6][R132.64], P3 ;  /* 0x3a00800084f37fae */ /* 0x000fe60009921846 */
[----:B------:R-:W-:Y:S01]  /*e5b0*/  IMAD.WIDE R180, R151, 0x4, R114 ;  /* 0x0000000497b47825 */ /* 0x000fe200078e0272 */
[----:B------:R-:W-:Y:S04]  /*e5c0*/  LDGSTS.E [R243+0x3c000], desc[UR6][R178.64], P2 ;  /* 0x3c000000b2f37fae */ /* 0x000fe80009121846 */
[----:B------:R-:W-:Y:S01]  /*e5d0*/  LDGSTS.E [R243+0x3c008], desc[UR6][R180.64], P5 ;  /* 0x3c008000b4f37fae */ /* 0x000fe2000a921846 */
[----:B------:R-:W-:-:S03]  /*e5e0*/  IMAD.WIDE R134, R153, 0x4, R70 ;  /* 0x0000000499867825 */ /* 0x000fc600078e0246 */
[----:B------:R1:W-:Y:S04]  /*e5f0*/  LDGSTS.E [R243+0x3e000], desc[UR6][R116.64], P0 ;  /* 0x3e00000074f37fae */ /* 0x0003e80008121846 */
[----:B------:R1:W-:Y:S01]  /*e600*/  LDGSTS.E [R243+0x3e008], desc[UR6][R118.64], P6 ;  /* 0x3e00800076f37fae */ /* 0x0003e2000b121846 */
[----:B------:R-:W-:-:S03]  /*e610*/  IMAD.WIDE R114, R153, 0x4, R76 ;  /* 0x0000000499727825 */ /* 0x000fc600078e024c */
[----:B------:R-:W0:Y:S01]  /*e620*/  LDGDEPBAR ;  /* 0x00000000000079af */ /* 0x000e220000000000 */
[----:B------:R-:W-:-:S03]  /*e630*/  IMAD.WIDE R112, R153, 0x4, R78 ;  /* 0x0000000499707825 */ /* 0x000fc600078e024e */
[----:B------:R-:W-:Y:S01]  /*e640*/  LDGSTS.E [R5+0x10000], desc[UR6][R244.64], P1 ;  /* 0x10000000f4057fae */ /* 0x000fe20008921846 */
[----:B-1----:R-:W-:-:S03]  /*e650*/  IMAD.WIDE R116, R153, 0x4, R74 ;  /* 0x0000000499747825 */ /* 0x002fc600078e024a */
[----:B------:R-:W-:Y:S01]  /*e660*/  LDGSTS.E [R5+0x10400], desc[UR6][R182.64], P1 ;  /* 0x10400000b6057fae */ /* 0x000fe20008921846 */
[----:B------:R-:W-:-:S03]  /*e670*/  IMAD.WIDE R118, R153, 0x4, R72 ;  /* 0x0000000499767825 */ /* 0x000fc600078e0248 */
[----:B------:R-:W-:Y:S01]  /*e680*/  LDGSTS.E [R5+0x10800], desc[UR6][R164.64], P1 ;  /* 0x10800000a4057fae */ /* 0x000fe20008921846 */
[----:B------:R-:W-:-:S03]  /*e690*/  IMAD.WIDE R110, R153, 0x4, R80 ;  /* 0x00000004996e7825 */ /* 0x000fc600078e0250 */
[----:B------:R-:W-:Y:S04]  /*e6a0*/  LDGSTS.E [R5+0x10c00], desc[UR6][R160.64], P1 ;  /* 0x10c00000a0057fae */ /* 0x000fe80008921846 */
[----:B------:R1:W-:Y:S04]  /*e6b0*/  STL.64 [R1+0x468], R134 ;  /* 0x0004688601007387 */ /* 0x0003e80000100a00 */
[----:B------:R2:W-:Y:S04]  /*e6c0*/  LDGSTS.E [R5+0x11000], desc[UR6][R158.64], P1 ;  /* 0x110000009e057fae */ /* 0x0005e80008921846 */
        /* <DEDUP_REMOVED lines=10> */
[----:B------:R1:W-:Y:S04]  /*e770*/  LDGSTS.E [R5+0x12800], desc[UR6][R134.64], P1 ;  /* 0x1280000086057fae */ /* 0x0003e80008921846 */
[----:B------:R1:W-:Y:S04]  /*e780*/  LDGSTS.E [R5+0x12c00], desc[UR6][R118.64], P1 ;  /* 0x12c0000076057fae */ /* 0x0003e80008921846 */
[----:B------:R1:W-:Y:S04]  /*e790*/  LDGSTS.E [R5+0x13000], desc[UR6][R116.64], P1 ;  /* 0x1300000074057fae */ /* 0x0003e80008921846 */
[----:B------:R1:W-:Y:S04]  /*e7a0*/  LDGSTS.E [R5+0x13400], desc[UR6][R114.64], P1 ;  /* 0x1340000072057fae */ /* 0x0003e80008921846 */
[----:B------:R1:W-:Y:S04]  /*e7b0*/  LDGSTS.E [R5+0x13800], desc[UR6][R112.64], P1 ;  /* 0x1380000070057fae */ /* 0x0003e80008921846 */
[----:B------:R1:W-:Y:S01]  /*e7c0*/  LDGSTS.E [R5+0x13c00], desc[UR6][R110.64], P1 ;  /* 0x13c000006e057fae */ /* 0x0003e20008921846 */
[----:B--2---:R-:W-:-:S04]  /*e7d0*/  IMAD.WIDE R158, R153, 0x4, R218 ;  /* 0x00000004999e7825 */ /* 0x004fc800078e02da */
[C---:B---3--:R-:W-:Y:S01]  /*e7e0*/  IMAD.WIDE R148, R153.reuse, 0x4, R220 ;  /* 0x0000000499947825 */ /* 0x048fe200078e02dc */
[----:B------:R-:W-:Y:S03]  /*e7f0*/  STL.64 [R1+0xb0], R158 ;  /* 0x0000b09e01007387 */ /* 0x000fe60000100a00 */
[C---:B----4-:R-:W-:Y:S01]  /*e800*/  IMAD.WIDE R146, R153.reuse, 0x4, R222 ;  /* 0x0000000499927825 */ /* 0x050fe200078e02de */
[----:B------:R-:W-:Y:S03]  /*e810*/  STL.64 [R1+0xf0], R148 ;  /* 0x0000f09401007387 */ /* 0x000fe60000100a00 */
[C---:B-1----:R-:W-:Y:S01]  /*e820*/  IMAD.WIDE R144, R153.reuse, 0x4, R226 ;  /* 0x0000000499907825 */ /* 0x042fe200078e02e2 */
[----:B------:R-:W-:Y:S03]  /*e830*/  STL.64 [R1+0x130], R146 ;  /* 0x0001309201007387 */ /* 0x000fe60000100a00 */
[C---:B------:R-:W-:Y:S01]  /*e840*/  IMAD.WIDE R142, R153.reuse, 0x4, R232 ;  /* 0x00000004998e7825 */ /* 0x040fe200078e02e8 */
[----:B------:R1:W-:Y:S03]  /*e850*/  STL.64 [R1+0x168], R144 ;  /* 0x0001689001007387 */ /* 0x0003e60000100a00 */
[C---:B------:R-:W-:Y:S01]  /*e860*/  IMAD.WIDE R136, R153.reuse, 0x4, R234 ;  /* 0x0000000499887825 */ /* 0x040fe200078e02ea */
[----:B------:R2:W-:Y:S03]  /*e870*/  STL.64 [R1+0x1a8], R142 ;  /* 0x0001a88e01007387 */ /* 0x0005e60000100a00 */
[C---:B------:R-:W-:Y:S01]  /*e880*/  IMAD.WIDE R134, R153.reuse, 0x4, R236 ;  /* 0x0000000499867825 */ /* 0x040fe200078e02ec */
[----:B------:R-:W-:Y:S03]  /*e890*/  STL.64 [R1+0x228], R136 ;  /* 0x0002288801007387 */ /* 0x000fe60000100a00 */
[C---:B------:R-:W-:Y:S01]  /*e8a0*/  IMAD.WIDE R118, R153.reuse, 0x4, R238 ;  /* 0x0000000499767825 */ /* 0x040fe200078e02ee */
[----:B------:R-:W3:Y:S03]  /*e8b0*/  LDL.LU.64 R226, [R1+0x260] ;  /* 0x0002600001e27983 */ /* 0x000ee60000300a00 */
[C---:B------:R-:W-:Y:S01]  /*e8c0*/  IMAD.WIDE R116, R153.reuse, 0x4, R240 ;  /* 0x0000000499747825 */ /* 0x040fe200078e02f0 */
[----:B------:R4:W-:Y:S03]  /*e8d0*/  STL.64 [R1+0x268], R134 ;  /* 0x0002688601007387 */ /* 0x0009e60000100a00 */
[----:B------:R-:W-:-:S02]  /*e8e0*/  IMAD.WIDE R246, R153, 0x4, R216 ;  /* 0x0000000499f67825 */ /* 0x000fc400078e02d8 */
[----:B------:R-:W3:Y:S04]  /*e8f0*/  LDL.LU.64 R216, [R1+0x220] ;  /* 0x0002200001d87983 */ /* 0x000ee80000300a00 */
[----:B------:R4:W-:Y:S04]  /*e900*/  STL.64 [R1+0x3b8], R118 ;  /* 0x0003b87601007387 */ /* 0x0009e80000100a00 */
[----:B------:R-:W1:Y:S04]  /*e910*/  LDL.LU.64 R218, [R1+0x1e0] ;  /* 0x0001e00001da7983 */ /* 0x000e680000300a00 */
[----:B------:R4:W-:Y:S04]  /*e920*/  STL.64 [R1+0x3f8], R116 ;  /* 0x0003f87401007387 */ /* 0x0009e80000100a00 */
[----:B------:R-:W2:Y:S04]  /*e930*/  LDL.LU.64 R220, [R1+0x1a0] ;  /* 0x0001a00001dc7983 */ /* 0x000ea80000300a00 */
[----:B------:R-:W4:Y:S04]  /*e940*/  LDL.LU.64 R222, [R1+0x160] ;  /* 0x0001600001de7983 */ /* 0x000f280000300a00 */
[----:B------:R-:W3:Y:S04]  /*e950*/  LDL.LU.64 R232, [R1+0x120] ;  /* 0x0001200001e87983 */ /* 0x000ee80000300a00 */
[----:B------:R-:W3:Y:S04]  /*e960*/  LDL.LU.64 R234, [R1+0xe0] ;  /* 0x0000e00001ea7983 */ /* 0x000ee80000300a00 */
[----:B------:R-:W3:Y:S04]  /*e970*/  LDL.LU.64 R236, [R1+0xa0] ;  /* 0x0000a00001ec7983 */ /* 0x000ee80000300a00 */
[----:B------:R-:W3:Y:S04]  /*e980*/  LDL.LU.64 R238, [R1+0x60] ;  /* 0x0000600001ee7983 */ /* 0x000ee80000300a00 */
[----:B------:R-:W3:Y:S01]  /*e990*/  LDL.LU.64 R240, [R1+0x20] ;  /* 0x0000200001f07983 */ /* 0x000ee20000300a00 */
[----:B------:R-:W-:-:S03]  /*e9a0*/  IMAD.WIDE R114, R153, 0x4, R82 ;  /* 0x0000000499727825 */ /* 0x000fc600078e0252 */
[----:B------:R-:W-:Y:S01]  /*e9b0*/  LDGSTS.E [R6+0x10080], desc[UR6][R246.64], P1 ;  /* 0x10080000f6067fae */ /* 0x000fe20008921846 */
[----:B------:R-:W-:-:S03]  /*e9c0*/  IMAD.WIDE R112, R153, 0x4, R84 ;  /* 0x0000000499707825 */ /* 0x000fc600078e0254 */
[----:B------:R-:W-:Y:S01]  /*e9d0*/  LDGSTS.E [R6+0x10480], desc[UR6][R158.64], P1 ;  /* 0x104800009e067fae */ /* 0x000fe20008921846 */
[----:B------:R-:W-:-:S03]  /*e9e0*/  IMAD.WIDE R110, R153, 0x4, R86 ;  /* 0x00000004996e7825 */ /* 0x000fc600078e0256 */
[----:B------:R-:W-:Y:S01]  /*e9f0*/  LDGSTS.E [R6+0x10880], desc[UR6][R148.64], P1 ;  /* 0x1088000094067fae */ /* 0x000fe20008921846 */
[----:B------:R-:W-:-:S03]  /*ea00*/  IMAD.WIDE R88, R153, 0x4, R88 ;  /* 0x0000000499587825 */ /* 0x000fc600078e0258 */
[----:B------:R-:W-:Y:S01]  /*ea10*/  LDGSTS.E [R6+0x10c80], desc[UR6][R146.64], P1 ;  /* 0x10c8000092067fae */ /* 0x000fe20008921846 */
[----:B------:R-:W-:-:S03]  /*ea20*/  IMAD.WIDE R90, R153, 0x4, R90 ;  /* 0x00000004995a7825 */ /* 0x000fc600078e025a */
[----:B------:R1:W-:Y:S01]  /*ea30*/  LDGSTS.E [R6+0x11080], desc[UR6][R144.64], P1 ;  /* 0x1108000090067fae */ /* 0x0003e20008921846 */
[----:B------:R-:W-:-:S03]  /*ea40*/  IMAD.WIDE R92, R153, 0x4, R92 ;  /* 0x00000004995c7825 */ /* 0x000fc600078e025c */
[----:B------:R3:W-:Y:S04]  /*ea50*/  STL.64 [R1+0x430], R114 ;  /* 0x0004307201007387 */ /* 0x0007e80000100a00 */
[----:B------:R2:W-:Y:S04]  /*ea60*/  LDGSTS.E [R6+0x11480], desc[UR6][R142.64], P1 ;  /* 0x114800008e067fae */ /* 0x0005e80008921846 */
[----:B------:R3:W-:Y:S04]  /*ea70*/  STL.64 [R1+0x460], R112 ;  /* 0x0004607001007387 */ /* 0x0007e80000100a00 */
[----:B------:R-:W-:Y:S04]  /*ea80*/  LDGSTS.E [R6+0x11880], desc[UR6][R136.64], P1 ;  /* 0x1188000088067fae */ /* 0x000fe80008921846 */
[----:B------:R3:W-:Y:S04]  /*ea90*/  STL.64 [R1+0x488], R110 ;  /* 0x0004886e01007387 */ /* 0x0007e80000100a00 */
[----:B------:R4:W-:Y:S04]  /*eaa0*/  LDGSTS.E [R6+0x11c80], desc[UR6][R134.64], P1 ;  /* 0x11c8000086067fae */ /* 0x0009e80008921846 */
[----:B------:R-:W-:Y:S04]  /*eab0*/  STL.64 [R1+0x4a8], R88 ;  /* 0x0004a85801007387 */ /* 0x000fe80000100a00 */
[----:B------:R3:W-:Y:S04]  /*eac0*/  LDGSTS.E [R6+0x12080], desc[UR6][R118.64], P1 ;  /* 0x1208000076067fae */ /* 0x0007e80008921846 */
[----:B------:R-:W-:Y:S04]  /*ead0*/  STL.64 [R1+0x4c0], R90 ;  /* 0x0004c05a01007387 */ /* 0x000fe80000100a00 */
[----:B------:R3:W-:Y:S04]  /*eae0*/  LDGSTS.E [R6+0x12480], desc[UR6][R116.64], P1 ;  /* 0x1248000074067fae */ /* 0x0007e80008921846 */
[----:B------:R3:W-:Y:S04]  /*eaf0*/  STL.64 [R1+0x4d0], R92 ;  /* 0x0004d05c01007387 */ /* 0x0007e80000100a00 */
[----:B------:R3:W-:Y:S04]  /*eb00*/  LDGSTS.E [R6+0x12880], desc[UR6][R114.64], P1 ;  /* 0x1288000072067fae */ /* 0x0007e80008921846 */
[----:B------:R3:W-:Y:S04]  /*eb10*/  LDGSTS.E [R6+0x12c80], desc[UR6][R112.64], P1 ;  /* 0x12c8000070067fae */ /* 0x0007e80008921846 */
[----:B------:R3:W-:Y:S04]  /*eb20*/  LDGSTS.E [R6+0x13080], desc[UR6][R110.64], P1 ;  /* 0x130800006e067fae */ /* 0x0007e80008921846 */
[----:B------:R-:W-:Y:S04]  /*eb30*/  LDGSTS.E [R6+0x13480], desc[UR6][R88.64], P1 ;  /* 0x1348000058067fae */ /* 0x000fe80008921846 */
[----:B------:R-:W-:Y:S04]  /*eb40*/  LDGSTS.E [R6+0x13880], desc[UR6][R90.64], P1 ;  /* 0x138800005a067fae */ /* 0x000fe80008921846 */
[----:B------:R3:W-:Y:S01]  /*eb50*/  LDGSTS.E [R6+0x13c80], desc[UR6][R92.64], P1 ;  /* 0x13c800005c067fae */ /* 0x0007e20008921846 */
[----:B-1----:R-:W-:-:S04]  /*eb60*/  IMAD.WIDE R144, R153, 0x4, R218 ;  /* 0x0000000499907825 */ /* 0x002fc800078e02da */
[C---:B--2---:R-:W-:Y:S01]  /*eb70*/  IMAD.WIDE R142, R153.reuse, 0x4, R220 ;  /* 0x00000004998e7825 */ /* 0x044fe200078e02dc */
[----:B------:R-:W-:Y:S03]  /*eb80*/  STL.64 [R1+0x68], R144 ;  /* 0x0000689001007387 */ /* 0x000fe60000100a00 */
[C---:B----4-:R-:W-:Y:S01]  /*eb90*/  IMAD.WIDE R134, R153.reuse, 0x4, R222 ;  /* 0x0000000499867825 */ /* 0x050fe200078e02de */
[----:B------:R-:W-:Y:S03]  /*eba0*/  STL.64 [R1+0xa8], R142 ;  /* 0x0000a88e01007387 */ /* 0x000fe60000100a00 */
[C---:B---3--:R-:W-:Y:S01]  /*ebb0*/  IMAD.WIDE R118, R153.reuse, 0x4, R232 ;  /* 0x0000000499767825 */ /* 0x048fe200078e02e8 */
[----:B------:R-:W-:Y:S03]  /*ebc0*/  STL.64 [R1+0x128], R134 ;  /* 0x0001288601007387 */ /* 0x000fe60000100a00 */
[C---:B------:R-:W-:Y:S01]  /*ebd0*/  IMAD.WIDE R116, R153.reuse, 0x4, R234 ;  /* 0x0000000499747825 */ /* 0x040fe200078e02ea */
[----:B------:R-:W-:Y:S03]  /*ebe0*/  STL.64 [R1+0x160], R118 ;  /* 0x0001607601007387 */ /* 0x000fe60000100a00 */
[C---:B------:R-:W-:Y:S01]  /*ebf0*/  IMAD.WIDE R114, R153.reuse, 0x4, R236 ;  /* 0x0000000499727825 */ /* 0x040fe200078e02ec */
[----:B------:R-:W-:Y:S03]  /*ec00*/  STL.64 [R1+0x1a0], R116 ;  /* 0x0001a07401007387 */ /* 0x000fe60000100a00 */
[C---:B------:R-:W-:Y:S01]  /*ec10*/  IMAD.WIDE R112, R153.reuse, 0x4, R238 ;  /* 0x0000000499707825 */ /* 0x040fe200078e02ee */
[----:B------:R-:W2:Y:S03]  /*ec20*/  LDL.LU.64 R222, [R1+0x258] ;  /* 0x0002580001de7983 */ /* 0x000ea60000300a00 */
[C---:B------:R-:W-:Y:S01]  /*ec30*/  IMAD.WIDE R110, R153.reuse, 0x4, R240 ;  /* 0x00000004996e7825 */ /* 0x040fe200078e02f0 */
[----:B------:R-:W-:Y:S04]  /*ec40*/  STL.64 [R1+0x1e8], R114 ;  /* 0x0001e87201007387 */ /* 0x000fe80000100a00 */
[----:B------:R-:W3:Y:S01]  /*ec50*/  LDL.LU.64 R232, [R1+0x218] ;  /* 0x0002180001e87983 */ /* 0x000ee20000300a00 */
[----:B------:R-:W-:-:S03]  /*ec60*/  IMAD.WIDE R244, R153, 0x4, R216 ;  /* 0x0000000499f47825 */ /* 0x000fc600078e02d8 */
[----:B------:R-:W-:Y:S04]  /*ec70*/  STL.64 [R1+0x260], R112 ;  /* 0x0002607001007387 */ /* 0x000fe80000100a00 */
[----:B------:R-:W4:Y:S04]  /*ec80*/  LDL.LU.64 R136, [R1+0x1d8] ;  /* 0x0001d80001887983 */ /* 0x000f280000300a00 */
[----:B------:R-:W-:Y:S04]  /*ec90*/  STL.64 [R1+0x3b0], R110 ;  /* 0x0003b06e01007387 */ /* 0x000fe80000100a00 */
[----:B------:R-:W2:Y:S04]  /*eca0*/  LDL.LU.64 R216, [R1+0x198] ;  /* 0x0001980001d87983 */ /* 0x000ea80000300a00 */
[----:B------:R-:W3:Y:S04]  /*ecb0*/  LDL.LU.64 R218, [R1+0x158] ;  /* 0x0001580001da7983 */ /* 0x000ee80000300a00 */
[----:B------:R-:W4:Y:S04]  /*ecc0*/  LDL.LU.64 R220, [R1+0x118] ;  /* 0x0001180001dc7983 */ /* 0x000f280000300a00 */
[----:B------:R-:W4:Y:S04]  /*ecd0*/  LDL.LU.64 R234, [R1+0xd8] ;  /* 0x0000d80001ea7983 */ /* 0x000f280000300a00 */
[----:B------:R-:W4:Y:S04]  /*ece0*/  LDL.LU.64 R236, [R1+0x98] ;  /* 0x0000980001ec7983 */ /* 0x000f280000300a00 */
[----:B------:R-:W4:Y:S04]  /*ecf0*/  LDL.LU.64 R238, [R1+0x58] ;  /* 0x0000580001ee7983 */ /* 0x000f280000300a00 */
[----:B------:R-:W4:Y:S01]  /*ed00*/  LDL.LU.64 R240, [R1+0x18] ;  /* 0x0000180001f07983 */ /* 0x000f220000300a00 */
[----:B------:R-:W-:-:S05]  /*ed10*/  IMAD.WIDE R226, R153, 0x4, R226 ;  /* 0x0000000499e27825 */ /* 0x000fca00078e02e2 */
        /* <DEDUP_REMOVED lines=12> */
[----:B------:R-:W-:Y:S04]  /*ede0*/  LDGSTS.E [R7+0x11900], desc[UR6][R116.64], P1 ;  /* 0x1190000074077fae */ /* 0x000fe80008921846 */
[----:B------:R-:W-:Y:S04]  /*edf0*/  LDGSTS.E [R7+0x11d00], desc[UR6][R114.64], P1 ;  /* 0x11d0000072077fae */ /* 0x000fe80008921846 */
[----:B------:R-:W-:Y:S04]  /*ee00*/  LDGSTS.E [R7+0x12100], desc[UR6][R112.64], P1 ;  /* 0x1210000070077fae */ /* 0x000fe80008921846 */
[----:B------:R-:W-:Y:S04]  /*ee10*/  STL.64 [R1+0x3f0], R94 ;  /* 0x0003f05e01007387 */ /* 0x000fe80000100a00 */
[----:B------:R-:W-:Y:S04]  /*ee20*/  LDGSTS.E [R7+0x12500], desc[UR6][R110.64], P1 ;  /* 0x125000006e077fae */ /* 0x000fe80008921846 */
[----:B------:R-:W-:Y:S04]  /*ee30*/  STL.64 [R1+0x428], R96 ;  /* 0x0004286001007387 */ /* 0x000fe80000100a00 */
[----:B------:R-:W-:Y:S04]  /*ee40*/  LDGSTS.E [R7+0x12900], desc[UR6][R94.64], P1 ;  /* 0x129000005e077fae */ /* 0x000fe80008921846 */
[----:B------:R1:W-:Y:S04]  /*ee50*/  STL.64 [R1+0x458], R98 ;  /* 0x0004586201007387 */ /* 0x0003e80000100a00 */
[----:B------:R-:W-:Y:S04]  /*ee60*/  LDGSTS.E [R7+0x12d00], desc[UR6][R96.64], P1 ;  /* 0x12d0000060077fae */ /* 0x000fe80008921846 */
[----:B------:R1:W-:Y:S04]  /*ee70*/  STL.64 [R1+0x480], R92 ;  /* 0x0004805c01007387 */ /* 0x0003e80000100a00 */
[----:B------:R1:W-:Y:S04]  /*ee80*/  LDGSTS.E [R7+0x13100], desc[UR6][R98.64], P1 ;  /* 0x1310000062077fae */ /* 0x0003e80008921846 */
[----:B------:R1:W-:Y:S04]  /*ee90*/  STL.64 [R1+0x4a0], R90 ;  /* 0x0004a05a01007387 */ /* 0x0003e80000100a00 */
[----:B------:R1:W-:Y:S04]  /*eea0*/  STL.64 [R1+0x4b8], R88 ;  /* 0x0004b85801007387 */ /* 0x0003e80000100a00 */
[----:B------:R1:W-:Y:S04]  /*eeb0*/  LDGSTS.E [R7+0x13500], desc[UR6][R92.64], P1 ;  /* 0x135000005c077fae */ /* 0x0003e80008921846 */
[----:B------:R1:W-:Y:S01]  /*eec0*/  LDGSTS.E [R7+0x13900], desc[UR6][R90.64], P1 ;  /* 0x139000005a077fae */ /* 0x0003e20008921846 */
[----:B------:R-:W-:-:S03]  /*eed0*/  IMAD.WIDE R10, R153, 0x4, R10 ;  /* 0x00000004990a7825 */ /* 0x000fc600078e020a */
[----:B------:R1:W-:Y:S01]  /*eee0*/  LDGSTS.E [R7+0x13d00], desc[UR6][R88.64], P1 ;  /* 0x13d0000058077fae */ /* 0x0003e20008921846 */
[----:B--2---:R-:W-:-:S04]  /*eef0*/  IMAD.WIDE R104, R153, 0x4, R216 ;  /* 0x0000000499687825 */ /* 0x004fc800078e02d8 */
[C---:B---3--:R-:W-:Y:S01]  /*ef00*/  IMAD.WIDE R102, R153.reuse, 0x4, R218 ;  /* 0x0000000499667825 */ /* 0x048fe200078e02da */
[----:B------:R-:W-:Y:S03]  /*ef10*/  STL.64 [R1+0x28], R104 ;  /* 0x0000286801007387 */ /* 0x000fe60000100a00 */
[C---:B----4-:R-:W-:Y:S01]  /*ef20*/  IMAD.WIDE R100, R153.reuse, 0x4, R220 ;  /* 0x0000000499647825 */ /* 0x050fe200078e02dc */
[----:B------:R-:W-:Y:S03]  /*ef30*/  STL.64 [R1+0xa0], R102 ;  /* 0x0000a06601007387 */ /* 0x000fe60000100a00 */
[C---:B-1----:R-:W-:Y:S01]  /*ef40*/  IMAD.WIDE R98, R153.reuse, 0x4, R234 ;  /* 0x0000000499627825 */ /* 0x042fe200078e02ea */
[----:B------:R1:W-:Y:S03]  /*ef50*/  STL.64 [R1+0xe8], R100 ;  /* 0x0000e86401007387 */ /* 0x0003e60000100a00 */
[C---:B------:R-:W-:Y:S01]  /*ef60*/  IMAD.WIDE R96, R153.reuse, 0x4, R236 ;  /* 0x0000000499607825 */ /* 0x040fe200078e02ec */
[----:B------:R2:W-:Y:S03]  /*ef70*/  STL.64 [R1+0x120], R98 ;  /* 0x0001206201007387 */ /* 0x0005e60000100a00 */
[C---:B------:R-:W-:Y:S01]  /*ef80*/  IMAD.WIDE R94, R153.reuse, 0x4, R238 ;  /* 0x00000004995e7825 */ /* 0x040fe200078e02ee */
[----:B------:R-:W3:Y:S03]  /*ef90*/  LDL.LU.64 R216, [R1+0x250] ;  /* 0x0002500001d87983 */ /* 0x000ee60000300a00 */
[C---:B------:R-:W-:Y:S01]  /*efa0*/  IMAD.WIDE R92, R153.reuse, 0x4, R240 ;  /* 0x00000004995c7825 */ /* 0x040fe200078e02f0 */
[----:B------:R4:W-:Y:S04]  /*efb0*/  STL.64 [R1+0x198], R96 ;  /* 0x0001986001007387 */ /* 0x0009e80000100a00 */
[----:B------:R-:W4:Y:S01]  /*efc0*/  LDL.LU.64 R234, [R1+0x210] ;  /* 0x0002100001ea7983 */ /* 0x000f220000300a00 */
[----:B------:R-:W-:-:S03]  /*efd0*/  IMAD.WIDE R248, R153, 0x4, R136 ;  /* 0x0000000499f87825 */ /* 0x000fc600078e0288 */
[----:B------:R4:W-:Y:S04]  /*efe0*/  STL.64 [R1+0x1e0], R94 ;  /* 0x0001e05e01007387 */ /* 0x0009e80000100a00 */
[----:B------:R-:W2:Y:S04]  /*eff0*/  LDL.LU.64 R144, [R1+0x1d0] ;  /* 0x0001d00001907983 */ /* 0x000ea80000300a00 */
[----:B------:R4:W-:Y:S04]  /*f000*/  STL.64 [R1+0x220], R92 ;  /* 0x0002205c01007387 */ /* 0x0009e80000100a00 */
[----:B------:R-:W1:Y:S04]  /*f010*/  LDL.LU.64 R142, [R1+0x190] ;  /* 0x00019000018e7983 */ /* 0x000e680000300a00 */
[----:B------:R-:W4:Y:S04]  /*f020*/  LDL.LU.64 R136, [R1+0x150] ;  /* 0x0001500001887983 */ /* 0x000f280000300a00 */
[----:B------:R-:W4:Y:S04]  /*f030*/  LDL.LU.64 R218, [R1+0x110] ;  /* 0x0001100001da7983 */ /* 0x000f280000300a00 */
[----:B------:R-:W4:Y:S04]  /*f040*/  LDL.64 R220, [R1+0xd0] ;  /* 0x0000d00001dc7983 */ /* 0x000f280000100a00 */
[----:B------:R-:W4:Y:S04]  /*f050*/  LDL.64 R236, [R1+0x90] ;  /* 0x0000900001ec7983 */ /* 0x000f280000100a00 */
[----:B------:R-:W4:Y:S04]  /*f060*/  LDL.64 R238, [R1+0x50] ;  /* 0x0000500001ee7983 */ /* 0x000f280000100a00 */
[----:B------:R-:W4:Y:S01]  /*f070*/  LDL.64 R240, [R1+0x10] ;  /* 0x0000100001f07983 */ /* 0x000f220000100a00 */
[----:B------:R-:W-:-:S04]  /*f080*/  IMAD.WIDE R222, R153, 0x4, R222 ;  /* 0x0000000499de7825 */ /* 0x000fc800078e02de */
[C---:B------:R-:W-:Y:S01]  /*f090*/  IMAD.WIDE R232, R153.reuse, 0x4, R232 ;  /* 0x0000000499e87825 */ /* 0x040fe200078e02e8 */
[----:B------:R-:W-:Y:S03]  /*f0a0*/  LDGSTS.E [R8+0x10180], desc[UR6][R222.64], P1 ;  /* 0x10180000de087fae */ /* 0x000fe60008921846 */
        /* <DEDUP_REMOVED lines=9> */
[----:B------:R4:W-:Y:S04]  /*f140*/  STL.64 [R1+0x3a8], R90 ;  /* 0x0003a85a01007387 */ /* 0x0009e80000100a00 */
[----:B------:R1:W-:Y:S04]  /*f150*/  LDGSTS.E [R8+0x11580], desc[UR6][R100.64], P1 ;  /* 0x1158000064087fae */ /* 0x0003e80008921846 */
[----:B------:R4:W-:Y:S04]  /*f160*/  STL.64 [R1+0x3e8], R88 ;  /* 0x0003e85801007387 */ /* 0x0009e80000100a00 */
[----:B------:R4:W-:Y:S04]  /*f170*/  LDGSTS.E [R8+0x11980], desc[UR6][R98.64], P1 ;  /* 0x1198000062087fae */ /* 0x0009e80008921846 */
[----:B------:R-:W-:Y:S04]  /*f180*/  STL.64 [R1+0x420], R10 ;  /* 0x0004200a01007387 */ /* 0x000fe80000100a00 */
[----:B------:R4:W-:Y:S04]  /*f190*/  LDGSTS.E [R8+0x11d80], desc[UR6][R96.64], P1 ;  /* 0x11d8000060087fae */ /* 0x0009e80008921846 */
[----:B------:R-:W-:Y:S04]  /*f1a0*/  STL.64 [R1+0x450], R12 ;  /* 0x0004500c01007387 */ /* 0x000fe80000100a00 */
[----:B------:R4:W-:Y:S04]  /*f1b0*/  LDGSTS.E [R8+0x12180], desc[UR6][R94.64], P1 ;  /* 0x121800005e087fae */ /* 0x0009e80008921846 */
[----:B------:R4:W-:Y:S04]  /*f1c0*/  STL.64 [R1+0x478], R14 ;  /* 0x0004780e01007387 */ /* 0x0009e80000100a00 */
[----:B------:R4:W-:Y:S04]  /*f1d0*/  STL.64 [R1+0x498], R6 ;  /* 0x0004980601007387 */ /* 0x0009e80000100a00 */
[----:B------:R4:W-:Y:S04]  /*f1e0*/  LDGSTS.E [R8+0x12580], desc[UR6][R92.64], P1 ;  /* 0x125800005c087fae */ /* 0x0009e80008921846 */
[----:B------:R4:W-:Y:S04]  /*f1f0*/  LDGSTS.E [R8+0x12980], desc[UR6][R90.64], P1 ;  /* 0x129800005a087fae */ /* 0x0009e80008921846 */
[----:B------:R4:W-:Y:S04]  /*f200*/  LDGSTS.E [R8+0x12d80], desc[UR6][R88.64], P1 ;  /* 0x12d8000058087fae */ /* 0x0009e80008921846 */
[----:B------:R-:W-:Y:S01]  /*f210*/  LDGSTS.E [R8+0x13180], desc[UR6][R10.64], P1 ;  /* 0x131800000a087fae */ /* 0x000fe20008921846 */
[----:B------:R-:W-:-:S03]  /*f220*/  IMAD.WIDE R18, R153, 0x4, R18 ;  /* 0x0000000499127825 */ /* 0x000fc600078e0212 */
[----:B------:R-:W-:Y:S01]  /*f230*/  LDGSTS.E [R8+0x13580], desc[UR6][R12.64], P1 ;  /* 0x135800000c087fae */ /* 0x000fe20008921846 */
[----:B--2---:R-:W-:-:S03]  /*f240*/  IMAD.WIDE R250, R153, 0x4, R144 ;  /* 0x0000000499fa7825 */ /* 0x004fc600078e0290 */
[----:B------:R2:W-:Y:S01]  /*f250*/  LDGSTS.E [R8+0x13980], desc[UR6][R14.64], P1 ;  /* 0x139800000e087fae */ /* 0x0005e20008921846 */
[----:B---3--:R-:W-:-:S03]  /*f260*/  IMAD.WIDE R216, R153, 0x4, R216 ;  /* 0x0000000499d87825 */ /* 0x008fc600078e02d8 */
[----:B------:R3:W-:Y:S01]  /*f270*/  LDGSTS.E [R8+0x13d80], desc[UR6][R6.64], P1 ;  /* 0x13d8000006087fae */ /* 0x0007e20008921846 */
[----:B-1----:R-:W-:-:S03]  /*f280*/  IMAD.WIDE R100, R153, 0x4, R142 ;  /* 0x0000000499647825 */ /* 0x002fc600078e028e */
[----:B------:R-:W-:Y:S01]  /*f290*/  LDGSTS.E [R9+0x10200], desc[UR6][R216.64], P1 ;  /* 0x10200000d8097fae */ /* 0x000fe20008921846 */
[----:B----4-:R-:W-:-:S03]  /*f2a0*/  IMAD.WIDE R98, R153, 0x4, R136 ;  /* 0x0000000499627825 */ /* 0x010fc600078e0288 */
[----:B------:R-:W-:Y:S01]  /*f2b0*/  STL.64 [R1+0x30], R100 ;  /* 0x0000306401007387 */ /* 0x000fe20000100a00 */
[----:B------:R-:W-:-:S03]  /*f2c0*/  IMAD.WIDE R96, R153, 0x4, R218 ;  /* 0x0000000499607825 */ /* 0x000fc600078e02da */
[----:B------:R-:W-:Y:S01]  /*f2d0*/  STL.64 [R1+0x70], R98 ;  /* 0x0000706201007387 */ /* 0x000fe20000100a00 */
[----:B------:R-:W-:-:S03]  /*f2e0*/  IMAD.WIDE R94, R153, 0x4, R220 ;  /* 0x00000004995e7825 */ /* 0x000fc600078e02dc */
[----:B------:R-:W-:Y:S01]  /*f2f0*/  STL.64 [R1+0xe0], R96 ;  /* 0x0000e06001007387 */ /* 0x000fe20000100a00 */
[----:B------:R-:W-:-:S03]  /*f300*/  IMAD.WIDE R92, R153, 0x4, R236 ;  /* 0x00000004995c7825 */ /* 0x000fc600078e02ec */
[----:B------:R-:W-:Y:S01]  /*f310*/  STL.64 [R1+0x118], R94 ;  /* 0x0001185e01007387 */ /* 0x000fe20000100a00 */
[----:B------:R-:W-:-:S03]  /*f320*/  IMAD.WIDE R90, R153, 0x4, R238 ;  /* 0x00000004995a7825 */ /* 0x000fc600078e02ee */
[----:B------:R-:W4:Y:S01]  /*f330*/  LDL.LU.64 R218, [R1+0x248] ;  /* 0x0002480001da7983 */ /* 0x000f220000300a00 */
[----:B------:R-:W-:-:S03]  /*f340*/  IMAD.WIDE R88, R153, 0x4, R240 ;  /* 0x0000000499587825 */ /* 0x000fc600078e02f0 */
[----:B------:R-:W-:Y:S04]  /*f350*/  STL.64 [R1+0x158], R92 ;  /* 0x0001585c01007387 */ /* 0x000fe80000100a00 */
[----:B------:R-:W4:Y:S04]  /*f360*/  LDL.LU.64 R236, [R1+0x208] ;  /* 0x0002080001ec7983 */ /* 0x000f280000300a00 */
[----:B------:R-:W-:Y:S04]  /*f370*/  STL.64 [R1+0x170], R90 ;  /* 0x0001705a01007387 */ /* 0x000fe80000100a00 */
[----:B------:R-:W4:Y:S04]  /*f380*/  LDL.LU.64 R146, [R1+0x1c8] ;  /* 0x0001c80001927983 */ /* 0x000f280000300a00 */
[----:B------:R-:W-:Y:S04]  /*f390*/  STL.64 [R1+0x1d8], R88 ;  /* 0x0001d85801007387 */ /* 0x000fe80000100a00 */
[----:B------:R-:W4:Y:S04]  /*f3a0*/  LDL.LU.64 R148, [R1+0x188] ;  /* 0x0001880001947983 */ /* 0x000f280000300a00 */
[----:B------:R-:W4:Y:S04]  /*f3b0*/  LDL.LU.64 R144, [R1+0x148] ;  /* 0x0001480001907983 */ /* 0x000f280000300a00 */
[----:B------:R-:W4:Y:S04]  /*f3c0*/  LDL.64 R142, [R1+0x108] ;  /* 0x00010800018e7983 */ /* 0x000f280000100a00 */
[----:B------:R-:W4:Y:S04]  /*f3d0*/  LDL.64 R136, [R1+0xc8] ;  /* 0x0000c80001887983 */ /* 0x000f280000100a00 */
[----:B------:R-:W4:Y:S04]  /*f3e0*/  LDL.64 R220, [R1+0x88] ;  /* 0x0000880001dc7983 */ /* 0x000f280000100a00 */
[----:B------:R-:W4:Y:S04]  /*f3f0*/  LDL.64 R238, [R1+0x48] ;  /* 0x0000480001ee7983 */ /* 0x000f280000100a00 */
[----:B------:R-:W4:Y:S01]  /*f400*/  LDL.64 R240, [R1+0x8] ;  /* 0x0000080001f07983 */ /* 0x000f220000100a00 */
[----:B------:R-:W-:-:S04]  /*f410*/  IMAD.WIDE R234, R153, 0x4, R234 ;  /* 0x0000000499ea7825 */ /* 0x000fc800078e02ea */
[C---:B------:R-:W-:Y:S01]  /*f420*/  IMAD.WIDE R16, R153.reuse, 0x4, R66 ;  /* 0x0000000499107825 */ /* 0x040fe200078e0242 */
[----:B------:R-:W-:Y:S03]  /*f430*/  LDGSTS.E [R9+0x10600], desc[UR6][R234.64], P1 ;  /* 0x10600000ea097fae */ /* 0x000fe60008921846 */
[C---:B--2---:R-:W-:Y:S01]  /*f440*/  IMAD.WIDE R14, R153.reuse, 0x4, R20 ;  /* 0x00000004990e7825 */ /* 0x044fe200078e0214 */
[----:B------:R-:W-:Y:S03]  /*f450*/  LDGSTS.E [R9+0x10a00], desc[UR6][R250.64], P1 ;  /* 0x10a00000fa097fae */ /* 0x000fe60008921846 */
[C---:B------:R-:W-:Y:S01]  /*f460*/  IMAD.WIDE R12, R153.reuse, 0x4, R22 ;  /* 0x00000004990c7825 */ /* 0x040fe200078e0216 */
[----:B------:R-:W-:Y:S03]  /*f470*/  LDGSTS.E [R9+0x10e00], desc[UR6][R100.64], P1 ;  /* 0x10e0000064097fae */ /* 0x000fe60008921846 */
[C---:B------:R-:W-:Y:S01]  /*f480*/  IMAD.WIDE R10, R153.reuse, 0x4, R26 ;  /* 0x00000004990a7825 */ /* 0x040fe200078e021a */
[----:B------:R-:W-:Y:S03]  /*f490*/  LDGSTS.E [R9+0x11200], desc[UR6][R98.64], P1 ;  /* 0x1120000062097fae */ /* 0x000fe60008921846 */
[C---:B---3--:R-:W-:Y:S01]  /*f4a0*/  IMAD.WIDE R6, R153.reuse, 0x4, R28 ;  /* 0x0000000499067825 */ /* 0x048fe200078e021c */
[----:B------:R-:W-:Y:S04]  /*f4b0*/  STL.64 [R1+0x218], R18 ;  /* 0x0002181201007387 */ /* 0x000fe80000100a00 */
[----:B------:R-:W-:Y:S04]  /*f4c0*/  LDGSTS.E [R9+0x11600], desc[UR6][R96.64], P1 ;  /* 0x1160000060097fae */ /* 0x000fe80008921846 */
[----:B------:R1:W-:Y:S04]  /*f4d0*/  STL.64 [R1+0x258], R16 ;  /* 0x0002581001007387 */ /* 0x0003e80000100a00 */
        /* <DEDUP_REMOVED lines=9> */
[----:B------:R1:W-:Y:S04]  /*f570*/  LDGSTS.E [R9+0x12e00], desc[UR6][R16.64], P1 ;  /* 0x12e0000010097fae */ /* 0x0003e80008921846 */
[----:B------:R2:W-:Y:S04]  /*f580*/  LDGSTS.E [R9+0x13200], desc[UR6][R14.64], P1 ;  /* 0x132000000e097fae */ /* 0x0005e80008921846 */
[----:B------:R3:W-:Y:S01]  /*f590*/  LDGSTS.E [R9+0x13600], desc[UR6][R12.64], P1 ;  /* 0x136000000c097fae */ /* 0x0007e20008921846 */
[----:B-1----:R-:W-:-:S03]  /*f5a0*/  IMAD.WIDE R16, R153, 0x4, R30 ;  /* 0x0000000499107825 */ /* 0x002fc600078e021e */
[----:B------:R1:W-:Y:S01]  /*f5b0*/  LDGSTS.E [R9+0x13a00], desc[UR6][R10.64], P1 ;  /* 0x13a000000a097fae */ /* 0x0003e20008921846 */
[----:B--2---:R-:W-:-:S03]  /*f5c0*/  IMAD.WIDE R14, R153, 0x4, R32 ;  /* 0x00000004990e7825 */ /* 0x004fc600078e0220 */
[----:B------:R2:W-:Y:S01]  /*f5d0*/  LDGSTS.E [R9+0x13e00], desc[UR6][R6.64], P1 ;  /* 0x13e0000006097fae */ /* 0x0005e20008921846 */
[----:B---3--:R-:W-:-:S04]  /*f5e0*/  IMAD.WIDE R12, R153, 0x4, R34 ;  /* 0x00000004990c7825 */ /* 0x008fc800078e0222 */
[----:B-1----:R-:W-:-:S04]  /*f5f0*/  IMAD.WIDE R10, R153, 0x4, R36 ;  /* 0x00000004990a7825 */ /* 0x002fc800078e0224 */
[----:B--2---:R-:W-:-:S04]  /*f600*/  IMAD.WIDE R8, R153, 0x4, R68 ;  /* 0x0000000499087825 */ /* 0x004fc800078e0244 */
[----:B------:R-:W-:-:S04]  /*f610*/  IMAD.WIDE R6, R153, 0x4, R38 ;  /* 0x0000000499067825 */ /* 0x000fc800078e0226 */
[----:B----4-:R-:W-:-:S04]  /*f620*/  IMAD.WIDE R96, R153, 0x4, R146 ;  /* 0x0000000499607825 */ /* 0x010fc800078e0292 */
[C---:B------:R-:W-:Y:S01]  /*f630*/  IMAD.WIDE R94, R153.reuse, 0x4, R148 ;  /* 0x00000004995e7825 */ /* 0x040fe200078e0294 */
[----:B------:R-:W-:Y:S03]  /*f640*/  STL.64 [R1+0x18], R96 ;  /* 0x0000186001007387 */ /* 0x000fe60000100a00 */
        /* <DEDUP_REMOVED lines=12> */
[----:B------:R-:W3:Y:S04]  /*f710*/  LDL.LU.64 R238, [R1+0x200] ;  /* 0x0002000001ee7983 */ /* 0x000ee80000300a00 */
[----:B------:R-:W-:Y:S04]  /*f720*/  STL.64 [R1+0x190], R20 ;  /* 0x0001901401007387 */ /* 0x000fe80000100a00 */
[----:B------:R-:W4:Y:S04]  /*f730*/  LDL.LU.64 R158, [R1+0x1c0] ;  /* 0x0001c000019e7983 */ /* 0x000f280000300a00 */
[----:B------:R-:W-:Y:S04]  /*f740*/  STL.64 [R1+0x1d0], R18 ;  /* 0x0001d01201007387 */ /* 0x000fe80000100a00 */
[----:B------:R-:W4:Y:S04]  /*f750*/  LDL.LU.64 R146, [R1+0x180] ;  /* 0x0001800001927983 */ /* 0x000f280000300a00 */
[----:B------:R-:W4:Y:S04]  /*f760*/  LDL.LU.64 R148, [R1+0x140] ;  /* 0x0001400001947983 */ /* 0x000f280000300a00 */
[----:B------:R-:W4:Y:S04]  /*f770*/  LDL.LU.64 R144, [R1+0x100] ;  /* 0x0001000001907983 */ /* 0x000f280000300a00 */
[----:B------:R-:W4:Y:S04]  /*f780*/  LDL.LU.64 R142, [R1+0xc0] ;  /* 0x0000c000018e7983 */ /* 0x000f280000300a00 */
[----:B------:R-:W4:Y:S04]  /*f790*/  LDL.LU.64 R136, [R1+0x80] ;  /* 0x0000800001887983 */ /* 0x000f280000300a00 */
[----:B------:R-:W4:Y:S04]  /*f7a0*/  LDL.LU.64 R240, [R1+0x40] ;  /* 0x0000400001f07983 */ /* 0x000f280000300a00 */
[----:B------:R1:W-:Y:S04]  /*f7b0*/  STL.64 [R1+0x210], R16 ;  /* 0x0002101001007387 */ /* 0x0003e80000100a00 */
[----:B------:R1:W-:Y:S04]  /*f7c0*/  STL.64 [R1+0x250], R14 ;  /* 0x0002500e01007387 */ /* 0x0003e80000100a00 */
[----:B------:R1:W-:Y:S04]  /*f7d0*/  STL.64 [R1+0x3a0], R12 ;  /* 0x0003a00c01007387 */ /* 0x0003e80000100a00 */
[----:B------:R1:W-:Y:S04]  /*f7e0*/  STL.64 [R1+0x3d8], R10 ;  /* 0x0003d80a01007387 */ /* 0x0003e80000100a00 */
[----:B------:R1:W-:Y:S04]  /*f7f0*/  STL.64 [R1+0x410], R8 ;  /* 0x0004100801007387 */ /* 0x0003e80000100a00 */
[----:B------:R1:W-:Y:S04]  /*f800*/  STL.64 [R1+0x440], R6 ;  /* 0x0004400601007387 */ /* 0x0003e80000100a00 */
[----:B------:R-:W4:Y:S01]  /*f810*/  LDL.LU.64 R182, [R1] ;  /* 0x0000000001b67983 */ /* 0x000f220000300a00 */
[----:B------:R-:W-:-:S04]  /*f820*/  IMAD.WIDE R218, R153, 0x4, R218 ;  /* 0x0000000499da7825 */ /* 0x000fc800078e02da */
[C---:B------:R-:W-:Y:S01]  /*f830*/  IMAD.WIDE R236, R153.reuse, 0x4, R236 ;  /* 0x0000000499ec7825 */ /* 0x040fe200078e02ec */
        /* <DEDUP_REMOVED lines=10> */
[----:B------:R1:W-:Y:S04]  /*f8e0*/  LDGSTS.E [R150+0x12a80], desc[UR6][R16.64], P1 ;  /* 0x12a8000010967fae */ /* 0x0003e80008921846 */
[----:B------:R1:W-:Y:S04]  /*f8f0*/  LDGSTS.E [R150+0x12e80], desc[UR6][R14.64], P1 ;  /* 0x12e800000e967fae */ /* 0x0003e80008921846 */
[----:B------:R1:W-:Y:S04]  /*f900*/  LDGSTS.E [R150+0x13280], desc[UR6][R12.64], P1 ;  /* 0x132800000c967fae */ /* 0x0003e80008921846 */
[----:B------:R1:W-:Y:S02]  /*f910*/  LDGSTS.E [R150+0x13680], desc[UR6][R10.64], P1 ;  /* 0x136800000a967fae */ /* 0x0003e40008921846 */
[----:B-1----:R-:W-:-:S02]  /*f920*/  IMAD.WIDE R16, R153, 0x4, R40 ;  /* 0x0000000499107825 */ /* 0x002fc400078e0228 */
[----:B------:R1:W-:Y:S02]  /*f930*/  LDGSTS.E [R150+0x13a80], desc[UR6][R8.64], P1 ;  /* 0x13a8000008967fae */ /* 0x0003e40008921846 */
[C---:B------:R-:W-:Y:S02]  /*f940*/  IMAD.WIDE R14, R153.reuse, 0x4, R42 ;  /* 0x00000004990e7825 */ /* 0x040fe400078e022a */
[----:B------:R1:W-:Y:S02]  /*f950*/  LDGSTS.E [R150+0x13e80], desc[UR6][R6.64], P1 ;  /* 0x13e8000006967fae */ /* 0x0003e40008921846 */
[----:B------:R-:W-:-:S04]  /*f960*/  IMAD.WIDE R12, R153, 0x4, R44 ;  /* 0x00000004990c7825 */ /* 0x000fc800078e022c */
[----:B------:R-:W-:-:S04]  /*f970*/  IMAD.WIDE R10, R153, 0x4, R46 ;  /* 0x00000004990a7825 */ /* 0x000fc800078e022e */
[----:B-1----:R-:W-:-:S04]  /*f980*/  IMAD.WIDE R8, R153, 0x4, R48 ;  /* 0x0000000499087825 */ /* 0x002fc800078e0230 */
[----:B------:R-:W-:-:S04]  /*f990*/  IMAD.WIDE R6, R153, 0x4, R50 ;  /* 0x0000000499067825 */ /* 0x000fc800078e0232 */
[----:B--2---:R-:W-:-:S05]  /*f9a0*/  IMAD.WIDE R220, R153, 0x4, R220 ;  /* 0x0000000499dc7825 */ /* 0x004fca00078e02dc */
[----:B------:R-:W-:Y:S01]  /*f9b0*/  LDGSTS.E [R190+0x10300], desc[UR6][R220.64], P1 ;  /* 0x10300000dcbe7fae */ /* 0x000fe20008921846 */
[----:B---3--:R-:W-:-:S05]  /*f9c0*/  IMAD.WIDE R238, R153, 0x4, R238 ;  /* 0x0000000499ee7825 */ /* 0x008fca00078e02ee */
[----:B------:R-:W-:Y:S01]  /*f9d0*/  LDGSTS.E [R190+0x10700], desc[UR6][R238.64], P1 ;  /* 0x10700000eebe7fae */ /* 0x000fe20008921846 */
[----:B----4-:R-:W-:-:S05]  /*f9e0*/  IMAD.WIDE R112, R153, 0x4, R158 ;  /* 0x0000000499707825 */ /* 0x010fca00078e029e */
[----:B------:R-:W-:Y:S01]  /*f9f0*/  LDGSTS.E [R190+0x10b00], desc[UR6][R112.64], P1 ;  /* 0x10b0000070be7fae */ /* 0x000fe20008921846 */
        /* <DEDUP_REMOVED lines=8> */
[----:B------:R-:W-:Y:S03]  /*fa80*/  STL.64 [R1+0x100], R88 ;  /* 0x0001005801007387 */ /* 0x000fe60000100a00 */
[C---:B------:R-:W-:Y:S01]  /*fa90*/  IMAD.WIDE R20, R153.reuse, 0x4, R240 ;  /* 0x0000000499147825 */ /* 0x040fe200078e02f0 */
[----:B------:R-:W2:Y:S04]  /*faa0*/  LDL.LU.64 R158, [R1+0x238] ;  /* 0x00023800019e7983 */ /* 0x000ea80000300a00 */
[----:B------:R1:W-:Y:S04]  /*fab0*/  STL.64 [R1+0x140], R22 ;  /* 0x0001401601007387 */ /* 0x0003e80000100a00 */
[----:B------:R-:W3:Y:S04]  /*fac0*/  LDL.LU.64 R240, [R1+0x1f8] ;  /* 0x0001f80001f07983 */ /* 0x000ee80000300a00 */
[----:B------:R-:W4:Y:S04]  /*fad0*/  LDL.LU.64 R146, [R1+0x1b8] ;  /* 0x0001b80001927983 */ /* 0x000f280000300a00 */
[----:B------:R1:W-:Y:S04]  /*fae0*/  STL.64 [R1+0x180], R20 ;  /* 0x0001801401007387 */ /* 0x0003e80000100a00 */
[----:B------:R-:W4:Y:S04]  /*faf0*/  LDL.LU.64 R148, [R1+0x178] ;  /* 0x0001780001947983 */ /* 0x000f280000300a00 */
[----:B------:R-:W4:Y:S01]  /*fb00*/  LDL.LU.64 R144, [R1+0x138] ;  /* 0x0001380001907983 */ /* 0x000f220000300a00 */
[----:B------:R-:W-:-:S03]  /*fb10*/  IMAD.WIDE R18, R153, 0x4, R182 ;  /* 0x0000000499127825 */ /* 0x000fc600078e02b6 */
[----:B------:R-:W4:Y:S04]  /*fb20*/  LDL.LU.64 R142, [R1+0xf8] ;  /* 0x0000f800018e7983 */ /* 0x000f280000300a00 */
[----:B------:R-:W4:Y:S04]  /*fb30*/  LDL.LU.64 R136, [R1+0xb8] ;  /* 0x0000b80001887983 */ /* 0x000f280000300a00 */
[----:B------:R1:W-:Y:S04]  /*fb40*/  STL.64 [R1+0x1c0], R18 ;  /* 0x0001c01201007387 */ /* 0x0003e80000100a00 */
[----:B------:R1:W-:Y:S04]  /*fb50*/  STL.64 [R1+0x200], R16 ;  /* 0x0002001001007387 */ /* 0x0003e80000100a00 */
[----:B------:R1:W-:Y:S04]  /*fb60*/  STL.64 [R1+0x240], R14 ;  /* 0x0002400e01007387 */ /* 0x0003e80000100a00 */
[----:B------:R1:W-:Y:S04]  /*fb70*/  STL.64 [R1+0x380], R12 ;  /* 0x0003800c01007387 */ /* 0x0003e80000100a00 */
[----:B------:R1:W-:Y:S04]  /*fb80*/  STL.64 [R1+0x398], R10 ;  /* 0x0003980a01007387 */ /* 0x0003e80000100a00 */
[----:B------:R-:W-:Y:S04]  /*fb90*/  LDGSTS.E [R190+0x11b00], desc[UR6][R88.64], P1 ;  /* 0x11b0000058be7fae */ /* 0x000fe80008921846 */
[----:B------:R1:W-:Y:S04]  /*fba0*/  STL.64 [R1+0x3d0], R8 ;  /* 0x0003d00801007387 */ /* 0x0003e80000100a00 */
[----:B------:R1:W-:Y:S04]  /*fbb0*/  LDGSTS.E [R190+0x11f00], desc[UR6][R22.64], P1 ;  /* 0x11f0000016be7fae */ /* 0x0003e80008921846 */
[----:B------:R1:W-:Y:S04]  /*fbc0*/  STL.64 [R1+0x408], R6 ;  /* 0x0004080601007387 */ /* 0x0003e80000100a00 */
[----:B------:R1:W-:Y:S02]  /*fbd0*/  LDGSTS.E [R190+0x12300], desc[UR6][R20.64], P1 ;  /* 0x1230000014be7fae */ /* 0x0003e40008921846 */
[----:B-1----:R-:W-:-:S02]  /*fbe0*/  IMAD.WIDE R22, R153, 0x4, R2 ;  /* 0x0000000499167825 */ /* 0x002fc400078e0202 */
[----:B------:R1:W-:Y:S04]  /*fbf0*/  LDGSTS.E [R190+0x12700], desc[UR6][R18.64], P1 ;  /* 0x1270000012be7fae */ /* 0x0003e80008921846 */
[----:B------:R-:W5:Y:S01]  /*fc00*/  LDL.LU.64 R2, [R1+0x630] ;  /* 0x0006300001027983 */ /* 0x000f620000300a00 */
[----:B------:R-:W-:-:S03]  /*fc10*/  IMAD.WIDE R20, R153, 0x4, R156 ;  /* 0x0000000499147825 */ /* 0x000fc600078e029c */
[----:B------:R1:W-:Y:S04]  /*fc20*/  LDGSTS.E [R190+0x12b00], desc[UR6][R16.64], P1 ;  /* 0x12b0000010be7fae */ /* 0x0003e80008921846 */
[----:B------:R-:W5:Y:S04]  /*fc30*/  LDL.LU.64 R156, [R1+0x628] ;  /* 0x00062800019c7983 */ /* 0x000f680000300a00 */
[----:B------:R-:W4:Y:S01]  /*fc40*/  LDL R152, [R1+0x34c] ;  /* 0x00034c0001987983 */ /* 0x000f220000100800 */
[----:B-1----:R-:W-:-:S03]  /*fc50*/  IMAD.WIDE R18, R153, 0x4, R52 ;  /* 0x0000000499127825 */ /* 0x002fc600078e0234 */
[----:B------:R1:W-:Y:S01]  /*fc60*/  LDGSTS.E [R190+0x12f00], desc[UR6][R14.64], P1 ;  /* 0x12f000000ebe7fae */ /* 0x0003e20008921846 */
[----:B------:R-:W-:-:S03]  /*fc70*/  IMAD.WIDE R16, R153, 0x4, R54 ;  /* 0x0000000499107825 */ /* 0x000fc600078e0236 */
[----:B------:R1:W-:Y:S04]  /*fc80*/  LDGSTS.E [R190+0x13300], desc[UR6][R12.64], P1 ;  /* 0x133000000cbe7fae */ /* 0x0003e80008921846 */
[----:B------:R1:W-:Y:S02]  /*fc90*/  LDGSTS.E [R190+0x13700], desc[UR6][R10.64], P1 ;  /* 0x137000000abe7fae */ /* 0x0003e40008921846 */
[C---:B-1----:R-:W-:Y:S02]  /*fca0*/  IMAD.WIDE R14, R153.reuse, 0x4, R56 ;  /* 0x00000004990e7825 */ /* 0x042fe400078e0238 */
[----:B------:R1:W-:Y:S02]  /*fcb0*/  STL.64 [R1+0x148], R22 ;  /* 0x0001481601007387 */ /* 0x0003e40000100a00 */
[----:B------:R-:W-:-:S02]  /*fcc0*/  IMAD.WIDE R12, R153, 0x4, R58 ;  /* 0x00000004990c7825 */ /* 0x000fc400078e023a */
[----:B------:R1:W-:Y:S02]  /*fcd0*/  LDGSTS.E [R190+0x13b00], desc[UR6][R8.64], P1 ;  /* 0x13b0000008be7fae */ /* 0x0003e40008921846 */
[C---:B------:R-:W-:Y:S02]  /*fce0*/  IMAD.WIDE R10, R153.reuse, 0x4, R60 ;  /* 0x00000004990a7825 */ /* 0x040fe400078e023c */
[----:B------:R2:W-:Y:S04]  /*fcf0*/  STL.64 [R1+0x188], R20 ;  /* 0x0001881401007387 */ /* 0x0005e80000100a00 */
[----:B------:R1:W-:Y:S04]  /*fd00*/  LDGSTS.E [R190+0x13f00], desc[UR6][R6.64], P1 ;  /* 0x13f0000006be7fae */ /* 0x0003e80008921846 */
[----:B------:R2:W-:Y:S01]  /*fd10*/  STL.64 [R1+0x1c8], R18 ;  /* 0x0001c81201007387 */ /* 0x0005e20000100a00 */
[----:B-1----:R-:W-:-:S03]  /*fd20*/  IMAD.WIDE R8, R153, 0x4, R62 ;  /* 0x0000000499087825 */ /* 0x002fc600078e023e */
[----:B------:R1:W-:Y:S01]  /*fd30*/  STL.64 [R1+0x208], R16 ;  /* 0x0002081001007387 */ /* 0x0003e20000100a00 */
[----:B------:R-:W-:-:S03]  /*fd40*/  IMAD.WIDE R6, R153, 0x4, R64 ;  /* 0x0000000499067825 */ /* 0x000fc600078e0240 */
[----:B------:R1:W-:Y:S04]  /*fd50*/  STL.64 [R1+0x248], R14 ;  /* 0x0002480e01007387 */ /* 0x0003e80000100a00 */
[----:B------:R1:W-:Y:S04]  /*fd60*/  STL.64 [R1+0x368], R12 ;  /* 0x0003680c01007387 */ /* 0x0003e80000100a00 */
[----:B------:R1:W-:Y:S04]  /*fd70*/  STL.64 [R1+0x378], R10 ;  /* 0x0003780a01007387 */ /* 0x0003e80000100a00 */
[----:B------:R1:W-:Y:S04]  /*fd80*/  STL.64 [R1+0x390], R8 ;  /* 0x0003900801007387 */ /* 0x0003e80000100a00 */
[----:B------:R1:W-:Y:S01]  /*fd90*/  STL.64 [R1+0x3c8], R6 ;  /* 0x0003c80601007387 */ /* 0x0003e20000100a00 */
[----:B------:R-:W-:-:S02]  /*fda0*/  CS2R R24, SRZ ;  /* 0x0000000000187805 */ /* 0x000fc4000001ff00 */
[----:B------:R-:W-:Y:S02]  /*fdb0*/  CS2R R26, SRZ ;  /* 0x00000000001a7805 */ /* 0x000fe4000001ff00 */
[----:B------:R-:W-:Y:S02]  /*fdc0*/  CS2R R28, SRZ ;  /* 0x00000000001c7805 */ /* 0x000fe4000001ff00 */
[----:B------:R-:W-:Y:S02]  /*fdd0*/  CS2R R30, SRZ ;  /* 0x00000000001e7805 */ /* 0x000fe4000001ff00 */
[----:B------:R-:W-:Y:S02]  /*fde0*/  CS2R R32, SRZ ;  /* 0x0000000000207805 */ /* 0x000fe4000001ff00 */
[----:B------:R-:W-:Y:S02]  /*fdf0*/  CS2R R34, SRZ ;  /* 0x0000000000227805 */ /* 0x000fe4000001ff00 */
        /* <DEDUP_REMOVED lines=25> */
[----:B------:R-:W-:Y:S01]  /*ff90*/  CS2R R86, SRZ ;  /* 0x0000000000567805 */ /* 0x000fe2000001ff00 */
[----:B--2---:R-:W-:-:S05]  /*ffa0*/  IMAD.WIDE R158, R153, 0x4, R158 ;  /* 0x00000004999e7825 */ /* 0x004fca00078e029e */
[----:B------:R1:W-:Y:S01]  /*ffb0*/  LDGSTS.E [R242+0x10380], desc[UR6][R158.64], P1 ;  /* 0x103800009ef27fae */ /* 0x0003e20008921846 */
[----:B---3--:R-:W-:-:S04]  /*ffc0*/  IMAD.WIDE R240, R153, 0x4, R240 ;  /* 0x0000000499f07825 */ /* 0x008fc800078e02f0 */
[C---:B----4-:R-:W-:Y:S01]  /*ffd0*/  IMAD.WIDE R118, R153.reuse, 0x4, R146 ;  /* 0x0000000499767825 */ /* 0x050fe200078e0292 */
[----:B------:R1:W-:Y:S04]  /*ffe0*/  LDGSTS.E [R242+0x10780], desc[UR6][R240.64], P1 ;  /* 0x10780000f0f27fae */ /* 0x0003e80008921846 */
[----:B------:R1:W-:Y:S01]  /*fff0*/  LDGSTS.E [R242+0x10b80], desc[UR6][R118.64], P1 ;  /* 0x10b8000076f27fae */ /* 0x0003e20008921846 */
[----:B------:R-:W-:-:S04]  /*10000*/  IMAD.WIDE R182, R153, 0x4, R148 ;  /* 0x0000000499b67825 */ /* 0x000fc800078e0294 */
[C---:B------:R-:W-:Y:S01]  /*10010*/  IMAD.WIDE R110, R153.reuse, 0x4, R144 ;  /* 0x00000004996e7825 */ /* 0x040fe200078e0290 */
[----:B------:R1:W-:Y:S03]  /*10020*/  LDGSTS.E [R242+0x10f80], desc[UR6][R182.64], P1 ;  /* 0x10f80000b6f27fae */ /* 0x0003e60008921846 */
[C---:B------:R-:W-:Y:S01]  /*10030*/  IMAD.WIDE R116, R153.reuse, 0x4, R142 ;  /* 0x0000000499747825 */ /* 0x040fe200078e028e */
[----:B------:R1:W-:Y:S03]  /*10040*/  LDGSTS.E [R242+0x11380], desc[UR6][R110.64], P1 ;  /* 0x113800006ef27fae */ /* 0x0003e60008921846 */
[----:B------:R-:W-:Y:S01]  /*10050*/  IMAD.WIDE R190, R153, 0x4, R136 ;  /* 0x0000000499be7825 */ /* 0x000fe200078e0288 */
[----:B------:R1:W-:Y:S04]  /*10060*/  LDGSTS.E [R242+0x11780], desc[UR6][R116.64], P1 ;  /* 0x1178000074f27fae */ /* 0x0003e80008921846 */
        /* <DEDUP_REMOVED lines=10> */
[----:B------:R-:W0:Y:S01]  /*10110*/  LDGDEPBAR ;  /* 0x00000000000079af */ /* 0x000e220000000000 */
[----:B------:R-:W-:-:S13]  /*10120*/  ISETP.GE.AND P0, PT, R152, 0x80, PT ;  /* 0x000000809800780c */ /* 0x000fda0003f06270 */
[----:B-1----:R-:W-:Y:S05]  /*10130*/  @!P0 BRA `(.L_x_0) ;  /* 0x000000ac00488947 */ /* 0x002fea0003800000 */
[----:B------:R-:W2:Y:S04]  /*10140*/  LDL.LU.64 R146, [R1+0x288] ;  /* 0x0002880001927983 */ /* 0x000ea80000300a00 */
[----:B------:R-:W3:Y:S04]  /*10150*/  LDL.LU.64 R144, [R1+0x290] ;  /* 0x0002900001907983 */ /* 0x000ee80000300a00 */
[----:B------:R-:W4:Y:S04]  /*10160*/  LDL.LU.64 R142, [R1+0x278] ;  /* 0x00027800018e7983 */ /* 0x000f280000300a00 */
[----:B------:R-:W4:Y:S01]  /*10170*/  LDL.LU.64 R136, [R1+0x280] ;  /* 0x0002800001887983 */ /* 0x000f220000300a00 */
[----:B------:R-:W-:-:S02]  /*10180*/  IMAD.MOV.U32 R5, RZ, RZ, R122 ;  /* 0x000000ffff057224 */ /* 0x000fc400078e007a */
[----:B------:R-:W-:Y:S01]  /*10190*/  IMAD.MOV.U32 R6, RZ, RZ, R123 ;  /* 0x000000ffff067224 */ /* 0x000fe200078e007b */
[----:B------:R-:W-:Y:S01]  /*101a0*/  STL.64 [R1+0x640], R152 ;  /* 0x0006409801007387 */ /* 0x000fe20000100a00 */
[----:B------:R-:W-:Y:S02]  /*101b0*/  IMAD.MOV.U32 R7, RZ, RZ, R188 ;  /* 0x000000ffff077224 */ /* 0x000fe400078e00bc */
[----:B------:R-:W-:Y:S01]  /*101c0*/  IMAD.MOV.U32 R8, RZ, RZ, R189 ;  /* 0x000000ffff087224 */ /* 0x000fe200078e00bd */
[----:B------:R1:W-:Y:S01]  /*101d0*/  STL [R1+0x638], R151 ;  /* 0x0006389701007387 */ /* 0x0003e20000100800 */
[----:B------:R-:W-:Y:S02]  /*101e0*/  IMAD.MOV.U32 R9, RZ, RZ, R230 ;  /* 0x000000ffff097224 */ /* 0x000fe400078e00e6 */
[----:B------:R-:W-:Y:S01]  /*101f0*/  IMAD.MOV.U32 R10, RZ, RZ, R231 ;  /* 0x000000ffff0a7224 */ /* 0x000fe200078e00e7 */
[----:B-----5:R1:W-:Y:S01]  /*10200*/  STL.64 [R1+0x630], R156 ;  /* 0x0006309c01007387 */ /* 0x0203e20000100a00 */
[----:B------:R-:W-:-:S02]  /*10210*/  IMAD.MOV.U32 R11, RZ, RZ, R228 ;  /* 0x000000ffff0b7224 */ /* 0x000fc400078e00e4 */
[----:B------:R-:W-:Y:S01]  /*10220*/  IMAD.MOV.U32 R12, RZ, RZ, R229 ;  /* 0x000000ffff0c7224 */ /* 0x000fe200078e00e5 */
[----:B------:R-:W-:Y:S01]  /*10230*/  STL.64 [R1+0x628], R2 ;  /* 0x0006280201007387 */ /* 0x000fe20000100a00 */
[----:B------:R-:W-:Y:S02]  /*10240*/  IMAD.MOV.U32 R13, RZ, RZ, R214 ;  /* 0x000000ffff0d7224 */ /* 0x000fe400078e00d6 */
[----:B------:R-:W-:Y:S01]  /*10250*/  IMAD.MOV.U32 R14, RZ, RZ, R215 ;  /* 0x000000ffff0e7224 */ /* 0x000fe200078e00d7 */
[----:B------:R-:W-:Y:S01]  /*10260*/  STL.64 [R1+0x648], R4 ;  /* 0x0006480401007387 */ /* 0x000fe20000100a00 */
[----:B------:R-:W-:Y:S02]  /*10270*/  IMAD.MOV.U32 R15, RZ, RZ, R212 ;  /* 0x000000ffff0f7224 */ /* 0x000fe400078e00d4 */
[----:B------:R-:W-:Y:S01]  /*10280*/  IMAD.MOV.U32 R16, RZ, RZ, R213 ;  /* 0x000000ffff107224 */ /* 0x000fe200078e00d5 */
[----:B------:R1:W-:Y:S01]  /*10290*/  STL.64 [R1+0x650], R6 ;  /* 0x0006500601007387 */ /* 0x0003e20000100a00 */
        /* <DEDUP_REMOVED lines=15> */
[----:B-1----:R-:W-:Y:S02]  /*10390*/  IMAD.MOV.U32 R151, RZ, RZ, R117 ;  /* 0x000000ffff977224 */ /* 0x002fe400078e0075 */
[----:B------:R-:W-:Y:S01]  /*103a0*/  IMAD.MOV.U32 R100, RZ, RZ, R128 ;  /* 0x000000ffff647224 */ /* 0x000fe200078e0080 */
[----:B------:R-:W-:Y:S01]  /*103b0*/  STL.64 [R1+0x680], R18 ;  /* 0x0006801201007387 */ /* 0x000fe20000100a00 */
[----:B------:R-:W-:-:S02]  /*103c0*/  IMAD.MOV.U32 R242, RZ, RZ, R118 ;  /* 0x000000fffff27224 */ /* 0x000fc400078e0076 */
[----:B------:R-:W-:Y:S01]  /*103d0*/  IMAD.MOV.U32 R243, RZ, RZ, R119 ;  /* 0x000000fffff37224 */ /* 0x000fe200078e0077 */
[----:B------:R1:W-:Y:S01]  /*103e0*/  STL.64 [R1+0x688], R20 ;  /* 0x0006881401007387 */ /* 0x0003e20000100a00 */
        /* <DEDUP_REMOVED lines=8> */
[----:B------:R-:W4:Y:S01]  /*10470*/  LDL.LU.64 R6, [R1+0x2d8] ;  /* 0x0002d80001067983 */ /* 0x000f220000300a00 */
[----:B------:R-:W-:Y:S02]  /*10480*/  IMAD.MOV.U32 R2, RZ, RZ, R114 ;  /* 0x000000ffff027224 */ /* 0x000fe400078e0072 */
[----:B------:R-:W-:Y:S01]  /*10490*/  IMAD.MOV.U32 R99, RZ, RZ, R185 ;  /* 0x000000ffff637224 */ /* 0x000fe200078e00b9 */
[----:B------:R-:W4:Y:S01]  /*104a0*/  LDL.LU.64 R134, [R1+0x2e8] ;  /* 0x0002e80001867983 */ /* 0x000f220000300a00 */
[----:B------:R-:W-:Y:S02]  /*104b0*/  IMAD.MOV.U32 R128, RZ, RZ, R132 ;  /* 0x000000ffff807224 */ /* 0x000fe400078e0084 */
[----:B------:R-:W-:Y:S02]  /*104c0*/  IMAD.MOV.U32 R97, RZ, RZ, R186 ;  /* 0x000000ffff617224 */ /* 0x000fe400078e00ba */
[----:B------:R-:W-:-:S02]  /*104d0*/  IMAD.MOV.U32 R91, RZ, RZ, R120 ;  /* 0x000000ffff5b7224 */ /* 0x000fc400078e0078 */
[----:B------:R-:W-:Y:S02]  /*104e0*/  IMAD.MOV.U32 R90, RZ, RZ, R155 ;  /* 0x000000ffff5a7224 */ /* 0x000fe400078e009b */
[----:B------:R-:W-:Y:S02]  /*104f0*/  IMAD.MOV.U32 R96, RZ, RZ, R184 ;  /* 0x000000ffff607224 */ /* 0x000fe400078e00b8 */
[----:B------:R-:W-:Y:S02]  /*10500*/  IMAD.MOV.U32 R95, RZ, RZ, R193 ;  /* 0x000000ffff5f7224 */ /* 0x000fe400078e00c1 */
[----:B------:R-:W-:Y:S02]  /*10510*/  IMAD.MOV.U32 R149, RZ, RZ, R187 ;  /* 0x000000ffff957224 */ /* 0x000fe400078e00bb */
[----:B------:R-:W-:Y:S02]  /*10520*/  IMAD.MOV.U32 R92, RZ, RZ, R121 ;  /* 0x000000ffff5c7224 */ /* 0x000fe400078e0079 */
[----:B--2---:R-:W-:-:S02]  /*10530*/  IMAD.MOV.U32 R101, RZ, RZ, R146 ;  /* 0x000000ffff657224 */ /* 0x004fc400078e0092 */
[----:B------:R-:W-:Y:S02]  /*10540*/  IMAD.MOV.U32 R102, RZ, RZ, R147 ;  /* 0x000000ffff667224 */ /* 0x000fe400078e0093 */
[----:B---3--:R-:W-:Y:S02]  /*10550*/  IMAD.MOV.U32 R103, RZ, RZ, R144 ;  /* 0x000000ffff677224 */ /* 0x008fe400078e0090 */
[----:B------:R-:W-:Y:S02]  /*10560*/  IMAD.MOV.U32 R104, RZ, RZ, R145 ;  /* 0x000000ffff687224 */ /* 0x000fe400078e0091 */
[----:B----4-:R-:W-:Y:S02]  /*10570*/  IMAD.MOV.U32 R105, RZ, RZ, R142 ;  /* 0x000000ffff697224 */ /* 0x010fe400078e008e */
[----:B------:R-:W-:Y:S02]  /*10580*/  IMAD.MOV.U32 R106, RZ, RZ, R143 ;  /* 0x000000ffff6a7224 */ /* 0x000fe400078e008f */
[----:B------:R-:W-:-:S02]  /*10590*/  IMAD.MOV.U32 R107, RZ, RZ, R136 ;  /* 0x000000ffff6b7224 */ /* 0x000fc400078e0088 */
[----:B------:R-:W-:Y:S02]  /*105a0*/  IMAD.MOV.U32 R108, RZ, RZ, R137 ;  /* 0x000000ffff6c7224 */ /* 0x000fe400078e0089 */
[----:B------:R-:W2:Y:S01]  /*105b0*/  LDL.LU.64 R136, [R1+0x2c0] ;  /* 0x0002c00001887983 */ /* 0x000ea20000300a00 */
[----:B------:R-:W-:Y:S02]  /*105c0*/  IMAD.MOV.U32 R122, RZ, RZ, R125 ;  /* 0x000000ffff7a7224 */ /* 0x000fe400078e007d */
[----:B------:R-:W-:Y:S01]  /*105d0*/  IMAD.MOV.U32 R3, RZ, RZ, R115 ;  /* 0x000000ffff037224 */ /* 0x000fe200078e0073 */
[----:B------:R-:W3:Y:S01]  /*105e0*/  LDL.LU.64 R4, [R1+0x2c8] ;  /* 0x0002c80001047983 */ /* 0x000ee20000300a00 */
[----:B------:R-:W-:Y:S02]  /*105f0*/  IMAD.MOV.U32 R152, RZ, RZ, R112 ;  /* 0x000000ffff987224 */ /* 0x000fe400078e0070 */
[----:B------:R-:W-:Y:S01]  /*10600*/  IMAD.MOV.U32 R131, RZ, RZ, R6 ;  /* 0x000000ffff837224 */ /* 0x000fe200078e0006 */
[----:B------:R-:W4:Y:S01]  /*10610*/  LDL.LU.64 R144, [R1+0x2a0] ;  /* 0x0002a00001907983 */ /* 0x000f220000300a00 */
[----:B------:R-:W-:-:S02]  /*10620*/  IMAD.MOV.U32 R132, RZ, RZ, R7 ;  /* 0x000000ffff847224 */ /* 0x000fc400078e0007 */
[----:B------:R-:W-:Y:S01]  /*10630*/  IMAD.MOV.U32 R188, RZ, RZ, R242 ;  /* 0x000000ffffbc7224 */ /* 0x000fe200078e00f2 */
        /* <DEDUP_REMOVED lines=11> */
[----:B------:R-:W-:Y:S02]  /*106f0*/  IMAD.MOV.U32 R7, RZ, RZ, R151 ;  /* 0x000000ffff077224 */ /* 0x000fe400078e0097 */
[----:B------:R-:W-:Y:S02]  /*10700*/  IMAD.MOV.U32 R150, RZ, RZ, R182 ;  /* 0x000000ffff967224 */ /* 0x000fe400078e00b6 */
[----:B------:R-:W-:Y:S02]  /*10710*/  IMAD.MOV.U32 R151, RZ, RZ, R183 ;  /* 0x000000ffff977224 */ /* 0x000fe400078e00b7 */
[----:B------:R-:W3:Y:S01]  /*10720*/  LDL.LU.64 R182, [R1+0x330] ;  /* 0x0003300001b67983 */ /* 0x000ee20000300a00 */
[----:B------:R-:W-:-:S02]  /*10730*/  IMAD.MOV.U32 R119, RZ, RZ, R140 ;  /* 0x000000ffff777224 */ /* 0x000fc400078e008c */
[----:B------:R-:W-:Y:S01]  /*10740*/  IMAD.MOV.U32 R120, RZ, RZ, R141 ;  /* 0x000000ffff787224 */ /* 0x000fe200078e008d */
[----:B------:R-:W3:Y:S01]  /*10750*/  LDL.LU.64 R228, [R1+0x338] ;  /* 0x0003380001e47983 */ /* 0x000ee20000300a00 */
[----:B------:R-:W-:-:S03]  /*10760*/  IMAD.MOV.U32 R155, RZ, RZ, R192 ;  /* 0x000000ffff9b7224 */ /* 0x000fc600078e00c0 */
[----:B------:R-:W3:Y:S04]  /*10770*/  LDL.LU.64 R10, [R1+0x320] ;  /* 0x00032000010a7983 */ /* 0x000ee80000300a00 */
[----:B------:R-:W3:Y:S04]  /*10780*/  LDL.LU.64 R230, [R1+0x328] ;  /* 0x0003280001e67983 */ /* 0x000ee80000300a00 */
[----:B------:R-:W3:Y:S04]  /*10790*/  LDL.LU.64 R242, [R1+0x310] ;  /* 0x0003100001f27983 */ /* 0x000ee80000300a00 */
[----:B-1----:R-:W3:Y:S01]  /*107a0*/  LDL.LU.64 R20, [R1+0x318] ;  /* 0x0003180001147983 */ /* 0x002ee20000300a00 */
[----:B------:R-:W-:-:S03]  /*107b0*/  IMAD.MOV.U32 R126, RZ, RZ, R177 ;  /* 0x000000ffff7e7224 */ /* 0x000fc600078e00b1 */
[----:B------:R-:W3:Y:S04]  /*107c0*/  LDL.LU.64 R204, [R1+0x300] ;  /* 0x0003000001cc7983 */ /* 0x000ee80000300a00 */
[----:B------:R-:W3:Y:S04]  /*107d0*/  LDL.LU.64 R18, [R1+0x308] ;  /* 0x0003080001127983 */ /* 0x000ee80000300a00 */
[----:B------:R-:W3:Y:S04]  /*107e0*/  LDL.LU.64 R16, [R1+0x2f0] ;  /* 0x0002f00001107983 */ /* 0x000ee80000300a00 */
[----:B------:R-:W3:Y:S04]  /*107f0*/  LDL.LU.64 R212, [R1+0x2f8] ;  /* 0x0002f80001d47983 */ /* 0x000ee80000300a00 */
[----:B------:R-:W3:Y:S01]  /*10800*/  LDL.LU.64 R14, [R1+0x2d0] ;  /* 0x0002d000010e7983 */ /* 0x000ee20000300a00 */
[----:B------:R-:W-:-:S02]  /*10810*/  IMAD.MOV.U32 R127, RZ, RZ, R175 ;  /* 0x000000ffff7f7224 */ /* 0x000fc400078e00af */
[----:B------:R-:W-:Y:S02]  /*10820*/  IMAD.MOV.U32 R125, RZ, RZ, R176 ;  /* 0x000000ffff7d7224 */ /* 0x000fe400078e00b0 */
[----:B--2---:R-:W-:Y:S02]  /*10830*/  IMAD.MOV.U32 R178, RZ, RZ, R12 ;  /* 0x000000ffffb27224 */ /* 0x004fe400078e000c */
[----:B------:R-:W-:Y:S02]  /*10840*/  IMAD.MOV.U32 R177, RZ, RZ, R13 ;  /* 0x000000ffffb17224 */ /* 0x000fe400078e000d */
[----:B------:R-:W2:Y:S01]  /*10850*/  LDL.LU.64 R12, [R1+0x2e0] ;  /* 0x0002e000010c7983 */ /* 0x000ea20000300a00 */
[----:B----4-:R-:W-:Y:S02]  /*10860*/  IMAD.MOV.U32 R176, RZ, RZ, R214 ;  /* 0x000000ffffb07224 */ /* 0x010fe400078e00d6 */
[----:B------:R-:W-:Y:S02]  /*10870*/  IMAD.MOV.U32 R175, RZ, RZ, R215 ;  /* 0x000000ffffaf7224 */ /* 0x000fe400078e00d7 */
[----:B---3--:R-:W-:-:S02]  /*10880*/  IMAD.MOV.U32 R180, RZ, RZ, R182 ;  /* 0x000000ffffb47224 */ /* 0x008fc400078e00b6 */
[----:B------:R-:W-:Y:S02]  /*10890*/  IMAD.MOV.U32 R182, RZ, RZ, R228 ;  /* 0x000000ffffb67224 */ /* 0x000fe400078e00e4 */
[----:B------:R-:W-:Y:S02]  /*108a0*/  IMAD.MOV.U32 R181, RZ, RZ, R229 ;  /* 0x000000ffffb57224 */ /* 0x000fe400078e00e5 */
[----:B------:R-:W3:Y:S01]  /*108b0*/  LDL.LU.64 R228, [R1+0x2b0] ;  /* 0x0002b00001e47983 */ /* 0x000ee20000300a00 */
[----:B------:R-:W-:-:S03]  /*108c0*/  IMAD.MOV.U32 R186, RZ, RZ, R230 ;  /* 0x000000ffffba7224 */ /* 0x000fc600078e00e6 */
[----:B------:R-:W4:Y:S01]  /*108d0*/  LDL.LU.64 R214, [R1+0x2b8] ;  /* 0x0002b80001d67983 */ /* 0x000f220000300a00 */
[----:B------:R-:W-:Y:S02]  /*108e0*/  IMAD.MOV.U32 R185, RZ, RZ, R231 ;  /* 0x000000ffffb97224 */ /* 0x000fe400078e00e7 */
[----:B------:R-:W-:Y:S02]  /*108f0*/  IMAD.MOV.U32 R230, RZ, RZ, R156 ;  /* 0x000000ffffe67224 */ /* 0x000fe400078e009c */
[----:B------:R-:W-:Y:S02]  /*10900*/  IMAD.MOV.U32 R231, RZ, RZ, R157 ;  /* 0x000000ffffe77224 */ /* 0x000fe400078e009d */
[----:B------:R-:W4:Y:S01]  /*10910*/  LDL.LU.64 R156, [R1+0x270] ;  /* 0x00027000019c7983 */ /* 0x000f220000300a00 */
[----:B------:R-:W-:Y:S02]  /*10920*/  IMAD.MOV.U32 R140, RZ, RZ, R145 ;  /* 0x000000ffff8c7224 */ /* 0x000fe400078e0091 */
[----:B------:R-:W-:-:S02]  /*10930*/  IMAD.MOV.U32 R145, RZ, RZ, R146 ;  /* 0x000000ffff917224 */ /* 0x000fc400078e0092 */
[----:B------:R-:W-:Y:S02]  /*10940*/  IMAD.MOV.U32 R146, RZ, RZ, R147 ;  /* 0x000000ffff927224 */ /* 0x000fe400078e0093 */
[----:B------:R-:W-:Y:S02]  /*10950*/  IMAD.MOV.U32 R115, RZ, RZ, R202 ;  /* 0x000000ffff737224 */ /* 0x000fe400078e00ca */
[----:B------:R-:W-:Y:S02]  /*10960*/  IMAD.MOV.U32 R147, RZ, RZ, R201 ;  /* 0x000000ffff937224 */ /* 0x000fe400078e00c9 */
        /* <DEDUP_REMOVED lines=10> */
[----:B--2---:R-:W-:Y:S02]  /*10a10*/  IMAD.MOV.U32 R202, RZ, RZ, R12 ;  /* 0x000000ffffca7224 */ /* 0x004fe400078e000c */
[----:B------:R-:W-:Y:S02]  /*10a20*/  IMAD.MOV.U32 R201, RZ, RZ, R13 ;  /* 0x000000ffffc97224 */ /* 0x000fe400078e000d */
[----:B------:R-:W2:Y:S01]  /*10a30*/  LDL.LU.64 R12, [R1+0x230] ;  /* 0x00023000010c7983 */ /* 0x000ea20000300a00 */
[----:B---3--:R-:W-:Y:S02]  /*10a40*/  IMAD.MOV.U32 R204, RZ, RZ, R228 ;  /* 0x000000ffffcc7224 */ /* 0x008fe400078e00e4 */
[----:B------:R-:W-:Y:S02]  /*10a50*/  IMAD.MOV.U32 R203, RZ, RZ, R229 ;  /* 0x000000ffffcb7224 */ /* 0x000fe400078e00e5 */
[----:B------:R-:W3:Y:S01]  /*10a60*/  LDL.LU.64 R228, [R1+0xb0] ;  /* 0x0000b00001e47983 */ /* 0x000ee20000300a00 */
[----:B----4-:R-:W-:-:S02]  /*10a70*/  IMAD.MOV.U32 R208, RZ, RZ, R156 ;  /* 0x000000ffffd07224 */ /* 0x010fc400078e009c */
[----:B------:R-:W-:Y:S02]  /*10a80*/  IMAD.MOV.U32 R207, RZ, RZ, R157 ;  /* 0x000000ffffcf7224 */ /* 0x000fe400078e009d */
[----:B------:R-:W4:Y:S04]  /*10a90*/  LDL.LU.64 R156, [R1+0x1f0] ;  /* 0x0001f000019c7983 */ /* 0x000f280000300a00 */
[----:B------:R-:W3:Y:S04]  /*10aa0*/  LDL.LU.64 R88, [R1+0xf0] ;  /* 0x0000f00001587983 */ /* 0x000ee80000300a00 */
[----:B------:R-:W3:Y:S04]  /*10ab0*/  LDL.LU.64 R16, [R1+0x68] ;  /* 0x0000680001107983 */ /* 0x000ee80000300a00 */
[----:B------:R-:W3:Y:S01]  /*10ac0*/  LDL.LU.64 R22, [R1+0x18] ;  /* 0x0000180001167983 */ /* 0x000ee20000300a00 */
        /* <DEDUP_REMOVED lines=27> */
[----:B--2---:R-:W-:Y:S02]  /*10c80*/  IMAD.MOV.U32 R225, RZ, RZ, R12 ;  /* 0x000000ffffe17224 */ /* 0x004fe400078e000c */
[----:B------:R-:W-:Y:S02]  /*10c90*/  IMAD.MOV.U32 R224, RZ, RZ, R13 ;  /* 0x000000ffffe07224 */ /* 0x000fe400078e000d */
[----:B------:R-:W2:Y:S04]  /*10ca0*/  LDL.LU.64 R12, [R1+0x1b0] ;  /* 0x0001b000010c7983 */ /* 0x000ea80000300a00 */
[----:B------:R-:W2:Y:S04]  /*10cb0*/  LDL.LU.64 R20, [R1+0x130] ;  /* 0x0001300001147983 */ /* 0x000ea80000300a00 */
[----:B------:R-:W2:Y:S01]  /*10cc0*/  LDL.LU.64 R10, [R1+0xa8] ;  /* 0x0000a800010a7983 */ /* 0x000ea20000300a00 */
        /* <DEDUP_REMOVED lines=8> */
[----:B------:R-:W-:Y:S01]  /*10d50*/  IMAD.MOV.U32 R124, RZ, RZ, R163 ;  /* 0x000000ffff7c7224 */ /* 0x000fe200078e00a3 */
[----:B------:R-:W2:Y:S01]  /*10d60*/  LDL.LU.64 R158, [R1+0x28] ;  /* 0x00002800019e7983 */ /* 0x000ea20000300a00 */
        /* <DEDUP_REMOVED lines=29> */
[----:B----4-:R-:W-:Y:S02]  /*10f40*/  IMAD.MOV.U32 R241, RZ, RZ, R156 ;  /* 0x000000fffff17224 */ /* 0x010fe400078e009c */
[----:B------:R-:W-:Y:S02]  /*10f50*/  IMAD.MOV.U32 R240, RZ, RZ, R157 ;  /* 0x000000fffff07224 */ /* 0x000fe400078e009d */
[----:B---3--:R-:W-:Y:S02]  /*10f60*/  IMAD.MOV.U32 R227, RZ, RZ, R228 ;  /* 0x000000ffffe37224 */ /* 0x008fe400078e00e4 */
[----:B------:R-:W-:Y:S02]  /*10f70*/  IMAD.MOV.U32 R226, RZ, RZ, R229 ;  /* 0x000000ffffe27224 */ /* 0x000fe400078e00e5 */
[----:B------:R-:W-:-:S02]  /*10f80*/  IMAD.MOV.U32 R156, RZ, RZ, R242 ;  /* 0x000000ffff9c7224 */ /* 0x000fc400078e00f2 */
[----:B------:R-:W-:Y:S02]  /*10f90*/  IMAD.MOV.U32 R157, RZ, RZ, R243 ;  /* 0x000000ffff9d7224 */ /* 0x000fe400078e00f3 */
[----:B------:R-:W-:Y:S02]  /*10fa0*/  IMAD.MOV.U32 R229, RZ, RZ, R244 ;  /* 0x000000ffffe57224 */ /* 0x000fe400078e00f4 */
[----:B------:R-:W-:Y:S02]  /*10fb0*/  IMAD.MOV.U32 R228, RZ, RZ, R245 ;  /* 0x000000ffffe47224 */ /* 0x000fe400078e00f5 */
[----:B------:R-:W-:Y:S02]  /*10fc0*/  IMAD.MOV.U32 R243, RZ, RZ, R88 ;  /* 0x000000fffff37224 */ /* 0x000fe400078e0058 */
[----:B------:R-:W-:Y:S02]  /*10fd0*/  IMAD.MOV.U32 R242, RZ, RZ, R89 ;  /* 0x000000fffff27224 */ /* 0x000fe400078e0059 */
[----:B------:R-:W-:Y:S01]  /*10fe0*/  IMAD.MOV.U32 R245, RZ, RZ, R16 ;  /* 0x000000fffff57224 */ /* 0x000fe200078e0010 */
[----:B------:R-:W3:Y:S01]  /*10ff0*/  LDL.LU.64 R88, [R1+0x30] ;  /* 0x0000300001587983 */ /* 0x000ee20000300a00 */
[----:B------:R-:W-:-:S02]  /*11000*/  IMAD.MOV.U32 R244, RZ, RZ, R17 ;  /* 0x000000fffff47224 */ /* 0x000fc400078e0011 */
[----:B------:R-:W-:Y:S02]  /*11010*/  IMAD.MOV.U32 R16, RZ, RZ, R14 ;  /* 0x000000ffff107224 */ /* 0x000fe400078e000e */
[----:B------:R-:W-:Y:S02]  /*11020*/  IMAD.MOV.U32 R17, RZ, RZ, R15 ;  /* 0x000000ffff117224 */ /* 0x000fe400078e000f */
[----:B------:R-:W4:Y:S01]  /*11030*/  LDL.LU.64 R14, [R1+0x58] ;  /* 0x00005800010e7983 */ /* 0x000f220000300a00 */
[----:B------:R-:W-:Y:S02]  /*11040*/  IMAD.MOV.U32 R139, RZ, RZ, R144 ;  /* 0x000000ffff8b7224 */ /* 0x000fe400078e0090 */
[----:B------:R-:W-:Y:S01]  /*11050*/  IMAD.MOV.U32 R252, RZ, RZ, R153 ;  /* 0x000000fffffc7224 */ /* 0x000fe200078e0099 */
[----:B------:R1:W-:Y:S01]  /*11060*/  STL [R1], R152 ;  /* 0x0000009801007387 */ /* 0x0003e20000100800 */
[----:B------:R-:W-:Y:S02]  /*11070*/  IMAD.MOV.U32 R144, RZ, RZ, R209 ;  /* 0x000000ffff907224 */ /* 0x000fe400078e00d1 */
[----:B------:R-:W-:-:S02]  /*11080*/  IMAD.MOV.U32 R209, RZ, RZ, R247 ;  /* 0x000000ffffd17224 */ /* 0x000fc400078e00f7 */
[----:B------:R-:W-:Y:S02]  /*11090*/  IMAD.MOV.U32 R247, RZ, RZ, R248 ;  /* 0x000000fffff77224 */ /* 0x000fe400078e00f8 */
[----:B------:R-:W-:Y:S01]  /*110a0*/  IMAD.MOV.U32 R248, RZ, RZ, R251 ;  /* 0x000000fffff87224 */ /* 0x000fe200078e00fb */
[----:B-1----:R-:W4:Y:S01]  /*110b0*/  LDL.LU.64 R152, [R1+0x360] ;  /* 0x0003600001987983 */ /* 0x002f220000300a00 */
[----:B------:R-:W-:Y:S02]  /*110c0*/  IMAD.MOV.U32 R251, RZ, RZ, R22 ;  /* 0x000000fffffb7224 */ /* 0x000fe400078e0016 */
[----:B------:R-:W-:Y:S01]  /*110d0*/  IMAD.MOV.U32 R22, RZ, RZ, R19 ;  /* 0x000000ffff167224 */ /* 0x000fe200078e0013 */
[----:B------:R1:W-:Y:S04]  /*110e0*/  STL [R1+0x8], R18 ;  /* 0x0000081201007387 */ /* 0x0003e80000100800 */
[----:B-1----:R-:W4:Y:S04]  /*110f0*/  LDL.LU.64 R18, [R1+0x168] ;  /* 0x0001680001127983 */ /* 0x002f280000300a00 */
[----:B------:R1:W-:Y:S04]  /*11100*/  STL [R1+0x4], R22 ;  /* 0x0000041601007387 */ /* 0x0003e80000100800 */
[----:B--2---:R2:W-:Y:S01]  /*11110*/  STL [R1+0x10], R12 ;  /* 0x0000100c01007387 */ /* 0x0045e20000100800 */
[----:B-1----:R-:W-:-:S03]  /*11120*/  IMAD.MOV.U32 R22, RZ, RZ, R13 ;  /* 0x000000ffff167224 */ /* 0x002fc600078e000d */
[----:B--2---:R-:W2:Y:S04]  /*11130*/  LDL.LU.64 R12, [R1+0x128] ;  /* 0x00012800010c7983 */ /* 0x004ea80000300a00 */
[----:B------:R-:W-:Y:S01]  /*11140*/  STL [R1+0xc], R22 ;  /* 0x00000c1601007387 */ /* 0x000fe20000100800 */
[----:B------:R-:W-:-:S03]  /*11150*/  IMAD.MOV.U32 R109, RZ, RZ, R210 ;  /* 0x000000ffff6d7224 */ /* 0x000fc600078e00d2 */
[----:B------:R1:W-:Y:S01]  /*11160*/  STL [R1+0x18], R20 ;  /* 0x0000181401007387 */ /* 0x0003e20000100800 */
[----:B------:R-:W-:Y:S02]  /*11170*/  IMAD.MOV.U32 R210, RZ, RZ, R246 ;  /* 0x000000ffffd27224 */ /* 0x000fe400078e00f6 */
[----:B------:R-:W-:Y:S02]  /*11180*/  IMAD.MOV.U32 R246, RZ, RZ, R249 ;  /* 0x000000fffff67224 */ /* 0x000fe400078e00f9 */
[----:B------:R-:W-:Y:S02]  /*11190*/  IMAD.MOV.U32 R249, RZ, RZ, R250 ;  /* 0x000000fffff97224 */ /* 0x000fe400078e00fa */
[----:B-1----:R-:W-:Y:S02]  /*111a0*/  IMAD.MOV.U32 R20, RZ, RZ, R21 ;  /* 0x000000ffff147224 */ /* 0x002fe400078e0015 */
[----:B------:R-:W-:-:S03]  /*111b0*/  IMAD.MOV.U32 R250, RZ, RZ, R23 ;  /* 0x000000fffffa7224 */ /* 0x000fc600078e0017 */
[----:B------:R1:W-:Y:S04]  /*111c0*/  STL [R1+0x14], R20 ;  /* 0x0000141401007387 */ /* 0x0003e80000100800 */
[----:B------:R1:W-:Y:S04]  /*111d0*/  STL [R1+0x20], R10 ;  /* 0x0000200a01007387 */ /* 0x0003e80000100800 */
[----:B------:R-:W2:Y:S01]  /*111e0*/  LDL.LU.64 R22, [R1+0xa0] ;  /* 0x0000a00001167983 */ /* 0x000ea20000300a00 */
[----:B------:R-:W-:-:S03]  /*111f0*/  IMAD.MOV.U32 R98, RZ, RZ, R11 ;  /* 0x000000ffff627224 */ /* 0x000fc600078e000b */
[----:B-1----:R-:W2:Y:S01]  /*11200*/  LDL.LU.64 R20, [R1+0x70] ;  /* 0x0000700001147983 */ /* 0x002ea20000300a00 */
[----:B------:R-:W-:-:S03]  /*11210*/  IMAD.MOV.U32 R10, RZ, RZ, R8 ;  /* 0x000000ffff0a7224 */ /* 0x000fc600078e0008 */
[----:B------:R1:W-:Y:S01]  /*11220*/  STL [R1+0x1c], R98 ;  /* 0x00001c6201007387 */ /* 0x0003e20000100800 */
[----:B------:R-:W-:Y:S02]  /*11230*/  IMAD.MOV.U32 R11, RZ, RZ, R9 ;  /* 0x000000ffff0b7224 */ /* 0x000fe400078e0009 */
[----:B------:R-:W-:Y:S01]  /*11240*/  IMAD.MOV.U32 R8, RZ, RZ, R6 ;  /* 0x000000ffff087224 */ /* 0x000fe200078e0006 */
[----:B------:R-:W-:Y:S01]  /*11250*/  STL [R1+0x28], R158 ;  /* 0x0000289e01007387 */ /* 0x000fe20000100800 */
[----:B------:R-:W-:-:S03]  /*11260*/  IMAD.MOV.U32 R9, RZ, RZ, R7 ;  /* 0x000000ffff097224 */ /* 0x000fc600078e0007 */
[----:B------:R-:W2:Y:S01]  /*11270*/  LDL.LU.64 R6, [R1+0x98] ;  /* 0x0000980001067983 */ /* 0x000ea20000300a00 */
[----:B-1----:R-:W-:-:S03]  /*11280*/  IMAD.MOV.U32 R98, RZ, RZ, R159 ;  /* 0x000000ffff627224 */ /* 0x002fc600078e009f */
[----:B---3--:R1:W-:Y:S04]  /*11290*/  STL [R1+0x30], R88 ;  /* 0x0000305801007387 */ /* 0x0083e80000100800 */
[----:B------:R-:W-:Y:S04]  /*112a0*/  STL [R1+0x24], R98 ;  /* 0x0000246201007387 */ /* 0x000fe80000100800 */
[----:B----4-:R3:W-:Y:S01]  /*112b0*/  STL [R1+0x38], R14 ;  /* 0x0000380e01007387 */ /* 0x0107e20000100800 */
[----:B-1----:R-:W-:-:S05]  /*112c0*/  IMAD.MOV.U32 R88, RZ, RZ, R89 ;  /* 0x000000ffff587224 */ /* 0x002fca00078e0059 */
[----:B------:R-:W-:Y:S01]  /*112d0*/  STL [R1+0x2c], R88 ;  /* 0x00002c5801007387 */ /* 0x000fe20000100800 */
[----:B---3--:R-:W-:-:S03]  /*112e0*/  IMAD.MOV.U32 R14, RZ, RZ, R15 ;  /* 0x000000ffff0e7224 */ /* 0x008fc600078e000f */
[----:B------:R-:W-:Y:S04]  /*112f0*/  STL [R1+0x40], R2 ;  /* 0x0000400201007387 */ /* 0x000fe80000100800 */
[----:B------:R1:W-:Y:S04]  /*11300*/  STL [R1+0x34], R14 ;  /* 0x0000340e01007387 */ /* 0x0003e80000100800 */
[----:B-1----:R-:W3:Y:S01]  /*11310*/  LDL.LU.64 R14, [R1+0x370] ;  /* 0x00037000010e7983 */ /* 0x002ee20000300a00 */
[----:B------:R-:W-:-:S03]  /*11320*/  IMAD.MOV.U32 R2, RZ, RZ, R3 ;  /* 0x000000ffff027224 */ /* 0x000fc600078e0003 */
[----:B------:R-:W-:Y:S04]  /*11330*/  STL [R1+0x48], R150 ;  /* 0x0000489601007387 */ /* 0x000fe80000100800 */
[----:B------:R1:W-:Y:S01]  /*11340*/  STL [R1+0x3c], R2 ;  /* 0x00003c0201007387 */ /* 0x0003e20000100800 */
[----:B------:R-:W-:-:S03]  /*11350*/  IMAD.MOV.U32 R88, RZ, RZ, R151 ;  /* 0x000000ffff587224 */ /* 0x000fc600078e0097 */
[----:B-1----:R-:W4:Y:S04]  /*11360*/  LDL.LU.64 R2, [R1+0x1a8] ;  /* 0x0001a80001027983 */ /* 0x002f280000300a00 */
[----:B------:R-:W-:Y:S04]  /*11370*/  STL [R1+0x50], R152 ;  /* 0x0000509801007387 */ /* 0x000fe80000100800 */
[----:B------:R1:W-:Y:S04]  /*11380*/  STL [R1+0x44], R88 ;  /* 0x0000445801007387 */ /* 0x0003e80000100800 */
[----:B------:R-:W4:Y:S01]  /*11390*/  LDL.LU.64 R150, [R1+0x160] ;  /* 0x0001600001967983 */ /* 0x000f220000300a00 */
[----:B-1----:R-:W-:-:S03]  /*113a0*/  IMAD.MOV.U32 R88, RZ, RZ, R153 ;  /* 0x000000ffff587224 */ /* 0x002fc600078e0099 */
[----:B------:R1:W-:Y:S04]  /*113b0*/  STL [R1+0x58], R18 ;  /* 0x0000581201007387 */ /* 0x0003e80000100800 */
[----:B------:R2:W-:Y:S04]  /*113c0*/  STL [R1+0x4c], R88 ;  /* 0x00004c5801007387 */ /* 0x0005e80000100800 */
[----:B------:R-:W4:Y:S01]  /*113d0*/  LDL.LU.64 R152, [R1+0xe8] ;  /* 0x0000e80001987983 */ /* 0x000f220000300a00 */
[----:B-1----:R-:W-:-:S03]  /*113e0*/  IMAD.MOV.U32 R18, RZ, RZ, R19 ;  /* 0x000000ffff127224 */ /* 0x002fc600078e0013 */
[----:B--2---:R-:W-:Y:S04]  /*113f0*/  STL [R1+0x60], R12 ;  /* 0x0000600c01007387 */ /* 0x004fe80000100800 */
[----:B------:R1:W-:Y:S01]  /*11400*/  STL [R1+0x54], R18 ;  /* 0x0000541201007387 */ /* 0x0003e20000100800 */
[----:B------:R-:W-:-:S03]  /*11410*/  IMAD.MOV.U32 R88, RZ, RZ, R13 ;  /* 0x000000ffff587224 */ /* 0x000fc600078e000d */
[----:B-1----:R-:W2:Y:S04]  /*11420*/  LDL.LU.64 R18, [R1+0xe0] ;  /* 0x0000e00001127983 */ /* 0x002ea80000300a00 */
[----:B------:R-:W2:Y:S04]  /*11430*/  LDL.LU.64 R12, [R1+0xd8] ;  /* 0x0000d800010c7983 */ /* 0x000ea80000300a00 */
[----:B------:R-:W-:Y:S04]  /*11440*/  STL [R1+0x5c], R88 ;  /* 0x00005c5801007387 */ /* 0x000fe80000100800 */
[----:B------:R1:W-:Y:S02]  /*11450*/  STL [R1+0x68], R22 ;  /* 0x0000681601007387 */ /* 0x0003e40000100800 */
[----:B-1----:R-:W-:-:S05]  /*11460*/  IMAD.MOV.U32 R22, RZ, RZ, R23 ;  /* 0x000000ffff167224 */ /* 0x002fca00078e0017 */
[----:B------:R-:W-:Y:S04]  /*11470*/  STL [R1+0x64], R22 ;  /* 0x0000641601007387 */ /* 0x000fe80000100800 */
[----:B------:R1:W-:Y:S02]  /*11480*/  STL [R1+0x70], R20 ;  /* 0x0000701401007387 */ /* 0x0003e40000100800 */
[----:B-1----:R-:W-:-:S05]  /*11490*/  IMAD.MOV.U32 R20, RZ, RZ, R21 ;  /* 0x000000ffff147224 */ /* 0x002fca00078e0015 */
[----:B------:R1:W-:Y:S04]  /*114a0*/  STL [R1+0x6c], R20 ;  /* 0x00006c1401007387 */ /* 0x0003e80000100800 */
[----:B------:R1:W-:Y:S02]  /*114b0*/  STL [R1+0x78], R6 ;  /* 0x0000780601007387 */ /* 0x0003e40000100800 */
[----:B-1----:R-:W-:Y:S02]  /*114c0*/  IMAD.MOV.U32 R20, RZ, RZ, R7 ;  /* 0x000000ffff147224 */ /* 0x002fe400078e0007 */
[----:B------:R-:W2:Y:S04]  /*114d0*/  LDL.LU.64 R6, [R1+0x388] ;  /* 0x0003880001067983 */ /* 0x000ea80000300a00 */
[----:B------:R1:W-:Y:S04]  /*114e0*/  STL [R1+0x74], R20 ;  /* 0x0000741401007387 */ /* 0x0003e80000100800 */
[----:B------:R1:W-:Y:S02]  /*114f0*/  STL [R1+0x80], R4 ;  /* 0x0000800401007387 */ /* 0x0003e40000100800 */
[----:B-1----:R-:W-:-:S02]  /*11500*/  IMAD.MOV.U32 R20, RZ, RZ, R5 ;  /* 0x000000ffff147224 */ /* 0x002fc400078e0005 */
[----:B------:R-:W2:Y:S04]  /*11510*/  LDL.LU.64 R4, [R1+0x228] ;  /* 0x0002280001047983 */ /* 0x000ea80000300a00 */
[----:B------:R1:W-:Y:S04]  /*11520*/  STL [R1+0x7c], R20 ;  /* 0x00007c1401007387 */ /* 0x0003e80000100800 */
[----:B------:R1:W-:Y:S02]  /*11530*/  STL [R1+0x88], R16 ;  /* 0x0000881001007387 */ /* 0x0003e40000100800 */
[----:B-1----:R-:W-:-:S02]  /*11540*/  IMAD.MOV.U32 R20, RZ, RZ, R17 ;  /* 0x000000ffff147224 */ /* 0x002fc400078e0011 */
[----:B------:R-:W2:Y:S04]  /*11550*/  LDL.LU.64 R16, [R1+0x1a0] ;  /* 0x0001a00001107983 */ /* 0x000ea80000300a00 */
[----:B------:R1:W-:Y:S04]  /*11560*/  STL [R1+0x84], R20 ;  /* 0x0000841401007387 */ /* 0x0003e80000100800 */
[----:B---3--:R3:W-:Y:S01]  /*11570*/  STL [R1+0x90], R14 ;  /* 0x0000900e01007387 */ /* 0x0087e20000100800 */
[----:B-1----:R-:W-:-:S03]  /*11580*/  IMAD.MOV.U32 R20, RZ, RZ, R15 ;  /* 0x000000ffff147224 */ /* 0x002fc600078e000f */
[----:B---3--:R-:W3:Y:S04]  /*11590*/  LDL.LU.64 R14, [R1+0x120] ;  /* 0x00012000010e7983 */ /* 0x008ee80000300a00 */
[----:B------:R1:W-:Y:S04]  /*115a0*/  STL [R1+0x8c], R20 ;  /* 0x00008c1401007387 */ /* 0x0003e80000100800 */
[----:B----4-:R4:W-:Y:S01]  /*115b0*/  STL [R1+0x98], R2 ;  /* 0x0000980201007387 */ /* 0x0109e20000100800 */
[----:B-1----:R-:W-:-:S03]  /*115c0*/  IMAD.MOV.U32 R20, RZ, RZ, R3 ;  /* 0x000000ffff147224 */ /* 0x002fc600078e0003 */
[----:B----4-:R-:W4:Y:S04]  /*115d0*/  LDL.LU.64 R2, [R1+0x118] ;  /* 0x0001180001027983 */ /* 0x010f280000300a00 */
[----:B------:R1:W-:Y:S04]  /*115e0*/  STL [R1+0x94], R20 ;  /* 0x0000941401007387 */ /* 0x0003e80000100800 */
[----:B------:R1:W-:Y:S02]  /*115f0*/  STL [R1+0xa0], R150 ;  /* 0x0000a09601007387 */ /* 0x0003e40000100800 */
[----:B-1----:R-:W-:-:S02]  /*11600*/  IMAD.MOV.U32 R20, RZ, RZ, R151 ;  /* 0x000000ffff147224 */ /* 0x002fc400078e0097 */
[----:B------:R-:W4:Y:S04]  /*11610*/  LDL.LU.64 R150, [R1+0x110] ;  /* 0x0001100001967983 */ /* 0x000f280000300a00 */
[----:B------:R1:W-:Y:S04]  /*11620*/  STL [R1+0x9c], R20 ;  /* 0x00009c1401007387 */ /* 0x0003e80000100800 */
[----:B------:R1:W-:Y:S02]  /*11630*/  STL [R1+0xa8], R152 ;  /* 0x0000a89801007387 */ /* 0x0003e40000100800 */
[----:B-1----:R-:W-:-:S02]  /*11640*/  IMAD.MOV.U32 R20, RZ, RZ, R153 ;  /* 0x000000ffff147224 */ /* 0x002fc400078e0099 */
[----:B------:R-:W4:Y:S04]  /*11650*/  LDL.LU.64 R152, [R1+0x100] ;  /* 0x0001000001987983 */ /* 0x000f280000300a00 */
[----:B------:R-:W-:Y:S04]  /*11660*/  STL [R1+0xa4], R20 ;  /* 0x0000a41401007387 */ /* 0x000fe80000100800 */
[----:B--2---:R1:W-:Y:S02]  /*11670*/  STL [R1+0xb0], R18 ;  /* 0x0000b01201007387 */ /* 0x0043e40000100800 */
[----:B-1----:R-:W-:-:S05]  /*11680*/  IMAD.MOV.U32 R18, RZ, RZ, R19 ;  /* 0x000000ffff127224 */ /* 0x002fca00078e0013 */
[----:B------:R1:W-:Y:S04]  /*11690*/  STL [R1+0xac], R18 ;  /* 0x0000ac1201007387 */ /* 0x0003e80000100800 */
[----:B------:R2:W-:Y:S01]  /*116a0*/  STL [R1+0xb8], R12 ;  /* 0x0000b80c01007387 */ /* 0x0005e20000100800 */
[----:B-1----:R-:W-:-:S03]  /*116b0*/  IMAD.MOV.U32 R18, RZ, RZ, R13 ;  /* 0x000000ffff127224 */ /* 0x002fc600078e000d */
[----:B--2---:R-:W2:Y:S04]  /*116c0*/  LDL.LU.64 R12, [R1+0x3c0] ;  /* 0x0003c000010c7983 */ /* 0x004ea80000300a00 */
        /* <DEDUP_REMOVED lines=41> */
[----:B--2---:R2:W-:Y:S01]  /*11960*/  STL [R1+0x110], R12 ;  /* 0x0001100c01007387 */ /* 0x0045e20000100800 */
        /* <DEDUP_REMOVED lines=23> */
[----:B---3--:R3:W-:Y:S04]  /*11ae0*/  STL [R1+0x140], R14 ;  /* 0x0001400e01007387 */ /* 0x0087e80000100800 */
[----:B-1----:R-:W2:Y:S01]  /*11af0*/  LDL.LU.64 R18, [R1+0x3f8] ;  /* 0x0003f80001127983 */ /* 0x002ea20000300a00 */
[----:B---3--:R-:W-:-:S05]  /*11b00*/  IMAD.MOV.U32 R14, RZ, RZ, R15 ;  /* 0x000000ffff0e7224 */ /* 0x008fca00078e000f */
[----:B------:R1:W-:Y:S04]  /*11b10*/  STL [R1+0x13c], R14 ;  /* 0x00013c0e01007387 */ /* 0x0003e80000100800 */
[----:B----4-:R3:W-:Y:S01]  /*11b20*/  STL [R1+0x148], R2 ;  /* 0x0001480201007387 */ /* 0x0107e20000100800 */
[----:B-1----:R-:W-:-:S03]  /*11b30*/  IMAD.MOV.U32 R14, RZ, RZ, R3 ;  /* 0x000000ffff0e7224 */ /* 0x002fc600078e0003 */
[----:B---3--:R-:W3:Y:S04]  /*11b40*/  LDL.LU.64 R2, [R1+0x3b0] ;  /* 0x0003b00001027983 */ /* 0x008ee80000300a00 */
[----:B------:R1:W-:Y:S04]  /*11b50*/  STL [R1+0x144], R14 ;  /* 0x0001440e01007387 */ /* 0x0003e80000100800 */
[----:B------:R4:W-:Y:S01]  /*11b60*/  STL [R1+0x150], R150 ;  /* 0x0001509601007387 */ /* 0x0009e20000100800 */
        /* <DEDUP_REMOVED lines=11> */
[----:B--2---:R2:W-:Y:S04]  /*11c20*/  STL [R1+0x168], R12 ;  /* 0x0001680c01007387 */ /* 0x0045e80000100800 */
[----:B-1----:R-:W4:Y:S01]  /*11c30*/  LDL.LU.64 R14, [R1+0x1c0] ;  /* 0x0001c000010e7983 */ /* 0x002f220000300a00 */
[----:B--2---:R-:W-:-:S05]  /*11c40*/  IMAD.MOV.U32 R12, RZ, RZ, R13 ;  /* 0x000000ffff0c7224 */ /* 0x004fca00078e000d */
[----:B------:R1:W-:Y:S04]  /*11c50*/  STL [R1+0x164], R12 ;  /* 0x0001640c01007387 */ /* 0x0003e80000100800 */
[----:B------:R2:W-:Y:S04]  /*11c60*/  STL [R1+0x170], R10 ;  /* 0x0001700a01007387 */ /* 0x0005e80000100800 */
[----:B-1----:R-:W4:Y:S01]  /*11c70*/  LDL.LU.64 R12, [R1+0x1c8] ;  /* 0x0001c800010c7983 */ /* 0x002f220000300a00 */
[----:B--2---:R-:W-:-:S05]  /*11c80*/  IMAD.MOV.U32 R10, RZ, RZ, R11 ;  /* 0x000000ffff0a7224 */ /* 0x004fca00078e000b */
[----:B------:R1:W-:Y:S04]  /*11c90*/  STL [R1+0x16c], R10 ;  /* 0x00016c0a01007387 */ /* 0x0003e80000100800 */
[----:B------:R2:W-:Y:S04]  /*11ca0*/  STL [R1+0x178], R8 ;  /* 0x0001780801007387 */ /* 0x0005e80000100800 */
[----:B-1----:R-:W4:Y:S01]  /*11cb0*/  LDL.LU.64 R10, [R1+0x468] ;  /* 0x00046800010a7983 */ /* 0x002f220000300a00 */
[----:B--2---:R-:W-:-:S03]  /*11cc0*/  IMAD.MOV.U32 R8, RZ, RZ, R9 ;  /* 0x000000ffff087224 */ /* 0x004fc600078e0009 */
        /* <DEDUP_REMOVED lines=12> */
[----:B------:R-:W-:Y:S04]  /*11d90*/  STL [R1+0x198], R18 ;  /* 0x0001981201007387 */ /* 0x000fe80000100800 */
[----:B------:R1:W-:Y:S04]  /*11da0*/  STL [R1+0x18c], R16 ;  /* 0x00018c1001007387 */ /* 0x0003e80000100800 */
[----:B-1----:R-:W2:Y:S01]  /*11db0*/  LDL.LU.64 R16, [R1+0x218] ;  /* 0x0002180001107983 */ /* 0x002ea20000300a00 */
[----:B------:R-:W-:-:S03]  /*11dc0*/  IMAD.MOV.U32 R18, RZ, RZ, R19 ;  /* 0x000000ffff127224 */ /* 0x000fc600078e0013 */
[----:B---3--:R-:W-:Y:S04]  /*11dd0*/  STL [R1+0x1a0], R2 ;  /* 0x0001a00201007387 */ /* 0x008fe80000100800 */
[----:B------:R1:W-:Y:S02]  /*11de0*/  STL [R1+0x194], R18 ;  /* 0x0001941201007387 */ /* 0x0003e40000100800 */
[----:B-1----:R-:W-:Y:S02]  /*11df0*/  IMAD.MOV.U32 R18, RZ, RZ, R3 ;  /* 0x000000ffff127224 */ /* 0x002fe400078e0003 */
[----:B------:R-:W3:Y:S04]  /*11e00*/  LDL.LU.64 R2, [R1+0x210] ;  /* 0x0002100001027983 */ /* 0x000ee80000300a00 */
        /* <DEDUP_REMOVED lines=17> */
[----:B------:R1:W-:Y:S02]  /*11f20*/  STL [R1+0x1c8], R12 ;  /* 0x0001c80c01007387 */ /* 0x0003e40000100800 */
[----:B-1----:R-:W-:-:S02]  /*11f30*/  IMAD.MOV.U32 R12, RZ, RZ, R13 ;  /* 0x000000ffff0c7224 */ /* 0x002fc400078e000d */
[----:B------:R1:W-:Y:S04]  /*11f40*/  STL [R1+0x1d0], R10 ;  /* 0x0001d00a01007387 */ /* 0x0003e80000100800 */
[----:B------:R1:W-:Y:S02]  /*11f50*/  STL [R1+0x1c4], R12 ;  /* 0x0001c40c01007387 */ /* 0x0003e40000100800 */
[----:B-1----:R-:W-:Y:S02]  /*11f60*/  IMAD.MOV.U32 R10, RZ, RZ, R11 ;  /* 0x000000ffff0a7224 */ /* 0x002fe400078e000b */
[----:B------:R-:W4:Y:S04]  /*11f70*/  LDL.LU.64 R12, [R1+0x428] ;  /* 0x00042800010c7983 */ /* 0x000f280000300a00 */
[----:B--2---:R1:W-:Y:S04]  /*11f80*/  STL [R1+0x1d8], R8 ;  /* 0x0001d80801007387 */ /* 0x0043e80000100800 */
        /* <DEDUP_REMOVED lines=13> */
[----:B-1----:R-:W2:Y:S04]  /*12060*/  LDL.LU.64 R4, [R1+0x240] ;  /* 0x0002400001047983 */ /* 0x002ea80000300a00 */
[----:B------:R-:W2:Y:S01]  /*12070*/  LDL.LU.64 R18, [R1+0x248] ;  /* 0x0002480001127983 */ /* 0x000ea20000300a00 */
[----:B------:R-:W-:-:S05]  /*12080*/  IMAD.MOV.U32 R16, RZ, RZ, R17 ;  /* 0x000000ffff107224 */ /* 0x000fca00078e0011 */
        /* <DEDUP_REMOVED lines=9> */
[----:B------:R1:W-:Y:S01]  /*12120*/  STL [R1+0x208], R152 ;  /* 0x0002089801007387 */ /* 0x0003e20000100800 */
[----:B------:R-:W-:-:S03]  /*12130*/  IMAD.MOV.U32 R20, RZ, RZ, R153 ;  /* 0x000000ffff147224 */ /* 0x000fc600078e0099 */
[----:B-1----:R-:W4:Y:S04]  /*12140*/  LDL.LU.64 R16, [R1+0x458] ;  /* 0x0004580001107983 */ /* 0x002f280000300a00 */
[----:B------:R-:W-:Y:S04]  /*12150*/  STL [R1+0x210], R156 ;  /* 0x0002109c01007387 */ /* 0x000fe80000100800 */
[----:B------:R1:W-:Y:S04]  /*12160*/  STL [R1+0x204], R20 ;  /* 0x0002041401007387 */ /* 0x0003e80000100800 */
[----:B------:R-:W4:Y:S01]  /*12170*/  LDL.LU.64 R152, [R1+0x420] ;  /* 0x0004200001987983 */ /* 0x000f220000300a00 */
[----:B-1----:R-:W-:-:S03]  /*12180*/  IMAD.MOV.U32 R20, RZ, RZ, R157 ;  /* 0x000000ffff147224 */ /* 0x002fc600078e009d */
[----:B------:R-:W-:Y:S04]  /*12190*/  STL [R1+0x218], R14 ;  /* 0x0002180e01007387 */ /* 0x000fe80000100800 */
[----:B------:R1:W-:Y:S04]  /*121a0*/  STL [R1+0x20c], R20 ;  /* 0x00020c1401007387 */ /* 0x0003e80000100800 */
[----:B------:R-:W4:Y:S01]  /*121b0*/  LDL.LU.64 R156, [R1+0x3e0] ;  /* 0x0003e000019c7983 */ /* 0x000f220000300a00 */
[----:B-1----:R-:W-:-:S03]  /*121c0*/  IMAD.MOV.U32 R20, RZ, RZ, R15 ;  /* 0x000000ffff147224 */ /* 0x002fc600078e000f */
        /* <DEDUP_REMOVED lines=19> */
[----:B------:R1:W-:Y:S02]  /*12300*/  STL [R1+0x248], R18 ;  /* 0x0002481201007387 */ /* 0x0003e40000100800 */
[----:B-1----:R-:W-:-:S05]  /*12310*/  IMAD.MOV.U32 R4, RZ, RZ, R5 ;  /* 0x000000ffff047224 */ /* 0x002fca00078e0005 */
[----:B------:R1:W-:Y:S01]  /*12320*/  STL [R1+0x23c], R4 ;  /* 0x00023c0401007387 */ /* 0x0003e20000100800 */
[----:B------:R-:W-:-:S03]  /*12330*/  IMAD.MOV.U32 R18, RZ, RZ, R19 ;  /* 0x000000ffff127224 */ /* 0x000fc600078e0013 */
[----:B-1----:R-:W2:Y:S04]  /*12340*/  LDL.LU.64 R4, [R1+0x480] ;  /* 0x0004800001047983 */ /* 0x002ea80000300a00 */
[----:B---3--:R-:W-:Y:S04]  /*12350*/  STL [R1+0x250], R2 ;  /* 0x0002500201007387 */ /* 0x008fe80000100800 */
[----:B------:R1:W-:Y:S02]  /*12360*/  STL [R1+0x244], R18 ;  /* 0x0002441201007387 */ /* 0x0003e40000100800 */
[----:B-1----:R-:W-:-:S02]  /*12370*/  IMAD.MOV.U32 R18, RZ, RZ, R3 ;  /* 0x000000ffff127224 */ /* 0x002fc400078e0003 */
[----:B------:R-:W3:Y:S04]  /*12380*/  LDL.LU.64 R2, [R1+0x450] ;  /* 0x0004500001027983 */ /* 0x000ee80000300a00 */
[----:B------:R1:W-:Y:S04]  /*12390*/  STL [R1+0x24c], R18 ;  /* 0x00024c1201007387 */ /* 0x0003e80000100800 */
[----:B----4-:R4:W-:Y:S01]  /*123a0*/  STL [R1+0x258], R150 ;  /* 0x0002589601007387 */ /* 0x0109e20000100800 */
[----:B-1----:R-:W-:-:S03]  /*123b0*/  IMAD.MOV.U32 R18, RZ, RZ, R151 ;  /* 0x000000ffff127224 */ /* 0x002fc600078e0097 */
[----:B------:R1:W-:Y:S04]  /*123c0*/  STL [R1+0x260], R16 ;  /* 0x0002601001007387 */ /* 0x0003e80000100800 */
[----:B------:R-:W-:Y:S04]  /*123d0*/  STL [R1+0x254], R18 ;  /* 0x0002541201007387 */ /* 0x000fe80000100800 */
[----:B----4-:R-:W4:Y:S01]  /*123e0*/  LDL.LU.64 R150, [R1+0x418] ;  /* 0x0004180001967983 */ /* 0x010f220000300a00 */
[----:B-1----:R-:W-:-:S03]  /*123f0*/  IMAD.MOV.U32 R16, RZ, RZ, R17 ;  /* 0x000000ffff107224 */ /* 0x002fc600078e0011 */
[----:B------:R-:W-:Y:S04]  /*12400*/  STL [R1+0x268], R152 ;  /* 0x0002689801007387 */ /* 0x000fe80000100800 */
[----:B------:R1:W-:Y:S02]  /*12410*/  STL [R1+0x25c], R16 ;  /* 0x00025c1001007387 */ /* 0x0003e40000100800 */
[----:B-1----:R-:W-:Y:S02]  /*12420*/  IMAD.MOV.U32 R16, RZ, RZ, R153 ;  /* 0x000000ffff107224 */ /* 0x002fe400078e0099 */
[----:B------:R-:W4:Y:S04]  /*12430*/  LDL.LU.64 R152, [R1+0x3d8] ;  /* 0x0003d80001987983 */ /* 0x000f280000300a00 */
[----:B------:R1:W-:Y:S02]  /*12440*/  STL [R1+0x264], R16 ;  /* 0x0002641001007387 */ /* 0x0003e40000100800 */
[----:B-1----:R-:W-:-:S02]  /*12450*/  IMAD.MOV.U32 R16, RZ, RZ, R157 ;  /* 0x000000ffff107224 */ /* 0x002fc400078e009d */
[----:B------:R1:W-:Y:S04]  /*12460*/  STL [R1+0x270], R156 ;  /* 0x0002709c01007387 */ /* 0x0003e80000100800 */
[----:B------:R1:W-:Y:S04]  /*12470*/  STL [R1+0x278], R14 ;  /* 0x0002780e01007387 */ /* 0x0003e80000100800 */
[----:B------:R-:W-:Y:S04]  /*12480*/  STL [R1+0x26c], R16 ;  /* 0x00026c1001007387 */ /* 0x000fe80000100800 */
[----:B-1----:R-:W4:Y:S01]  /*12490*/  LDL.LU.64 R156, [R1+0x398] ;  /* 0x00039800019c7983 */ /* 0x002f220000300a00 */
[----:B------:R-:W-:-:S03]  /*124a0*/  IMAD.MOV.U32 R14, RZ, RZ, R15 ;  /* 0x000000ffff0e7224 */ /* 0x000fc600078e000f */
[----:B------:R1:W-:Y:S04]  /*124b0*/  STL [R1+0x280], R12 ;  /* 0x0002800c01007387 */ /* 0x0003e80000100800 */
[----:B------:R-:W-:Y:S04]  /*124c0*/  STL [R1+0x274], R14 ;  /* 0x0002740e01007387 */ /* 0x000fe80000100800 */
[----:B------:R-:W4:Y:S01]  /*124d0*/  LDL.LU.64 R158, [R1+0x378] ;  /* 0x00037800019e7983 */ /* 0x000f220000300a00 */
[----:B-1----:R-:W-:-:S05]  /*124e0*/  IMAD.MOV.U32 R12, RZ, RZ, R13 ;  /* 0x000000ffff0c7224 */ /* 0x002fca00078e000d */
[----:B------:R-:W-:Y:S04]  /*124f0*/  STL [R1+0x27c], R12 ;  /* 0x00027c0c01007387 */ /* 0x000fe80000100800 */
[----:B--2---:R1:W-:Y:S04]  /*12500*/  STL [R1+0x288], R10 ;  /* 0x0002880a01007387 */ /* 0x0043e80000100800 */
[----:B------:R-:W2:Y:S01]  /*12510*/  LDL.LU.64 R88, [R1+0x4d8] ;  /* 0x0004d80001587983 */ /* 0x000ea20000300a00 */
[----:B-1----:R-:W-:-:S05]  /*12520*/  IMAD.MOV.U32 R10, RZ, RZ, R11 ;  /* 0x000000ffff0a7224 */ /* 0x002fca00078e000b */
[----:B------:R-:W-:Y:S04]  /*12530*/  STL [R1+0x284], R10 ;  /* 0x0002840a01007387 */ /* 0x000fe80000100800 */
[----:B------:R1:W-:Y:S04]  /*12540*/  STL [R1+0x290], R8 ;  /* 0x0002900801007387 */ /* 0x0003e80000100800 */
[----:B------:R-:W2:Y:S01]  /*12550*/  LDL.LU.64 R22, [R1+0x4c0] ;  /* 0x0004c00001167983 */ /* 0x000ea20000300a00 */
[----:B-1----:R-:W-:-:S05]  /*12560*/  IMAD.MOV.U32 R8, RZ, RZ, R9 ;  /* 0x000000ffff087224 */ /* 0x002fca00078e0009 */
[----:B------:R-:W-:Y:S04]  /*12570*/  STL [R1+0x28c], R8 ;  /* 0x00028c0801007387 */ /* 0x000fe80000100800 */
[----:B------:R1:W-:Y:S04]  /*12580*/  STL [R1+0x298], R6 ;  /* 0x0002980601007387 */ /* 0x0003e80000100800 */
[----:B------:R-:W2:Y:S04]  /*12590*/  LDL.LU.64 R20, [R1+0x4a0] ;  /* 0x0004a00001147983 */ /* 0x000ea80000300a00 */
        /* <DEDUP_REMOVED lines=8> */
[----:B---3--:R1:W-:Y:S04]  /*12620*/  STL [R1+0x2a8], R2 ;  /* 0x0002a80201007387 */ /* 0x0083e80000100800 */
[----:B------:R-:W3:Y:S04]  /*12630*/  LDL.LU.64 R12, [R1+0x3d0] ;  /* 0x0003d000010c7983 */ /* 0x000ee80000300a00 */
[----:B------:R-:W3:Y:S01]  /*12640*/  LDL.LU.64 R10, [R1+0x390] ;  /* 0x00039000010a7983 */ /* 0x000ee20000300a00 */
[----:B-1----:R-:W-:-:S05]  /*12650*/  IMAD.MOV.U32 R2, RZ, RZ, R3 ;  /* 0x000000ffff027224 */ /* 0x002fca00078e0003 */
[----:B------:R1:W-:Y:S04]  /*12660*/  STL [R1+0x2a4], R2 ;  /* 0x0002a40201007387 */ /* 0x0003e80000100800 */
[----:B----4-:R-:W-:Y:S04]  /*12670*/  STL [R1+0x2b0], R150 ;  /* 0x0002b09601007387 */ /* 0x010fe80000100800 */
[----:B------:R-:W4:Y:S01]  /*12680*/  LDL.LU.64 R8, [R1+0x4e0] ;  /* 0x0004e00001087983 */ /* 0x000f220000300a00 */
[----:B-1----:R-:W-:-:S03]  /*12690*/  IMAD.MOV.U32 R2, RZ, RZ, R151 ;  /* 0x000000ffff027224 */ /* 0x002fc600078e0097 */
[----:B------:R-:W4:Y:S04]  /*126a0*/  LDL.LU.64 R6, [R1+0x4d0] ;  /* 0x0004d00001067983 */ /* 0x000f280000300a00 */
[----:B------:R1:W-:Y:S04]  /*126b0*/  STL [R1+0x2ac], R2 ;  /* 0x0002ac0201007387 */ /* 0x0003e80000100800 */
[----:B------:R1:W-:Y:S04]  /*126c0*/  STL [R1+0x2b8], R152 ;  /* 0x0002b89801007387 */ /* 0x0003e80000100800 */
        /* <DEDUP_REMOVED lines=8> */
[----:B------:R1:W-:Y:S01]  /*12750*/  STL [R1+0x2bc], R2 ;  /* 0x0002bc0201007387 */ /* 0x0003e20000100800 */
[----:B------:R-:W-:-:S03]  /*12760*/  IMAD.MOV.U32 R98, RZ, RZ, R159 ;  /* 0x000000ffff627224 */ /* 0x000fc600078e009f */
[----:B------:R2:W-:Y:S04]  /*12770*/  STL [R1+0x2c8], R158 ;  /* 0x0002c89e01007387 */ /* 0x0005e80000100800 */
[----:B-1----:R-:W4:Y:S04]  /*12780*/  LDL.LU.64 R2, [R1+0x408] ;  /* 0x0004080001027983 */ /* 0x002f280000300a00 */
[----:B--2---:R-:W-:Y:S04]  /*12790*/  STL [R1+0x2d0], R88 ;  /* 0x0002d05801007387 */ /* 0x004fe80000100800 */
[----:B------:R1:W-:Y:S04]  /*127a0*/  STL [R1+0x2c4], R98 ;  /* 0x0002c46201007387 */ /* 0x0003e80000100800 */
[----:B------:R-:W2:Y:S01]  /*127b0*/  LDL.LU.64 R158, [R1+0x3c8] ;  /* 0x0003c800019e7983 */ /* 0x000ea20000300a00 */
[----:B-1----:R-:W-:-:S03]  /*127c0*/  IMAD.MOV.U32 R98, RZ, RZ, R89 ;  /* 0x000000ffff627224 */ /* 0x002fc600078e0059 */
[----:B------:R1:W5:Y:S04]  /*127d0*/  LDL.LU.64 R88, [R1+0x698] ;  /* 0x0006980001587983 */ /* 0x0003680000300a00 */
[----:B------:R-:W-:Y:S04]  /*127e0*/  STL [R1+0x2d8], R22 ;  /* 0x0002d81601007387 */ /* 0x000fe80000100800 */
[----:B------:R1:W-:Y:S02]  /*127f0*/  STL [R1+0x2cc], R98 ;  /* 0x0002cc6201007387 */ /* 0x0003e40000100800 */
[----:B-1----:R-:W-:-:S02]  /*12800*/  IMAD.MOV.U32 R98, RZ, RZ, R23 ;  /* 0x000000ffff627224 */ /* 0x002fc400078e0017 */
        /* <DEDUP_REMOVED lines=15> */
[----:B---3--:R-:W-:-:S02]  /*12900*/  IMAD.MOV.U32 R98, RZ, RZ, R15 ;  /* 0x000000ffff627224 */ /* 0x008fc400078e000f */
        /* <DEDUP_REMOVED lines=9> */
[----:B----4-:R-:W-:Y:S04]  /*129a0*/  STL [R1+0x310], R8 ;  /* 0x0003100801007387 */ /* 0x010fe80000100800 */
        /* <DEDUP_REMOVED lines=14> */
[----:B------:R-:W3:Y:S04]  /*12a90*/  LDL.LU.64 R152, [R1+0x640] ;  /* 0x0006400001987983 */ /* 0x000ee80000300a00 */
[----:B------:R-:W-:Y:S04]  /*12aa0*/  STL [R1+0x330], R150 ;  /* 0x0003309601007387 */ /* 0x000fe80000100800 */
[----:B------:R4:W-:Y:S02]  /*12ab0*/  STL [R1+0x324], R98 ;  /* 0x0003246201007387 */ /* 0x0009e40000100800 */
[----:B----4-:R-:W-:-:S02]  /*12ac0*/  IMAD.MOV.U32 R98, RZ, RZ, R151 ;  /* 0x000000ffff627224 */ /* 0x010fc400078e0097 */
[----:B------:R-:W4:Y:S04]  /*12ad0*/  LDL.LU R151, [R1+0x638] ;  /* 0x0006380001977983 */ /* 0x000f280000300800 */
        /* <DEDUP_REMOVED lines=8> */
[----:B------:R1:W-:Y:S04]  /*12b60*/  STL [R1+0x33c], R98 ;  /* 0x00033c6201007387 */ /* 0x0003e80000100800 */
[----:B--2---:R-:W-:Y:S01]  /*12b70*/  STL [R1+0x348], R158 ;  /* 0x0003489e01007387 */ /* 0x004fe20000100800 */
[----:B-1----:R-:W-:-:S05]  /*12b80*/  IMAD.MOV.U32 R98, RZ, RZ, R159 ;  /* 0x000000ffff627224 */ /* 0x002fca00078e009f */
[----:B------:R1:W-:Y:S01]  /*12b90*/  STL [R1+0x344], R98 ;  /* 0x0003446201007387 */ /* 0x0003e20000100800 */
[----:B------:R-:W-:Y:S02]  /*12ba0*/  IMAD.MOV.U32 R123, RZ, RZ, R162 ;  /* 0x000000ffff7b7224 */ /* 0x000fe400078e00a2 */
[----:B------:R-:W-:Y:S01]  /*12bb0*/  IMAD.MOV.U32 R162, RZ, RZ, R206 ;  /* 0x000000ffffa27224 */ /* 0x000fe200078e00ce */
[----:B------:R-:W-:Y:S01]  /*12bc0*/  CS2R R24, SRZ ;  /* 0x0000000000187805 */ /* 0x000fe2000001ff00 */
[----:B------:R-:W-:Y:S01]  /*12bd0*/  IMAD.MOV.U32 R206, RZ, RZ, R214 ;  /* 0x000000ffffce7224 */ /* 0x000fe200078e00d6 */
[----:B------:R-:W-:Y:S01]  /*12be0*/  CS2R R26, SRZ ;  /* 0x00000000001a7805 */ /* 0x000fe2000001ff00 */
[----:B------:R-:W-:Y:S01]  /*12bf0*/  IMAD.MOV.U32 R214, RZ, RZ, R222 ;  /* 0x000000ffffd67224 */ /* 0x000fe200078e00de */
[----:B------:R-:W-:Y:S01]  /*12c00*/  CS2R R28, SRZ ;  /* 0x00000000001c7805 */ /* 0x000fe2000001ff00 */
[----:B------:R-:W-:Y:S01]  /*12c10*/  IMAD.MOV.U32 R154, RZ, RZ, -0x1 ;  /* 0xffffffffff9a7424 */ /* 0x000fe200078e00ff */
[----:B------:R-:W-:Y:S01]  /*12c20*/  CS2R R30, SRZ ;  /* 0x00000000001e7805 */ /* 0x000fe2000001ff00 */
[----:B-1----:R-:W-:Y:S01]  /*12c30*/  IMAD.MOV.U32 R98, RZ, RZ, 0x1 ;  /* 0x00000001ff627424 */ /* 0x002fe200078e00ff */
        /* <DEDUP_REMOVED lines=26> */
[----:B------:R-:W-:Y:S01]  /*12de0*/  CS2R R86, SRZ ;  /* 0x0000000000567805 */ /* 0x000fe2000001ff00 */
[----:B------:R-:W-:Y:S01]  /*12df0*/  UIADD3 UR5, UR5, -0x100, URZ ;  /* 0xffffff0005057890 */ /* 0x000fe2000fffe03f */
[----:B------:R-:W-:Y:S01]  /*12e00*/  UMOV UR4, URZ ;  /* 0x0000003f00047c82 */ /* 0x000fe20008000000 */
[----:B---3--:R-:W-:-:S04]  /*12e10*/  SHF.R.S32.HI R55, RZ, 0x1f, R152 ;  /* 0x0000001fff377819 */ /* 0x008fc80000011498 */
[----:B------:R-:W-:-:S04]  /*12e20*/  LEA.HI R55, R55, R152, RZ, 0x7 ;  /* 0x0000009837377211 */ /* 0x000fc800078f38ff */
[----:B------:R-:W-:-:S05]  /*12e30*/  SHF.R.S32.HI R158, RZ, 0x7, R55 ;  /* 0x00000007ff9e7819 */ /* 0x000fca0000011437 */
[----:B------:R1:W-:Y:S02]  /*12e40*/  STL [R1+0x350], R158 ;  /* 0x0003509e01007387 */ /* 0x0003e40000100800 */
[----:B-1----:R-:W-:-:S05]  /*12e50*/  VIADD R158, R158, 0xfffffffe ;  /* 0xfffffffe9e9e7836 */ /* 0x002fca0000000000 */
[----:B------:R1:W-:Y:S01]  /*12e60*/  STL [R1+0x358], R158 ;  /* 0x0003589e01007387 */ /* 0x0003e20000100800 */
[----:B----4-:R-:W-:Y:S02]  /*12e70*/  SHF.R.S32.HI R150, RZ, 0x1f, R151 ;  /* 0x0000001fff967819 */ /* 0x010fe40000011497 */
[----:B------:R-:W-:Y:S02]  /*12e80*/  SHF.R.S32.HI R152, RZ, 0x1f, R153 ;  /* 0x0000001fff987819 */ /* 0x000fe40000011499 */
[----:B------:R-:W-:Y:S02]  /*12e90*/  CS2R R54, SRZ ;  /* 0x0000000000367805 */ /* 0x000fe4000001ff00 */
[C---:B------:R-:W-:Y:S01]  /*12ea0*/  SHF.L.U64.HI R150, R151.reuse, 0x2, R150 ;  /* 0x0000000297967819 */ /* 0x040fe20000010296 */
[----:B------:R-:W-:Y:S01]  /*12eb0*/  IMAD.SHL.U32 R151, R151, 0x4, RZ ;  /* 0x0000000497977824 */ /* 0x000fe200078e00ff */
[C---:B------:R-:W-:Y:S01]  /*12ec0*/  SHF.L.U64.HI R152, R153.reuse, 0x2, R152 ;  /* 0x0000000299987819 */ /* 0x040fe20000010298 */
[----:B-1----:R-:W-:-:S07]  /*12ed0*/  IMAD.SHL.U32 R153, R153, 0x4, RZ ;  /* 0x0000000499997824 */ /* 0x002fce00078e00ff */
.L_x_1:
[----:B------:R-:W1:Y:S01]  /*12ee0*/  S2R R158, SR_CgaCtaId ;  /* 0x00000000009e7919 */ /* 0x000e620000008800 */
[----:B-----5:R-:W-:Y:S01]  /*12ef0*/  VIADD R154, R154, 0x1 ;  /* 0x000000019a9a7836 */ /* 0x020fe20000000000 */
[----:B------:R-:W-:-:S04]  /*12f00*/  DEPBAR.LE SB0, 0x2 ;  /* 0x000080800000791a */ /* 0x000fc80000000000 */
[----:B------:R2:W-:Y:S01]  /*12f10*/  STL [R1+0x64c], R239 ;  /* 0x00064cef01007387 */ /* 0x0005e20000100800 */
[C---:B------:R-:W-:Y:S01]  /*12f20*/  ISETP.GT.AND P0, PT, R154.reuse, 0x2, PT ;  /* 0x000000029a00780c */ /* 0x040fe20003f04270 */
[----:B------:R-:W-:Y:S03]  /*12f30*/  BAR.SYNC.DEFER_BLOCKING 0x0 ;  /* 0x0000000000007b1d */ /* 0x000fe60000010000 */
[----:B------:R-:W-:Y:S02]  /*12f40*/  SEL R154, R154, RZ, !P0 ;  /* 0x000000ff9a9a7207 */ /* 0x000fe40004000000 */
[----:B--2---:R-:W-:Y:S01]  /*12f50*/  MOV R239, 0x400 ;  /* 0x0000040000ef7802 */ /* 0x004fe20000000f00 */
[----:B------:R-:W-:Y:S01]  /*12f60*/  UMOV UR11, 0x40000040 ;  /* 0x40000040000b7882 */ /* 0x000fe20000000000 */
[----:B------:R-:W-:Y:S01]  /*12f70*/  UMOV UR9, 0x40000040 ;  /* 0x4000004000097882 */ /* 0x000fe20000000000 */
[----:B------:R-:W-:Y:S04]  /*12f80*/  STL [R1+0x648], R221 ;  /* 0x000648dd01007387 */ /* 0x000fe80000100800 */
[----:B------:R-:W-:Y:S04]  /*12f90*/  STL [R1+0x644], R238 ;  /* 0x000644ee01007387 */ /* 0x000fe80000100800 */
[----:B-----5:R-:W-:Y:S04]  /*12fa0*/  STL [R1+0x630], R157 ;  /* 0x0006309d01007387 */ /* 0x020fe80000100800 */
[----:B------:R-:W-:Y:S01]  /*12fb0*/  STL [R1+0x62c], R156 ;  /* 0x00062c9c01007387 */ /* 0x000fe20000100800 */
[----:B-1----:R-:W-:Y:S01]  /*12fc0*/  LEA R239, R158, R239, 0x18 ;  /* 0x000000ef9eef7211 */ /* 0x002fe200078ec0ff */
[----:B------:R-:W-:-:S02]  /*12fd0*/  WARPGROUP.ARRIVE ;  /* 0x00000000000079c5 */ /* 0x000fc40000000000 */
[----:B------:R1:W-:Y:S02]  /*12fe0*/  STL [R1+0x628], R0 ;  /* 0x0006280001007387 */ /* 0x0003e40000100800 */
[C-C-:B------:R-:W-:Y:S02]  /*12ff0*/  IMAD R158, R154.reuse, 0x8000, R239.reuse ;  /* 0x000080009a9e7824 */ /* 0x140fe400078e02ef */
[----:B------:R-:W-:Y:S02]  /*13000*/  IMAD R159, R154, 0x10000, R239 ;  /* 0x000100009a9f7824 */ /* 0x000fe400078e02ef */
[----:B------:R-:W-:-:S03]  /*13010*/  VIADD R158, R158, 0x30000 ;  /* 0x000300009e9e7836 */ /* 0x000fc60000000000 */
[----:B------:R-:W-:Y:S01]  /*13020*/  SHF.R.U32.HI R159, RZ, 0x4, R159 ;  /* 0x00000004ff9f7819 */ /* 0x000fe2000001169f */
[----:B-1----:R-:W2:Y:S01]  /*13030*/  LDL R0, [R1+0x358] ;  /* 0x0003580001007983 */ /* 0x002ea20000100800 */
[----:B------:R-:W-:Y:S01]  /*13040*/  SHF.R.U32.HI R158, RZ, 0x4, R158 ;  /* 0x00000004ff9e7819 */ /* 0x000fe2000001169e */
[----:B------:R-:W-:Y:S01]  /*13050*/  VIADD R98, R98, 0x1 ;  /* 0x0000000162627836 */ /* 0x000fe20000000000 */
[----:B------:R-:W-:Y:S01]  /*13060*/  SGXT.U32 R159, R159, 0xe ;  /* 0x0000000e9f9f781a */ /* 0x000fe20000000000 */
[----:B------:R-:W1:Y:S01]  /*13070*/  S2R R222, SR_TID.X ;  /* 0x0000000000de7919 */ /* 0x000e620000002100 */
[----:B------:R-:W-:Y:S02]  /*13080*/  SGXT.U32 R158, R158, 0xe ;  /* 0x0000000e9e9e781a */ /* 0x000fe40000000000 */
[----:B------:R-:W-:Y:S01]  /*13090*/  R2UR UR10, R159 ;  /* 0x000000009f0a72ca */ /* 0x000fe200000e0000 */
[----:B------:R-:W3:Y:S01]  /*130a0*/  S2R R221, SR_TID.X ;  /* 0x0000000000dd7919 */ /* 0x000ee20000002100 */
[----:B------:R-:W-:-:S02]  /*130b0*/  R2UR UR8, R158 ;  /* 0x000000009e0872ca */ /* 0x000fc400000e0000 */
[----:B------:R-:W-:Y:S01]  /*130c0*/  IADD3 R159, P1, R159, 0x2, RZ ;  /* 0x000000029f9f7810 */ /* 0x000fe20007f3e0ff */
[----:B------:R4:W-:Y:S01]  /*130d0*/  STL [R1+0x634], R154 ;  /* 0x0006349a01007387 */ /* 0x0009e20000100800 */
[----:B------:R-:W-:Y:S02]  /*130e0*/  IADD3 R158, P0, R158, 0x2, RZ ;  /* 0x000000029e9e7810 */ /* 0x000fe40007f1e0ff */
[-C--:B------:R-:W-:Y:S01]  /*130f0*/  IADD3 R7, P4, R7, R151.reuse, RZ ;  /* 0x0000009707077210 */ /* 0x080fe20007f9e0ff */
[----:B------:R-:W-:Y:S04]  /*13100*/  STL [R1+0x638], R2 ;  /* 0x0006380201007387 */ /* 0x000fe80000100800 */
[----:B------:R-:W-:Y:S01]  /*13110*/  IMAD.X R8, R8, 0x1, R150, P4 ;  /* 0x0000000108087824 */ /* 0x000fe200020e0696 */
[----:B------:R-:W-:Y:S01]  /*13120*/  IADD3 R103, P4, R103, R151, RZ ;  /* 0x0000009767677210 */ /* 0x000fe20007f9e0ff */
[----:B------:R-:W-:Y:S01]  /*13130*/  HGMMA.64x128x8.F32.TF32 R24, gdesc[UR8], R24 ;  /* 0x05e00000081879f0 */ /* 0x000fe20008702818 */
[----:B------:R-:W-:-:S02]  /*13140*/  R2UR UR10, R159 ;  /* 0x000000009f0a72ca */ /* 0x000fc400000e0000 */
[----:B------:R-:W-:Y:S02]  /*13150*/  R2UR UR8, R158 ;  /* 0x000000009e0872ca */ /* 0x000fe400000e0000 */
[----:B------:R-:W-:Y:S01]  /*13160*/  CS2R R158, SRZ ;  /* 0x00000000009e7805 */ /* 0x000fe2000001ff00 */
[----:B------:R-:W-:Y:S01]  /*13170*/  IMAD.X R104, R104, 0x1, R150, P4 ;  /* 0x0000000168687824 */ /* 0x000fe200020e0696 */
[----:B------:R-:W-:-:S04]  /*13180*/  IADD3 R133, P4, R133, R151, RZ ;  /* 0x0000009785857210 */ /* 0x000fc80007f9e0ff */
[----:B------:R-:W-:Y:S01]  /*13190*/  IADD3.X R158, R158, 0x40000040, RZ, P1, !PT ;  /* 0x400000409e9e7810 */ /* 0x000fe20000ffe4ff */
[----:B------:R-:W-:Y:S01]  /*131a0*/  IMAD.X R134, R134, 0x1, R150, P4 ;  /* 0x0000000186867824 */ /* 0x000fe200020e0696 */
[----:B------:R-:W-:Y:S02]  /*131b0*/  IADD3.X R159, R159, 0x40000040, RZ, P0, !PT ;  /* 0x400000409f9f7810 */ /* 0x000fe400007fe4ff */
[----:B------:R-:W-:Y:S02]  /*131c0*/  R2UR UR11, R158 ;  /* 0x000000009e0b72ca */ /* 0x000fe400000e0000 */
[----:B------:R-:W-:Y:S02]  /*131d0*/  R2UR UR9, R159 ;  /* 0x000000009f0972ca */ /* 0x000fe400000e0000 */
[----:B---3--:R-:W-:Y:S02]  /*131e0*/  SHF.R.U32.HI R156, RZ, 0x6, R221 ;  /* 0x00000006ff9c7819 */ /* 0x008fe400000116dd */
[----:B------:R-:W-:-:S02]  /*131f0*/  IADD3 R178, P4, R178, R151, RZ ;  /* 0x00000097b2b27210 */ /* 0x000fc40007f9e0ff */
[----:B------:R-:W-:-:S03]  /*13200*/  SGXT.U32 R156, R156, 0x1 ;  /* 0x000000019c9c781a */ /* 0x000fc60000000000 */
[----:B------:R-:W-:Y:S01]  /*13210*/  IMAD.X R177, R177, 0x1, R150, P4 ;  /* 0x00000001b1b17824 */ /* 0x000fe200020e0696 */
[----:B------:R-:W-:Y:S01]  /*13220*/  LOP3.LUT R156, R156, 0x20, RZ, 0xfc, !PT ;  /* 0x000000209c9c7812 */ /* 0x000fe200078efcff */
[----:B------:R-:W-:Y:S01]  /*13230*/  UIADD3.64 UR14, UR10, 0x2, URZ ;  /* 0x000000020a0e7897 */ /* 0x000fe2000fffe03f */
[----:B------:R-:W-:Y:S01]  /*13240*/  IADD3 R11, P4, R11, R151, RZ ;  /* 0x000000970b0b7210 */ /* 0x000fe20007f9e0ff */
[----:B------:R-:W-:-:S04]  /*13250*/  UIADD3.64 UR12, UR8, 0x2, URZ ;  /* 0x00000002080c7897 */ /* 0x000fc8000fffe03f */
[----:B------:R-:W-:Y:S01]  /*13260*/  IMAD.X R12, R12, 0x1, R150, P4 ;  /* 0x000000010c0c7824 */ /* 0x000fe200020e0696 */
[----:B------:R-:W-:-:S05]  /*13270*/  IADD3 R107, P4, R107, R151, RZ ;  /* 0x000000976b6b7210 */ /* 0x000fca0007f9e0ff */
        /* <DEDUP_REMOVED lines=22> */
[--C-:B------:R-:W-:Y:S01]  /*133e0*/  IMAD.X R88, R88, 0x1, R150.reuse, P4 ;  /* 0x0000000158587824 */ /* 0x100fe200020e0696 */
[-C--:B------:R-:W-:Y:S01]  /*133f0*/  IADD3 R119, P4, R119, R151.reuse, RZ ;  /* 0x0000009777777210 */ /* 0x080fe20007f9e0ff */
[----:B------:R-:W-:Y:S04]  /*13400*/  HGMMA.64x128x8.F32.TF32 R24, gdesc[UR8], R24 ;  /* 0x05e00000081879f0 */ /* 0x000fe80008702818 */
        /* <DEDUP_REMOVED lines=27> */
[----:B------:R-:W-:Y:S01]  /*135c0*/  HGMMA.64x128x8.F32.TF32 R24, gdesc[UR12], R24 ;  /* 0x05e000000c1879f0 */ /* 0x000fe20008702818 */
[----:B------:R-:W-:Y:S02]  /*135d0*/  UIADD3.64 UR14, UR10, 0x4, URZ ;  /* 0x000000040a0e7897 */ /* 0x000fe4000fffe03f */
[----:B------:R-:W-:Y:S01]  /*135e0*/  UIADD3.64 UR12, UR8, 0x4, URZ ;  /* 0x00000004080c7897 */ /* 0x000fe2000fffe03f */
[----:B--2---:R-:W-:Y:S02]  /*135f0*/  ISETP.LE.AND P0, PT, R0, UR4, PT ;  /* 0x0000000400007c0c */ /* 0x004fe4000bf03270 */
[----:B-1----:R-:W-:-:S04]  /*13600*/  SHF.R.U32.HI R0, RZ, 0x6, R222 ;  /* 0x00000006ff007819 */ /* 0x002fc800000116de */
[----:B------:R-:W-:-:S04]  /*13610*/  SGXT.U32 R0, R0, 0x1 ;  /* 0x000000010000781a */ /* 0x000fc80000000000 */
[----:B------:R-:W-:Y:S01]  /*13620*/  LOP3.LUT R0, R0, 0x2, RZ, 0xfc, !PT ;  /* 0x0000000200007812 */ /* 0x000fe200078efcff */
[----:B------:R-:W-:Y:S01]  /*13630*/  HGMMA.64x128x8.F32.TF32 R24, gdesc[UR12], R24 ;  /* 0x05e000000c1879f0 */ /* 0x000fe20008702818 */
[----:B------:R-:W-:Y:S02]  /*13640*/  UIADD3.64 UR14, UR10, 0x3fe, URZ ;  /* 0x000003fe0a0e7897 */ /* 0x000fe4000fffe03f */
[----:B------:R-:W-:-:S09]  /*13650*/  UIADD3.64 UR12, UR8, 0x1fe, URZ ;  /* 0x000001fe080c7897 */ /* 0x000fd2000fffe03f */
        /* <DEDUP_REMOVED lines=29> */
[----:B------:R-:W-:Y:S02]  /*13830*/  UIADD3.64 UR12, UR8, 0x602, URZ ;  /* 0x00000602080c7897 */ /* 0x000fe4000fffe03f */
[----:B------:R-:W-:Y:S02]  /*13840*/  UIADD3.64 UR10, UR10, 0xc04, URZ ;  /* 0x00000c040a0a7897 */ /* 0x000fe4000fffe03f */
[----:B------:R-:W-:-:S05]  /*13850*/  UIADD3.64 UR8, UR8, 0x604, URZ ;  /* 0x0000060408087897 */ /* 0x000fca000fffe03f */
[----:B------:R-:W-:-:S12]  /*13860*/  HGMMA.64x128x8.F32.TF32 R24, gdesc[UR12], R24 ;  /* 0x05e000000c1879f0 */ /* 0x000fd80008702818 */
[----:B------:R-:W-:Y:S01]  /*13870*/  HGMMA.64x128x8.F32.TF32 R24, gdesc[UR8], R24, gsb0 ;  /* 0x05e00000081879f0 */ /* 0x000fe20008002818 */
[----:B------:R-:W-:-:S06]  /*13880*/  UIMAD UR8, UR4, -0x80, UR5 ;  /* 0xffffff80040878a4 */ /* 0x000fcc000f8e0205 */
[----:B------:R-:W-:-:S04]  /*13890*/  ISETP.GE.AND P1, PT, R3, UR8, PT ;  /* 0x0000000803007c0c */ /* 0x000fc8000bf26270 */
[----:B------:R-:W-:Y:S02]  /*138a0*/  SEL R158, RZ, 0x4, P1 ;  /* 0x00000004ff9e7807 */ /* 0x000fe40000800000 */
[----:B------:R-:W-:Y:S02]  /*138b0*/  ISETP.GE.AND P1, PT, R0, UR8, PT ;  /* 0x0000000800007c0c */ /* 0x000fe4000bf26270 */
[----:B------:R-:W-:Y:S02]  /*138c0*/  SEL R158, R158, RZ, !P0 ;  /* 0x000000ff9e9e7207 */ /* 0x000fe40004000000 */
[----:B------:R-:W-:Y:S02]  /*138d0*/  SHF.R.U32.HI R0, RZ, 0x6, R221 ;  /* 0x00000006ff007819 */ /* 0x000fe400000116dd */
[----:B------:R-:W-:Y:S01]  /*138e0*/  ISETP.NE.U32.AND P2, PT, R158, RZ, PT ;  /* 0x000000ff9e00720c */ /* 0x000fe20003f45070 */
[----:B------:R-:W4:Y:S01]  /*138f0*/  S2R R221, SR_TID.X ;  /* 0x0000000000dd7919 */ /* 0x000f220000002100 */
[----:B------:R-:W-:-:S02]  /*13900*/  SEL R158, RZ, 0x4, P1 ;  /* 0x00000004ff9e7807 */ /* 0x000fc40000800000 */
[----:B------:R-:W-:Y:S02]  /*13910*/  ISETP.GT.AND P1, PT, R98, 0x2, PT ;  /* 0x000000026200780c */ /* 0x000fe40003f24270 */
[----:B------:R-:W-:Y:S02]  /*13920*/  SEL R158, R158, RZ, !P0 ;  /* 0x000000ff9e9e7207 */ /* 0x000fe40004000000 */
[----:B------:R-:W-:Y:S02]  /*13930*/  SEL R3, R98, RZ, !P1 ;  /* 0x000000ff62037207 */ /* 0x000fe40004800000 */
[-C--:B------:R-:W-:Y:S02]  /*13940*/  IADD3 R5, P1, R5, R151.reuse, RZ ;  /* 0x0000009705057210 */ /* 0x080fe40007f3e0ff */
[----:B------:R-:W-:Y:S01]  /*13950*/  ISETP.NE.U32.AND P3, PT, R158, RZ, PT ;  /* 0x000000ff9e00720c */ /* 0x000fe20003f65070 */
[----:B------:R-:W-:Y:S01]  /*13960*/  IMAD R98, R3, 0x8000, R239 ;  /* 0x0000800003627824 */ /* 0x000fe200078e02ef */
[----:B------:R-:W-:Y:S01]  /*13970*/  SGXT.U32 R0, R0, 0x1 ;  /* 0x000000010000781a */ /* 0x000fe20000000000 */
[----:B------:R-:W-:Y:S01]  /*13980*/  IMAD.X R6, R6, 0x1, R150, P1 ;  /* 0x0000000106067824 */ /* 0x000fe200008e0696 */
[----:B------:R-:W-:Y:S01]  /*13990*/  ISETP.GE.AND P1, PT, R156, UR8, PT ;  /* 0x000000089c007c0c */ /* 0x000fe2000bf26270 */
[----:B------:R-:W-:Y:S01]  /*139a0*/  IMAD.IADD R222, R2, 0x1, R98 ;  /* 0x0000000102de7824 */ /* 0x000fe200078e0262 */
[----:B------:R-:W-:Y:S01]  /*139b0*/  LOP3.LUT R0, R0, 0x22, RZ, 0xfc, !PT ;  /* 0x0000002200007812 */ /* 0x000fe200078efcff */
[----:B------:R-:W-:Y:S01]  /*139c0*/  IMAD.MOV.U32 R158, RZ, RZ, R5 ;  /* 0x000000ffff9e7224 */ /* 0x000fe200078e0005 */
[----:B------:R-:W-:Y:S01]  /*139d0*/  IADD3 R206, P4, R206, R151, RZ ;  /* 0x00000097cece7210 */ /* 0x000fe20007f9e0ff */
[----:B------:R-:W-:Y:S01]  /*139e0*/  IMAD.MOV.U32 R159, RZ, RZ, R6 ;  /* 0x000000ffff9f7224 */ /* 0x000fe200078e0006 */
[----:B------:R1:W-:Y:S01]  /*139f0*/  STL [R1+0x640], R5 ;  /* 0x0006400501007387 */ /* 0x0003e20000100800 */
[----:B----4-:R-:W-:Y:S01]  /*13a00*/  SHF.R.U32.HI R154, RZ, 0x6, R221 ;  /* 0x00000006ff9a7819 */ /* 0x010fe200000116dd */
[----:B------:R-:W-:-:S02]  /*13a10*/  WARPGROUP.DEPBAR.LE gsb0, 0x1 ;  /* 0x00008000000079c5 */ /* 0x000fc40000010100 */
[----:B------:R-:W-:Y:S01]  /*13a20*/  BAR.SYNC.DEFER_BLOCKING 0x0 ;  /* 0x0000000000007b1d */ /* 0x000fe20000010000 */
[----:B------:R-:W-:-:S04]  /*13a30*/  SGXT.U32 R154, R154, 0x1 ;  /* 0x000000019a9a781a */ /* 0x000fc80000000000 */
[----:B------:R-:W-:Y:S01]  /*13a40*/  LOP3.LUT R154, R154, 0x40, RZ, 0xfc, !PT ;  /* 0x000000409a9a7812 */ /* 0x000fe200078efcff */
[----:B------:R-:W-:Y:S01]  /*13a50*/  IMAD.X R205, R205, 0x1, R150, P4 ;  /* 0x00000001cdcd7824 */ /* 0x000fe200020e0696 */
[----:B------:R2:W-:Y:S04]  /*13a60*/  STL [R1+0x63c], R6 ;  /* 0x00063c0601007387 */ /* 0x0005e80000100800 */
[----:B-1----:R-:W3:Y:S04]  /*13a70*/  LDL.LU R5, [R1+0xc] ;  /* 0x00000c0001057983 */ /* 0x002ee80000300800 */
[----:B------:R-:W-:Y:S01]  /*13a80*/  @!PT LDS RZ, [RZ] ;  /* 0x00000000fffff984 */ /* 0x000fe20000000800 */
[----:B------:R-:W-:Y:S01]  /*13a90*/  @!PT LDS RZ, [RZ] ;  /* 0x00000000fffff984 */ /* 0x000fe20000000800 */
[----:B------:R-:W-:Y:S01]  /*13aa0*/  @!PT LDS RZ, [RZ] ;  /* 0x00000000fffff984 */ /* 0x000fe20000000800 */
[----:B------:R1:W-:Y:S02]  /*13ab0*/  LDGSTS.E [R222+0x30000], desc[UR6][R158.64], P2 ;  /* 0x300000009ede7fae */ /* 0x0003e40009121846 */
[----:B-1----:R-:W-:-:S02]  /*13ac0*/  IMAD.MOV.U32 R158, RZ, RZ, R7 ;  /* 0x000000ffff9e7224 */ /* 0x002fc400078e0007 */
[----:B------:R-:W-:-:S05]  /*13ad0*/  IMAD.MOV.U32 R159, RZ, RZ, R8 ;  /* 0x000000ffff9f7224 */ /* 0x000fca00078e0008 */
[----:B------:R1:W-:Y:S01]  /*13ae0*/  LDGSTS.E [R222+0x30008], desc[UR6][R158.64], P3 ;  /* 0x300080009ede7fae */ /* 0x0003e20009921846 */
[----:B------:R-:W-:-:S05]  /*13af0*/  IADD3 R101, P3, R101, R151, RZ ;  /* 0x0000009765657210 */ /* 0x000fca0007f7e0ff */
[----:B------:R-:W-:Y:S01]  /*13b00*/  IMAD.X R102, R102, 0x1, R150, P3 ;  /* 0x0000000166667824 */ /* 0x000fe200018e0696 */
[----:B------:R-:W-:Y:S02]  /*13b10*/  IADD3 R131, P3, R131, R151, RZ ;  /* 0x0000009783837210 */ /* 0x000fe40007f7e0ff */
[----:B-1----:R-:W-:Y:S01]  /*13b20*/  SEL R158, RZ, 0x4, P1 ;  /* 0x00000004ff9e7807 */ /* 0x002fe20000800000 */
[----:B------:R-:W-:Y:S01]  /*13b30*/  IMAD.MOV.U32 R159, RZ, RZ, R102 ;  /* 0x000000ffff9f7224 */ /* 0x000fe200078e0066 */
[----:B------:R-:W-:Y:S01]  /*13b40*/  ISETP.GE.AND P1, PT, R0, UR8, PT ;  /* 0x0000000800007c0c */ /* 0x000fe2000bf26270 */
[----:B------:R-:W-:Y:S01]  /*13b50*/  IMAD.X R132, R132, 0x1, R150, P3 ;  /* 0x0000000184847824 */ /* 0x000fe200018e0696 */
[----:B------:R-:W-:Y:S02]  /*13b60*/  SEL R158, R158, RZ, !P0 ;  /* 0x000000ff9e9e7207 */ /* 0x000fe40004000000 */
[----:B------:R-:W-:Y:S02]  /*13b70*/  SHF.R.U32.HI R0, RZ, 0x6, R221 ;  /* 0x00000006ff007819 */ /* 0x000fe400000116dd */
[----:B------:R-:W1:Y:S01]  /*13b80*/  S2R R221, SR_TID.X ;  /* 0x0000000000dd7919 */ /* 0x000e620000002100 */
[----:B------:R-:W-:-:S02]  /*13b90*/  ISETP.NE.U32.AND P2, PT, R158, RZ, PT ;  /* 0x000000ff9e00720c */ /* 0x000fc40003f45070 */
[----:B------:R-:W-:Y:S02]  /*13ba0*/  SEL R158, RZ, 0x4, P1 ;  /* 0x00000004ff9e7807 */ /* 0x000fe40000800000 */
[----:B------:R-:W-:Y:S02]  /*13bb0*/  SGXT.U32 R0, R0, 0x1 ;  /* 0x000000010000781a */ /* 0x000fe40000000000 */
[----:B------:R-:W-:Y:S02]  /*13bc0*/  SEL R158, R158, RZ, !P0 ;  /* 0x000000ff9e9e7207 */ /* 0x000fe40004000000 */
[----:B------:R-:W-:Y:S02]  /*13bd0*/  LOP3.LUT R0, R0, 0x42, RZ, 0xfc, !PT ;  /* 0x0000004200007812 */ /* 0x000fe400078efcff */
[----:B------:R-:W-:Y:S01]  /*13be0*/  ISETP.NE.U32.AND P1, PT, R158, RZ, PT ;  /* 0x000000ff9e00720c */ /* 0x000fe20003f25070 */
[----:B------:R-:W-:Y:S01]  /*13bf0*/  IMAD.MOV.U32 R158, RZ, RZ, R101 ;  /* 0x000000ffff9e7224 */ /* 0x000fe200078e0065 */
[----:B------:R-:W-:-:S04]  /*13c00*/  IADD3 R176, P3, R176, R151, RZ ;  /* 0x00000097b0b07210 */ /* 0x000fc80007f7e0ff */
[----:B------:R4:W-:Y:S01]  /*13c10*/  LDGSTS.E [R222+0x32000], desc[UR6][R158.64], P2 ;  /* 0x320000009ede7fae */ /* 0x0009e20009121846 */
[----:B------:R-:W-:Y:S01]  /*13c20*/  IMAD.X R175, R175, 0x1, R150, P3 ;  /* 0x00000001afaf7824 */ /* 0x000fe200018e0696 */
[----:B------:R-:W-:-:S05]  /*13c30*/  IADD3 R9, P3, R9, R151, RZ ;  /* 0x0000009709097210 */ /* 0x000fca0007f7e0ff */
[----:B------:R-:W-:Y:S01]  /*13c40*/  IMAD.X R10, R10, 0x1, R150, P3 ;  /* 0x000000010a0a7824 */ /* 0x000fe200018e0696 */
[-C--:B------:R-:W-:Y:S01]  /*13c50*/  IADD3 R105, P3, R105, R151.reuse, RZ ;  /* 0x0000009769697210 */ /* 0x080fe20007f7e0ff */
[----:B----4-:R-:W-:Y:S02]  /*13c60*/  IMAD.MOV.U32 R158, RZ, RZ, R103 ;  /* 0x000000ffff9e7224 */ /* 0x010fe400078e0067 */
[----:B------:R-:W-:Y:S01]  /*13c70*/  IMAD.MOV.U32 R159, RZ, RZ, R104 ;  /* 0x000000ffff9f7224 */ /* 0x000fe200078e0068 */
[----:B-1----:R-:W-:Y:S01]  /*13c80*/  SHF.R.U32.HI R2, RZ, 0x6, R221 ;  /* 0x00000006ff027819 */ /* 0x002fe200000116dd */
[----:B------:R-:W-:Y:S01]  /*13c90*/  IMAD.X R106, R106, 0x1, R150, P3 ;  /* 0x000000016a6a7824 */ /* 0x000fe200018e0696 */
[----:B------:R-:W-:Y:S02]  /*13ca0*/  IADD3 R135, P3, R135, R151, RZ ;  /* 0x0000009787877210 */ /* 0x000fe40007f7e0ff */
[----:B------:R1:W-:Y:S01]  /*13cb0*/  LDGSTS.E [R222+0x32008], desc[UR6][R158.64], P1 ;  /* 0x320080009ede7fae */ /* 0x0003e20008921846 */
[----:B------:R-:W-:-:S02]  /*13cc0*/  ISETP.GE.AND P1, PT, R154, UR8, PT ;  /* 0x000000089a007c0c */ /* 0x000fc4000bf26270 */
[----:B------:R-:W-:Y:S01]  /*13cd0*/  SGXT.U32 R2, R2, 0x1 ;  /* 0x000000010202781a */ /* 0x000fe20000000000 */
[----:B------:R-:W-:Y:S01]  /*13ce0*/  IMAD.X R136, R136, 0x1, R150, P3 ;  /* 0x0000000188887824 */ /* 0x000fe200018e0696 */
[----:B------:R-:W-:Y:S02]  /*13cf0*/  IADD3 R180, P3, R180, R151, RZ ;  /* 0x00000097b4b47210 */ /* 0x000fe40007f7e0ff */
[----:B------:R-:W-:-:S03]  /*13d00*/  LOP3.LUT R2, R2, 0x60, RZ, 0xfc, !PT ;  /* 0x0000006002027812 */ /* 0x000fc600078efcff */
[----:B------:R-:W-:Y:S01]  /*13d10*/  IMAD.X R179, R179, 0x1, R150, P3 ;  /* 0x00000001b3b37824 */ /* 0x000fe200018e0696 */
[----:B------:R-:W-:Y:S01]  /*13d20*/  IADD3 R13, P3, R13, R151, RZ ;  /* 0x000000970d0d7210 */ /* 0x000fe20007f7e0ff */
[----:B-1----:R-:W-:Y:S01]  /*13d30*/  IMAD.MOV.U32 R159, RZ, RZ, R132 ;  /* 0x000000ffff9f7224 */ /* 0x002fe200078e0084 */
[----:B------:R-:W-:Y:S02]  /*13d40*/  SEL R158, RZ, 0x4, P1 ;  /* 0x00000004ff9e7807 */ /* 0x000fe40000800000 */
        /* <DEDUP_REMOVED lines=19> */
[----:B------:R-:W-:Y:S02]  /*13e80*/  IMAD.MOV.U32 R159, RZ, RZ, R134 ;  /* 0x000000ffff9f7224 */ /* 0x000fe400078e0086 */
[----:B------:R-:W-:Y:S01]  /*13e90*/  IMAD.X R183, R183, 0x1, R150, P3 ;  /* 0x00000001b7b77824 */ /* 0x000fe200018e0696 */
[----:B------:R-:W-:Y:S02]  /*13ea0*/  IADD3 R17, P3, R17, R151, RZ ;  /* 0x0000009711117210 */ /* 0x000fe40007f7e0ff */
[----:B------:R4:W-:Y:S01]  /*13eb0*/  LDGSTS.E [R222+0x34008], desc[UR6][R158.64], P1 ;  /* 0x340080009ede7fae */ /* 0x0009e20008921846 */
[----:B------:R-:W-:-:S02]  /*13ec0*/  ISETP.GE.AND P1, PT, R2, UR8, PT ;  /* 0x0000000802007c0c */ /* 0x000fc4000bf26270 */
[----:B-1----:R-:W-:Y:S01]  /*13ed0*/  SHF.R.U32.HI R2, RZ, 0x6, R221 ;  /* 0x00000006ff027819 */ /* 0x002fe200000116dd */
[----:B------:R-:W-:Y:S01]  /*13ee0*/  IMAD.X R18, R18, 0x1, R150, P3 ;  /* 0x0000000112127824 */ /* 0x000fe200018e0696 */
[----:B------:R-:W-:Y:S02]  /*13ef0*/  IADD3 R113, P3, R113, R151, RZ ;  /* 0x0000009771717210 */ /* 0x000fe40007f7e0ff */
[----:B------:R-:W-:-:S03]  /*13f00*/  SGXT.U32 R2, R2, 0x1 ;  /* 0x000000010202781a */ /* 0x000fc60000000000 */
[----:B------:R-:W-:Y:S01]  /*13f10*/  IMAD.X R114, R114, 0x1, R150, P3 ;  /* 0x0000000172727824 */ /* 0x000fe200018e0696 */
[----:B------:R-:W-:Y:S01]  /*13f20*/  LOP3.LUT R2, R2, 0x4, RZ, 0xfc, !PT ;  /* 0x0000000402027812 */ /* 0x000fe200078efcff */
[----:B----4-:R-:W-:Y:S01]  /*13f30*/  IMAD.MOV.U32 R159, RZ, RZ, R175 ;  /* 0x000000ffff9f7224 */ /* 0x010fe200078e00af */
[----:B------:R-:W-:Y:S02]  /*13f40*/  SEL R158, RZ, 0x4, P1 ;  /* 0x00000004ff9e7807 */ /* 0x000fe40000800000 */
[----:B------:R-:W-:Y:S02]  /*13f50*/  ISETP.GE.AND P1, PT, R0, UR8, PT ;  /* 0x0000000800007c0c */ /* 0x000fe4000bf26270 */
[----:B------:R-:W-:Y:S02]  /*13f60*/  SHF.R.U32.HI R0, RZ, 0x6, R221 ;  /* 0x00000006ff007819 */ /* 0x000fe400000116dd */
[----:B------:R-:W1:Y:S01]  /*13f70*/  S2R R221, SR_TID.X ;  /* 0x0000000000dd7919 */ /* 0x000e620000002100 */
[----:B------:R-:W-:-:S02]  /*13f80*/  SEL R158, R158, RZ, !P0 ;  /* 0x000000ff9e9e7207 */ /* 0x000fc40004000000 */
[----:B------:R-:W-:Y:S02]  /*13f90*/  SGXT.U32 R0, R0, 0x1 ;  /* 0x000000010000781a */ /* 0x000fe40000000000 */
[----:B------:R-:W-:Y:S02]  /*13fa0*/  ISETP.NE.U32.AND P2, PT, R158, RZ, PT ;  /* 0x000000ff9e00720c */ /* 0x000fe40003f45070 */
[----:B------:R-:W-:Y:S02]  /*13fb0*/  SEL R158, RZ, 0x4, P1 ;  /* 0x00000004ff9e7807 */ /* 0x000fe40000800000 */
[----:B------:R-:W-:Y:S02]  /*13fc0*/  LOP3.LUT R0, R0, 0x6, RZ, 0xfc, !PT ;  /* 0x0000000600007812 */ /* 0x000fe400078efcff */
[----:B------:R-:W-:Y:S02]  /*13fd0*/  SEL R158, R158, RZ, !P0 ;  /* 0x000000ff9e9e7207 */ /* 0x000fe40004000000 */
[----:B------:R-:W-:-:S02]  /*13fe0*/  IADD3 R143, P3, R143, R151, RZ ;  /* 0x000000978f8f7210 */ /* 0x000fc40007f7e0ff */
[----:B------:R-:W-:Y:S01]  /*13ff0*/  ISETP.NE.U32.AND P1, PT, R158, RZ, PT ;  /* 0x000000ff9e00720c */ /* 0x000fe20003f25070 */
[----:B------:R-:W-:Y:S02]  /*14000*/  IMAD.MOV.U32 R158, RZ, RZ, R176 ;  /* 0x000000ffff9e7224 */ /* 0x000fe400078e00b0 */
[--C-:B------:R-:W-:Y:S01]  /*14010*/  IMAD.X R144, R144, 0x1, R150.reuse, P3 ;  /* 0x0000000190907824 */ /* 0x100fe200018e0696 */
[-C--:B------:R-:W-:Y:S02]  /*14020*/  IADD3 R188, P3, R188, R151.reuse, RZ ;  /* 0x00000097bcbc7210 */ /* 0x080fe40007f7e0ff */
[----:B------:R4:W-:Y:S01]  /*14030*/  LDGSTS.E [R222+0x36000], desc[UR6][R158.64], P2 ;  /* 0x360000009ede7fae */ /* 0x0009e20009121846 */
[----:B------:R-:W-:Y:S02]  /*14040*/  ISETP.GE.AND P2, PT, R0, UR8, PT ;  /* 0x0000000800007c0c */ /* 0x000fe4000bf46270 */
[----:B------:R-:W-:Y:S01]  /*14050*/  IMAD.X R187, R187, 0x1, R150, P3 ;  /* 0x00000001bbbb7824 */ /* 0x000fe200018e0696 */
[----:B------:R-:W-:-:S05]  /*14060*/  IADD3 R21, P3, R21, R151, RZ ;  /* 0x0000009715157210 */ /* 0x000fca0007f7e0ff */
[----:B------:R-:W-:Y:S01]  /*14070*/  IMAD.X R22, R22, 0x1, R150, P3 ;  /* 0x0000000116167824 */ /* 0x000fe200018e0696 */
[-C--:B------:R-:W-:Y:S01]  /*14080*/  IADD3 R117, P3, R117, R151.reuse, RZ ;  /* 0x0000009775757210 */ /* 0x080fe20007f7e0ff */
[C---:B-1----:R-:W-:Y:S02]  /*14090*/  IMAD.SHL.U32 R0, R221.reuse, 0x10, RZ ;  /* 0x00000010dd007824 */ /* 0x042fe400078e00ff */
[----:B----4-:R-:W-:Y:S02]  /*140a0*/  IMAD.MOV.U32 R158, RZ, RZ, R178 ;  /* 0x000000ffff9e7224 */ /* 0x010fe400078e00b2 */
[----:B------:R-:W-:Y:S01]  /*140b0*/  IMAD.MOV.U32 R159, RZ, RZ, R177 ;  /* 0x000000ffff9f7224 */ /* 0x000fe200078e00b1 */
[----:B------:R-:W-:Y:S01]  /*140c0*/  LOP3.LUT R0, R0, 0x70, RZ, 0xc0, !PT ;  /* 0x0000007000007812 */ /* 0x000fe200078ec0ff */
[----:B------:R-:W-:Y:S01]  /*140d0*/  IMAD.X R118, R118, 0x1, R150, P3 ;  /* 0x0000000176767824 */ /* 0x000fe200018e0696 */
[----:B------:R-:W-:Y:S02]  /*140e0*/  IADD3 R160, P3, R160, R151, RZ ;  /* 0x00000097a0a07210 */ /* 0x000fe40007f7e0ff */
[----:B------:R1:W-:Y:S01]  /*140f0*/  LDGSTS.E [R222+0x36008], desc[UR6][R158.64], P1 ;  /* 0x360080009ede7fae */ /* 0x0003e20008921846 */
[----:B------:R-:W-:Y:S01]  /*14100*/  ISETP.GE.AND P1, PT, R2, UR8, PT ;  /* 0x0000000802007c0c */ /* 0x000fe2000bf26270 */
[----:B------:R-:W-:-:S02]  /*14110*/  IMAD.SHL.U32 R2, R221, 0x80, RZ ;  /* 0x00000080dd027824 */ /* 0x000fc400078e00ff */
[--C-:B------:R-:W-:Y:S01]  /*14120*/  IMAD.X R147, R147, 0x1, R150.reuse, P3 ;  /* 0x0000000193937824 */ /* 0x100fe200018e0696 */
[----:B------:R-:W-:Y:S02]  /*14130*/  IADD3 R192, P3, R192, R151, RZ ;  /* 0x00000097c0c07210 */ /* 0x000fe40007f7e0ff */
[----:B------:R-:W-:Y:S02]  /*14140*/  LEA.HI R2, R221, R2, RZ, 0x1c ;  /* 0x00000002dd027211 */ /* 0x000fe400078fe0ff */
[----:B------:R-:W4:Y:S01]  /*14150*/  S2R R221, SR_TID.X ;  /* 0x0000000000dd7919 */ /* 0x000f220000002100 */
[----:B------:R-:W-:Y:S01]  /*14160*/  IMAD.X R191, R191, 0x1, R150, P3 ;  /* 0x00000001bfbf7824 */ /* 0x000fe200018e0696 */
[----:B------:R-:W-:Y:S02]  /*14170*/  LOP3.LUT R0, R0, 0x1f84, R2, 0xf8, !PT ;  /* 0x00001f8400007812 */ /* 0x000fe400078ef802 */
[----:B-1----:R-:W-:Y:S02]  /*14180*/  SEL R159, RZ, 0x4, P1 ;  /* 0x00000004ff9f7807 */ /* 0x002fe40000800000 */
[----:B------:R-:W-:-:S02]  /*14190*/  LOP3.LUT R0, R0, 0x10, RZ, 0x3c, !PT ;  /* 0x0000001000007812 */ /* 0x000fc400078e3cff */
[----:B------:R-:W-:Y:S02]  /*141a0*/  SEL R159, R159, RZ, !P0 ;  /* 0x000000ff9f9f7207 */ /* 0x000fe40004000000 */
[----:B------:R-:W-:Y:S01]  /*141b0*/  SEL R158, RZ, 0x4, P2 ;  /* 0x00000004ff9e7807 */ /* 0x000fe20001000000 */
[----:B------:R-:W-:Y:S01]  /*141c0*/  IMAD.IADD R222, R0, 0x1, R98 ;  /* 0x0000000100de7824 */ /* 0x000fe200078e0262 */
[----:B------:R-:W-:Y:S01]  /*141d0*/  ISETP.NE.U32.AND P1, PT, R159, RZ, PT ;  /* 0x000000ff9f00720c */ /* 0x000fe20003f25070 */
[----:B------:R-:W-:Y:S01]  /*141e0*/  IMAD.MOV.U32 R159, RZ, RZ, R10 ;  /* 0x000000ffff9f7224 */ /* 0x000fe200078e000a */
[----:B------:R-:W-:Y:S02]  /*141f0*/  SEL R158, R158, RZ, !P0 ;  /* 0x000000ff9e9e7207 */ /* 0x000fe40004000000 */
[----:B------:R-:W-:Y:S02]  /*14200*/  IADD3 R89, P3, R89, R151, RZ ;  /* 0x0000009759597210 */ /* 0x000fe40007f7e0ff */
[----:B------:R-:W-:Y:S01]  /*14210*/  ISETP.NE.U32.AND P2, PT, R158, RZ, PT ;  /* 0x000000ff9e00720c */ /* 0x000fe20003f45070 */
[----:B------:R-:W-:-:S02]  /*14220*/  IMAD.MOV.U32 R158, RZ, RZ, R9 ;  /* 0x000000ffff9e7224 */ /* 0x000fc400078e0009 */
[----:B------:R-:W-:Y:S01]  /*14230*/  IMAD.X R90, R90, 0x1, R150, P3 ;  /* 0x000000015a5a7824 */ /* 0x000fe200018e0696 */
[----:B------:R-:W-:-:S03]  /*14240*/  IADD3 R121, P3, R121, R151, RZ ;  /* 0x0000009779797210 */ /* 0x000fc60007f7e0ff */
[----:B------:R1:W-:Y:S02]  /*14250*/  LDGSTS.E [R222+0x30000], desc[UR6][R158.64], P1 ;  /* 0x300000009ede7fae */ /* 0x0003e40008921846 */
[----:B------:R-:W-:Y:S01]  /*14260*/  IMAD.X R122, R122, 0x1, R150, P3 ;  /* 0x000000017a7a7824 */ /* 0x000fe200018e0696 */
[----:B------:R-:W-:Y:S02]  /*14270*/  IADD3 R164, P3, R164, R151, RZ ;  /* 0x00000097a4a47210 */ /* 0x000fe40007f7e0ff */
[----:B----4-:R-:W-:-:S03]  /*14280*/  SHF.R.U32.HI R2, RZ, 0x6, R221 ;  /* 0x00000006ff027819 */ /* 0x010fc600000116dd */
[----:B------:R-:W-:Y:S01]  /*14290*/  IMAD.X R163, R163, 0x1, R150, P3 ;  /* 0x00000001a3a37824 */ /* 0x000fe200018e0696 */
[----:B------:R-:W-:Y:S02]  /*142a0*/  SHF.R.U32.HI R0, RZ, 0x6, R221 ;  /* 0x00000006ff007819 */ /* 0x000fe400000116dd */
[----:B------:R-:W4:Y:S01]  /*142b0*/  S2R R221, SR_TID.X ;  /* 0x0000000000dd7919 */ /* 0x000f220000002100 */
[----:B------:R-:W-:Y:S01]  /*142c0*/  SGXT.U32 R2, R2, 0x1 ;  /* 0x000000010202781a */ /* 0x000fe20000000000 */
[----:B-1----:R-:W-:Y:S01]  /*142d0*/  IMAD.MOV.U32 R158, RZ, RZ, R11 ;  /* 0x000000ffff9e7224 */ /* 0x002fe200078e000b */
[----:B------:R-:W-:Y:S01]  /*142e0*/  SGXT.U32 R0, R0, 0x1 ;  /* 0x000000010000781a */ /* 0x000fe20000000000 */
[----:B------:R-:W-:Y:S01]  /*142f0*/  IMAD.MOV.U32 R159, RZ, RZ, R12 ;  /* 0x000000ffff9f7224 */ /* 0x000fe200078e000c */
[----:B------:R-:W-:Y:S02]  /*14300*/  LOP3.LUT R2, R2, 0x24, RZ, 0xfc, !PT ;  /* 0x0000002402027812 */ /* 0x000fe400078efcff */
[----:B------:R-:W-:-:S02]  /*14310*/  LOP3.LUT R0, R0, 0x26, RZ, 0xfc, !PT ;  /* 0x0000002600007812 */ /* 0x000fc400078efcff */
[----:B------:R-:W-:Y:S01]  /*14320*/  ISETP.GE.AND P1, PT, R2, UR8, PT ;  /* 0x0000000802007c0c */ /* 0x000fe2000bf26270 */
[----:B------:R1:W-:Y:S01]  /*14330*/  LDGSTS.E [R222+0x30008], desc[UR6][R158.64], P2 ;  /* 0x300080009ede7fae */ /* 0x0003e20009121846 */
[----:B------:R-:W-:-:S05]  /*14340*/  IADD3 R196, P3, R196, R151, RZ ;  /* 0x00000097c4c47210 */ /* 0x000fca0007f7e0ff */
[----:B------:R-:W-:Y:S01]  /*14350*/  IMAD.X R195, R195, 0x1, R150, P3 ;  /* 0x00000001c3c37824 */ /* 0x000fe200018e0696 */
[-C--:B------:R-:W-:Y:S02]  /*14360*/  IADD3 R155, P3, R155, R151.reuse, RZ ;  /* 0x000000979b9b7210 */ /* 0x080fe40007f7e0ff */
[----:B-1----:R-:W-:Y:S01]  /*14370*/  SEL R158, RZ, 0x4, P1 ;  /* 0x00000004ff9e7807 */ /* 0x002fe20000800000 */
[----:B------:R-:W-:Y:S01]  /*14380*/  IMAD.MOV.U32 R159, RZ, RZ, R106 ;  /* 0x000000ffff9f7224 */ /* 0x000fe200078e006a */
[----:B------:R-:W-:Y:S01]  /*14390*/  ISETP.GE.AND P1, PT, R0, UR8, PT ;  /* 0x0000000800007c0c */ /* 0x000fe2000bf26270 */
[----:B------:R-:W-:Y:S01]  /*143a0*/  IMAD.X R95, R95, 0x1, R150, P3 ;  /* 0x000000015f5f7824 */ /* 0x000fe200018e0696 */
[----:B------:R-:W-:Y:S02]  /*143b0*/  SEL R158, R158, RZ, !P0 ;  /* 0x000000ff9e9e7207 */ /* 0x000fe40004000000 */
[----:B------:R-:W-:Y:S02]  /*143c0*/  IADD3 R148, P3, R148, R151, RZ ;  /* 0x0000009794947210 */ /* 0x000fe40007f7e0ff */
[----:B------:R-:W-:-:S02]  /*143d0*/  ISETP.NE.U32.AND P2, PT, R158, RZ, PT ;  /* 0x000000ff9e00720c */ /* 0x000fc40003f45070 */
[--C-:B----4-:R-:W-:Y:S01]  /*143e0*/  SHF.R.U32.HI R2, RZ, 0x6, R221.reuse ;  /* 0x00000006ff027819 */ /* 0x110fe200000116dd */
[----:B------:R-:W-:Y:S01]  /*143f0*/  IMAD.X R127, R127, 0x1, R150, P3 ;  /* 0x000000017f7f7824 */ /* 0x000fe200018e0696 */
[----:B------:R-:W-:Y:S02]  /*14400*/  SHF.R.U32.HI R0, RZ, 0x6, R221 ;  /* 0x00000006ff007819 */ /* 0x000fe400000116dd */
[----:B------:R-:W1:Y:S01]  /*14410*/  S2R R221, SR_TID.X ;  /* 0x0000000000dd7919 */ /* 0x000e620000002100 */
[----:B------:R-:W-:Y:S02]  /*14420*/  SEL R158, RZ, 0x4, P1 ;  /* 0x00000004ff9e7807 */ /* 0x000fe40000800000 */
[----:B------:R-:W-:Y:S02]  /*14430*/  SGXT.U32 R2, R2, 0x1 ;  /* 0x000000010202781a */ /* 0x000fe40000000000 */
[----:B------:R-:W-:Y:S02]  /*14440*/  SEL R158, R158, RZ, !P0 ;  /* 0x000000ff9e9e7207 */ /* 0x000fe40004000000 */
[----:B------:R-:W-:-:S02]  /*14450*/  LOP3.LUT R2, R2, 0x44, RZ, 0xfc, !PT ;  /* 0x0000004402027812 */ /* 0x000fc400078efcff */
[----:B------:R-:W-:Y:S01]  /*14460*/  ISETP.NE.U32.AND P1, PT, R158, RZ, PT ;  /* 0x000000ff9e00720c */ /* 0x000fe20003f25070 */
[----:B------:R-:W-:Y:S01]  /*14470*/  IMAD.MOV.U32 R158, RZ, RZ, R105 ;  /* 0x000000ffff9e7224 */ /* 0x000fe200078e0069 */
[----:B------:R-:W-:Y:S02]  /*14480*/  SGXT.U32 R0, R0, 0x1 ;  /* 0x000000010000781a */ /* 0x000fe40000000000 */
[-C--:B------:R-:W-:Y:S02]  /*14490*/  IADD3 R168, P3, R168, R151.reuse, RZ ;  /* 0x00000097a8a87210 */ /* 0x080fe40007f7e0ff */
[----:B------:R4:W-:Y:S01]  /*144a0*/  LDGSTS.E [R222+0x32000], desc[UR6][R158.64], P2 ;  /* 0x320000009ede7fae */ /* 0x0009e20009121846 */
[----:B------:R-:W-:Y:S02]  /*144b0*/  LOP3.LUT R0, R0, 0x46, RZ, 0xfc, !PT ;  /* 0x0000004600007812 */ /* 0x000fe400078efcff */
        /* <DEDUP_REMOVED lines=28> */
[----:B------:R-:W-:-:S05]  /*14680*/  IMAD.MOV.U32 R158, RZ, RZ, R135 ;  /* 0x000000ffff9e7224 */ /* 0x000fca00078e0087 */
[----:B------:R4:W-:Y:S02]  /*14690*/  LDGSTS.E [R222+0x34000], desc[UR6][R158.64], P2 ;  /* 0x340000009ede7fae */ /* 0x0009e40009121846 */
[----:B----4-:R-:W-:Y:S02]  /*146a0*/  IMAD.MOV.U32 R158, RZ, RZ, R137 ;  /* 0x000000ffff9e7224 */ /* 0x010fe400078e0089 */
[----:B------:R-:W-:-:S05]  /*146b0*/  IMAD.MOV.U32 R159, RZ, RZ, R138 ;  /* 0x000000ffff9f7224 */ /* 0x000fca00078e008a */
[----:B------:R4:W-:Y:S01]  /*146c0*/  LDGSTS.E [R222+0x34008], desc[UR6][R158.64], P1 ;  /* 0x340080009ede7fae */ /* 0x0009e20008921846 */
[----:B------:R-:W-:Y:S02]  /*146d0*/  ISETP.GE.AND P1, PT, R2, UR8, PT ;  /* 0x0000000802007c0c */ /* 0x000fe4000bf26270 */
[----:B-1----:R-:W-:-:S04]  /*146e0*/  SHF.R.U32.HI R2, RZ, 0x6, R221 ;  /* 0x00000006ff027819 */ /* 0x002fc800000116dd */
[----:B------:R-:W-:-:S04]  /*146f0*/  SGXT.U32 R2, R2, 0x1 ;  /* 0x000000010202781a */ /* 0x000fc80000000000 */
[----:B------:R-:W-:Y:S01]  /*14700*/  LOP3.LUT R2, R2, 0x8, RZ, 0xfc, !PT ;  /* 0x0000000802027812 */ /* 0x000fe200078efcff */
[----:B----4-:R-:W-:Y:S01]  /*14710*/  IMAD.MOV.U32 R159, RZ, RZ, R179 ;  /* 0x000000ffff9f7224 */ /* 0x010fe200078e00b3 */
[----:B------:R-:W-:Y:S02]  /*14720*/  SEL R158, RZ, 0x4, P1 ;  /* 0x00000004ff9e7807 */ /* 0x000fe40000800000 */
[----:B------:R-:W-:Y:S02]  /*14730*/  ISETP.GE.AND P1, PT, R0, UR8, PT ;  /* 0x0000000800007c0c */ /* 0x000fe4000bf26270 */
[----:B------:R-:W-:Y:S02]  /*14740*/  SHF.R.U32.HI R0, RZ, 0x6, R221 ;  /* 0x00000006ff007819 */ /* 0x000fe400000116dd */
[----:B------:R-:W1:Y:S01]  /*14750*/  S2R R221, SR_TID.X ;  /* 0x0000000000dd7919 */ /* 0x000e620000002100 */
[----:B------:R-:W-:Y:S02]  /*14760*/  SEL R158, R158, RZ, !P0 ;  /* 0x000000ff9e9e7207 */ /* 0x000fe40004000000 */
[----:B------:R-:W-:-:S02]  /*14770*/  SGXT.U32 R0, R0, 0x1 ;  /* 0x000000010000781a */ /* 0x000fc40000000000 */
[----:B------:R-:W-:Y:S02]  /*14780*/  ISETP.NE.U32.AND P2, PT, R158, RZ, PT ;  /* 0x000000ff9e00720c */ /* 0x000fe40003f45070 */
[----:B------:R-:W-:Y:S02]  /*14790*/  SEL R158, RZ, 0x4, P1 ;  /* 0x00000004ff9e7807 */ /* 0x000fe40000800000 */
[----:B------:R-:W-:Y:S02]  /*147a0*/  LOP3.LUT R0, R0, 0xa, RZ, 0xfc, !PT ;  /* 0x0000000a00007812 */ /* 0x000fe400078efcff */
[----:B------:R-:W-:-:S04]  /*147b0*/  SEL R158, R158, RZ, !P0 ;  /* 0x000000ff9e9e7207 */ /* 0x000fc80004000000 */
[----:B------:R-:W-:Y:S01]  /*147c0*/  ISETP.NE.U32.AND P1, PT, R158, RZ, PT ;  /* 0x000000ff9e00720c */ /* 0x000fe20003f25070 */
[----:B------:R-:W-:-:S05]  /*147d0*/  IMAD.MOV.U32 R158, RZ, RZ, R180 ;  /* 0x000000ffff9e7224 */ /* 0x000fca00078e00b4 */
[----:B------:R4:W-:Y:S01]  /*147e0*/  LDGSTS.E [R222+0x36000], desc[UR6][R158.64], P2 ;  /* 0x360000009ede7fae */ /* 0x0009e20009121846 */
[----:B------:R-:W-:Y:S01]  /*147f0*/  ISETP.GE.AND P2, PT, R0, UR8, PT ;  /* 0x0000000800007c0c */ /* 0x000fe2000bf46270 */
[----:B-1----:R-:W-:Y:S02]  /*14800*/  IMAD.SHL.U32 R0, R221, 0x10, RZ ;  /* 0x00000010dd007824 */ /* 0x002fe400078e00ff */
[----:B----4-:R-:W-:Y:S02]  /*14810*/  IMAD.MOV.U32 R158, RZ, RZ, R182 ;  /* 0x000000ffff9e7224 */ /* 0x010fe400078e00b6 */
[----:B------:R-:W-:Y:S01]  /*14820*/  IMAD.MOV.U32 R159, RZ, RZ, R181 ;  /* 0x000000ffff9f7224 */ /* 0x000fe200078e00b5 */
[----:B------:R-:W-:-:S04]  /*14830*/  LOP3.LUT R0, R0, 0x70, RZ, 0xc0, !PT ;  /* 0x0000007000007812 */ /* 0x000fc800078ec0ff */
[----:B------:R1:W-:Y:S01]  /*14840*/  LDGSTS.E [R222+0x36008], desc[UR6][R158.64], P1 ;  /* 0x360080009ede7fae */ /* 0x0003e20008921846 */
[----:B------:R-:W-:Y:S01]  /*14850*/  ISETP.GE.AND P1, PT, R2, UR8, PT ;  /* 0x0000000802007c0c */ /* 0x000fe2000bf26270 */
[----:B------:R-:W-:-:S05]  /*14860*/  IMAD.SHL.U32 R2, R221, 0x80, RZ ;  /* 0x00000080dd027824 */ /* 0x000fca00078e00ff */
[----:B------:R-:W-:Y:S02]  /*14870*/  LEA.HI R2, R221, R2, RZ, 0x1c ;  /* 0x00000002dd027211 */ /* 0x000fe400078fe0ff */
[----:B------:R-:W4:Y:S02]  /*14880*/  S2R R221, SR_TID.X ;  /* 0x0000000000dd7919 */ /* 0x000f240000002100 */
[----:B------:R-:W-:Y:S02]  /*14890*/  LOP3.LUT R0, R0, 0x1f84, R2, 0xf8, !PT ;  /* 0x00001f8400007812 */ /* 0x000fe400078ef802 */
[----:B-1----:R-:W-:Y:S02]  /*148a0*/  SEL R159, RZ, 0x4, P1 ;  /* 0x00000004ff9f7807 */ /* 0x002fe40000800000 */
[----:B------:R-:W-:Y:S02]  /*148b0*/  LOP3.LUT R0, R0, 0x20, RZ, 0x3c, !PT ;  /* 0x0000002000007812 */ /* 0x000fe400078e3cff */
[----:B------:R-:W-:-:S02]  /*148c0*/  SEL R159, R159, RZ, !P0 ;  /* 0x000000ff9f9f7207 */ /* 0x000fc40004000000 */
[----:B------:R-:W-:Y:S01]  /*148d0*/  SEL R158, RZ, 0x4, P2 ;  /* 0x00000004ff9e7807 */ /* 0x000fe20001000000 */
[----:B------:R-:W-:Y:S01]  /*148e0*/  IMAD.IADD R222, R0, 0x1, R98 ;  /* 0x0000000100de7824 */ /* 0x000fe200078e0262 */
[----:B------:R-:W-:Y:S01]  /*148f0*/  ISETP.NE.U32.AND P1, PT, R159, RZ, PT ;  /* 0x000000ff9f00720c */ /* 0x000fe20003f25070 */
[----:B------:R-:W-:Y:S01]  /*14900*/  IMAD.MOV.U32 R159, RZ, RZ, R14 ;  /* 0x000000ffff9f7224 */ /* 0x000fe200078e000e */
[----:B------:R-:W-:-:S04]  /*14910*/  SEL R158, R158, RZ, !P0 ;  /* 0x000000ff9e9e7207 */ /* 0x000fc80004000000 */
[----:B------:R-:W-:Y:S01]  /*14920*/  ISETP.NE.U32.AND P2, PT, R158, RZ, PT ;  /* 0x000000ff9e00720c */ /* 0x000fe20003f45070 */
[----:B------:R-:W-:-:S06]  /*14930*/  IMAD.MOV.U32 R158, RZ, RZ, R13 ;  /* 0x000000ffff9e7224 */ /* 0x000fcc00078e000d */
[----:B------:R1:W-:Y:S01]  /*14940*/  LDGSTS.E [R222+0x30000], desc[UR6][R158.64], P1 ;  /* 0x300000009ede7fae */ /* 0x0003e20008921846 */
[--C-:B----4-:R-:W-:Y:S02]  /*14950*/  SHF.R.U32.HI R2, RZ, 0x6, R221.reuse ;  /* 0x00000006ff027819 */ /* 0x110fe400000116dd */
[----:B------:R-:W-:Y:S02]  /*14960*/  SHF.R.U32.HI R0, RZ, 0x6, R221 ;  /* 0x00000006ff007819 */ /* 0x000fe400000116dd */
[----:B------:R-:W4:Y:S01]  /*14970*/  S2R R221, SR_TID.X ;  /* 0x0000000000dd7919 */ /* 0x000f220000002100 */
[----:B------:R-:W-:Y:S01]  /*14980*/  SGXT.U32 R2, R2, 0x1 ;  /* 0x000000010202781a */ /* 0x000fe20000000000 */
[----:B-1----:R-:W-:Y:S01]  /*14990*/  IMAD.MOV.U32 R158, RZ, RZ, R15 ;  /* 0x000000ffff9e7224 */ /* 0x002fe200078e000f */
[----:B------:R-:W-:Y:S01]  /*149a0*/  SGXT.U32 R0, R0, 0x1 ;  /* 0x000000010000781a */ /* 0x000fe20000000000 */
[----:B------:R-:W-:Y:S01]  /*149b0*/  IMAD.MOV.U32 R159, RZ, RZ, R16 ;  /* 0x000000ffff9f7224 */ /* 0x000fe200078e0010 */
[----:B------:R-:W-:-:S02]  /*149c0*/  LOP3.LUT R2, R2, 0x28, RZ, 0xfc, !PT ;  /* 0x0000002802027812 */ /* 0x000fc400078efcff */
[----:B------:R-:W-:Y:S02]  /*149d0*/  LOP3.LUT R0, R0, 0x2a, RZ, 0xfc, !PT ;  /* 0x0000002a00007812 */ /* 0x000fe400078efcff */
[----:B------:R-:W-:Y:S01]  /*149e0*/  ISETP.GE.AND P1, PT, R2, UR8, PT ;  /* 0x0000000802007c0c */ /* 0x000fe2000bf26270 */
[----:B------:R1:W-:Y:S03]  /*149f0*/  LDGSTS.E [R222+0x30008], desc[UR6][R158.64], P2 ;  /* 0x300080009ede7fae */ /* 0x0003e60009121846 */
[----:B-1----:R-:W-:Y:S01]  /*14a00*/  SEL R158, RZ, 0x4, P1 ;  /* 0x00000004ff9e7807 */ /* 0x002fe20000800000 */
[----:B------:R-:W-:Y:S01]  /*14a10*/  IMAD.MOV.U32 R159, RZ, RZ, R110 ;  /* 0x000000ffff9f7224 */ /* 0x000fe200078e006e */
[----:B------:R-:W-:Y:S02]  /*14a20*/  ISETP.GE.AND P1, PT, R0, UR8, PT ;  /* 0x0000000800007c0c */ /* 0x000fe4000bf26270 */
[----:B------:R-:W-:-:S04]  /*14a30*/  SEL R158, R158, RZ, !P0 ;  /* 0x000000ff9e9e7207 */ /* 0x000fc80004000000 */
[----:B------:R-:W-:Y:S02]  /*14a40*/  ISETP.NE.U32.AND P2, PT, R158, RZ, PT ;  /* 0x000000ff9e00720c */ /* 0x000fe40003f45070 */
[--C-:B----4-:R-:W-:Y:S02]  /*14a50*/  SHF.R.U32.HI R2, RZ, 0x6, R221.reuse ;  /* 0x00000006ff027819 */ /* 0x110fe400000116dd */
[----:B------:R-:W-:Y:S02]  /*14a60*/  SHF.R.U32.HI R0, RZ, 0x6, R221 ;  /* 0x00000006ff007819 */ /* 0x000fe400000116dd */
[----:B------:R-:W1:Y:S01]  /*14a70*/  S2R R221, SR_TID.X ;  /* 0x0000000000dd7919 */ /* 0x000e620000002100 */
[----:B------:R-:W-:Y:S02]  /*14a80*/  SEL R158, RZ, 0x4, P1 ;  /* 0x00000004ff9e7807 */ /* 0x000fe40000800000 */
[----:B------:R-:W-:Y:S02]  /*14a90*/  SGXT.U32 R2, R2, 0x1 ;  /* 0x000000010202781a */ /* 0x000fe40000000000 */
[----:B------:R-:W-:-:S02]  /*14aa0*/  SEL R158, R158, RZ, !P0 ;  /* 0x000000ff9e9e7207 */ /* 0x000fc40004000000 */
[----:B------:R-:W-:Y:S02]  /*14ab0*/  LOP3.LUT R2, R2, 0x48, RZ, 0xfc, !PT ;  /* 0x0000004802027812 */ /* 0x000fe400078efcff */
[----:B------:R-:W-:Y:S01]  /*14ac0*/  ISETP.NE.U32.AND P1, PT, R158, RZ, PT ;  /* 0x000000ff9e00720c */ /* 0x000fe20003f25070 */
[----:B------:R-:W-:Y:S01]  /*14ad0*/  IMAD.MOV.U32 R158, RZ, RZ, R109 ;  /* 0x000000ffff9e7224 */ /* 0x000fe200078e006d */
[----:B------:R-:W-:-:S04]  /*14ae0*/  SGXT.U32 R0, R0, 0x1 ;  /* 0x000000010000781a */ /* 0x000fc80000000000 */
[----:B------:R4:W-:Y:S01]  /*14af0*/  LDGSTS.E [R222+0x32000], desc[UR6][R158.64], P2 ;  /* 0x320000009ede7fae */ /* 0x0009e20009121846 */
[----:B------:R-:W-:Y:S01]  /*14b00*/  LOP3.LUT R0, R0, 0x4a, RZ, 0xfc, !PT ;  /* 0x0000004a00007812 */ /* 0x000fe200078efcff */
        /* <DEDUP_REMOVED lines=31> */
[----:B------:R-:W-:Y:S02]  /*14d00*/  LEA.HI R0, R221, 0xe, RZ, 0x1a ;  /* 0x0000000edd007811 */ /* 0x000fe400078fd0ff */
[----:B------:R-:W1:Y:S01]  /*14d10*/  S2R R221, SR_TID.X ;  /* 0x0000000000dd7919 */ /* 0x000e620000002100 */
[----:B------:R-:W-:-:S04]  /*14d20*/  SEL R158, R158, RZ, !P0 ;  /* 0x000000ff9e9e7207 */ /* 0x000fc80004000000 */
[----:B------:R-:W-:Y:S02]  /*14d30*/  ISETP.NE.U32.AND P2, PT, R158, RZ, PT ;  /* 0x000000ff9e00720c */ /* 0x000fe40003f45070 */
[----:B------:R-:W-:-:S04]  /*14d40*/  SEL R158, RZ, 0x4, P1 ;  /* 0x00000004ff9e7807 */ /* 0x000fc80000800000 */
        /* <DEDUP_REMOVED lines=26> */
[----:B----4-:R-:W-:Y:S02]  /*14ef0*/  SHF.R.U32.HI R2, RZ, 0x6, R221 ;  /* 0x00000006ff027819 */ /* 0x010fe400000116dd */
[----:B------:R-:W-:Y:S02]  /*14f00*/  LEA.HI R0, R221, 0x2e, RZ, 0x1a ;  /* 0x0000002edd007811 */ /* 0x000fe400078fd0ff */
[----:B------:R-:W4:Y:S01]  /*14f10*/  S2R R221, SR_TID.X ;  /* 0x0000000000dd7919 */ /* 0x000f220000002100 */
[----:B------:R-:W-:Y:S01]  /*14f20*/  SGXT.U32 R2, R2, 0x1 ;  /* 0x000000010202781a */ /* 0x000fe20000000000 */
[----:B-1----:R-:W-:Y:S02]  /*14f30*/  IMAD.MOV.U32 R158, RZ, RZ, R19 ;  /* 0x000000ffff9e7224 */ /* 0x002fe400078e0013 */
[----:B------:R-:W-:Y:S01]  /*14f40*/  IMAD.MOV.U32 R159, RZ, RZ, R20 ;  /* 0x000000ffff9f7224 */ /* 0x000fe200078e0014 */
[----:B------:R-:W-:-:S04]  /*14f50*/  LOP3.LUT R2, R2, 0x2c, RZ, 0xfc, !PT ;  /* 0x0000002c02027812 */ /* 0x000fc800078efcff */
[----:B------:R-:W-:Y:S01]  /*14f60*/  ISETP.GE.AND P1, PT, R2, UR8, PT ;  /* 0x0000000802007c0c */ /* 0x000fe2000bf26270 */
[----:B------:R1:W-:Y:S03]  /*14f70*/  LDGSTS.E [R222+0x30008], desc[UR6][R158.64], P2 ;  /* 0x300080009ede7fae */ /* 0x0003e60009121846 */
[----:B-1----:R-:W-:Y:S01]  /*14f80*/  SEL R158, RZ, 0x4, P1 ;  /* 0x00000004ff9e7807 */ /* 0x002fe20000800000 */
[----:B------:R-:W-:Y:S01]  /*14f90*/  IMAD.MOV.U32 R159, RZ, RZ, R114 ;  /* 0x000000ffff9f7224 */ /* 0x000fe200078e0072 */
[----:B------:R-:W-:Y:S02]  /*14fa0*/  ISETP.GE.AND P1, PT, R0, UR8, PT ;  /* 0x0000000800007c0c */ /* 0x000fe4000bf26270 */
[----:B------:R-:W-:-:S04]  /*14fb0*/  SEL R158, R158, RZ, !P0 ;  /* 0x000000ff9e9e7207 */ /* 0x000fc80004000000 */
[----:B------:R-:W-:Y:S02]  /*14fc0*/  ISETP.NE.U32.AND P2, PT, R158, RZ, PT ;  /* 0x000000ff9e00720c */ /* 0x000fe40003f45070 */
[----:B----4-:R-:W-:Y:S02]  /*14fd0*/  SHF.R.U32.HI R2, RZ, 0x6, R221 ;  /* 0x00000006ff027819 */ /* 0x010fe400000116dd */
[----:B------:R-:W-:Y:S02]  /*14fe0*/  LEA.HI R0, R221, 0x4e, RZ, 0x1a ;  /* 0x0000004edd007811 */ /* 0x000fe400078fd0ff */
[----:B------:R-:W1:Y:S01]  /*14ff0*/  S2R R221, SR_TID.X ;  /* 0x0000000000dd7919 */ /* 0x000e620000002100 */
[----:B------:R-:W-:Y:S02]  /*15000*/  SEL R158, RZ, 0x4, P1 ;  /* 0x00000004ff9e7807 */ /* 0x000fe40000800000 */
[----:B------:R-:W-:Y:S02]  /*15010*/  SGXT.U32 R2, R2, 0x1 ;  /* 0x000000010202781a */ /* 0x000fe40000000000 */
[----:B------:R-:W-:-:S02]  /*15020*/  SEL R158, R158, RZ, !P0 ;  /* 0x000000ff9e9e7207 */ /* 0x000fc40004000000 */
        /* <DEDUP_REMOVED lines=15> */
[----:B------:R-:W-:Y:S02]  /*15120*/  LEA.HI R0, R221, 0x6e, RZ, 0x1a ;  /* 0x0000006edd007811 */ /* 0x000fe400078fd0ff */
[----:B------:R-:W1:Y:S01]  /*15130*/  S2R R221, SR_TID.X ;  /* 0x0000000000dd7919 */ /* 0x000e620000002100 */
[----:B------:R-:W-:-:S02]  /*15140*/  ISETP.NE.U32.AND P2, PT, R158, RZ, PT ;  /* 0x000000ff9e00720c */ /* 0x000fc40003f45070 */
[----:B------:R-:W-:-:S04]  /*15150*/  SEL R158, RZ, 0x4, P1 ;  /* 0x00000004ff9e7807 */ /* 0x000fc80000800000 */
[----:B------:R-:W-:-:S04]  /*15160*/  SEL R158, R158, RZ, !P0 ;  /* 0x000000ff9e9e7207 */ /* 0x000fc80004000000 */
        /* <DEDUP_REMOVED lines=301> */
[----:B------:R-:W-:Y:S01]  /*16440*/  ISETP.GE.AND P1, PT, R2, UR8, PT ;  /* 0x0000000802007c0c */ /* 0x000fe2000bf26270 */
[----:B-1----:R-:W-:-:S05]  /*16450*/  IMAD.SHL.U32 R2, R221, 0x80, RZ ;  /* 0x00000080dd027824 */ /* 0x002fca00078e00ff */
[C---:B------:R-:W-:Y:S02]  /*16460*/  LEA.HI R2, R221.reuse, R2, RZ, 0x1c ;  /* 0x00000002dd027211 */ /* 0x040fe400078fe0ff */
[----:B----4-:R-:W-:Y:S01]  /*16470*/  SEL R158, RZ, 0x4, P1 ;  /* 0x00000004ff9e7807 */ /* 0x010fe20000800000 */
[----:B------:R-:W-:Y:S01]  /*16480*/  IMAD.MOV.U32 R159, RZ, RZ, R149 ;  /* 0x000000ffff9f7224 */ /* 0x000fe200078e0095 */
[----:B------:R-:W-:Y:S01]  /*16490*/  ISETP.GE.AND P1, PT, R0, UR8, PT ;  /* 0x0000000800007c0c */ /* 0x000fe2000bf26270 */
[----:B------:R-:W-:Y:S01]  /*164a0*/  IMAD.SHL.U32 R0, R221, 0x10, RZ ;  /* 0x00000010dd007824 */ /* 0x000fe200078e00ff */
[----:B------:R-:W-:Y:S01]  /*164b0*/  SEL R158, R158, RZ, !P0 ;  /* 0x000000ff9e9e7207 */ /* 0x000fe20004000000 */
[----:B------:R-:W1:Y:S03]  /*164c0*/  S2R R221, SR_TID.X ;  /* 0x0000000000dd7919 */ /* 0x000e660000002100 */
[----:B------:R-:W-:-:S02]  /*164d0*/  LOP3.LUT R0, R0, 0x70, RZ, 0xc0, !PT ;  /* 0x0000007000007812 */ /* 0x000fc400078ec0ff */
[----:B------:R-:W-:Y:S02]  /*164e0*/  ISETP.NE.U32.AND P2, PT, R158, RZ, PT ;  /* 0x000000ff9e00720c */ /* 0x000fe40003f45070 */
[----:B------:R-:W-:Y:S02]  /*164f0*/  SEL R158, RZ, 0x4, P1 ;  /* 0x00000004ff9e7807 */ /* 0x000fe40000800000 */
[----:B------:R-:W-:Y:S02]  /*16500*/  LOP3.LUT R0, R0, 0x1f84, R2, 0xf8, !PT ;  /* 0x00001f8400007812 */ /* 0x000fe400078ef802 */
[----:B------:R-:W-:Y:S02]  /*16510*/  SEL R158, R158, RZ, !P0 ;  /* 0x000000ff9e9e7207 */ /* 0x000fe40004000000 */
[----:B------:R-:W-:Y:S02]  /*16520*/  LOP3.LUT R0, R0, 0x70, RZ, 0x3c, !PT ;  /* 0x0000007000007812 */ /* 0x000fe400078e3cff */
[----:B------:R-:W-:Y:S01]  /*16530*/  ISETP.NE.U32.AND P1, PT, R158, RZ, PT ;  /* 0x000000ff9e00720c */ /* 0x000fe20003f25070 */
[----:B------:R-:W-:-:S02]  /*16540*/  IMAD.MOV.U32 R158, RZ, RZ, R97 ;  /* 0x000000ffff9e7224 */ /* 0x000fc400078e0061 */
[----:B------:R-:W-:Y:S02]  /*16550*/  IMAD.IADD R222, R0, 0x1, R98 ;  /* 0x0000000100de7824 */ /* 0x000fe400078e0262 */
[----:B------:R-:W-:-:S05]  /*16560*/  IMAD.MOV.U32 R98, RZ, RZ, R96 ;  /* 0x000000ffff627224 */ /* 0x000fca00078e0060 */
[----:B------:R-:W-:Y:S04]  /*16570*/  LDGSTS.E [R222+0x30000], desc[UR6][R98.64], P2 ;  /* 0x3000000062de7fae */ /* 0x000fe80009121846 */
[----:B------:R4:W-:Y:S01]  /*16580*/  LDGSTS.E [R222+0x30008], desc[UR6][R158.64], P1 ;  /* 0x300080009ede7fae */ /* 0x0009e20008921846 */
[----:B-1----:R-:W-:Y:S02]  /*16590*/  SHF.R.U32.HI R2, RZ, 0x6, R221 ;  /* 0x00000006ff027819 */ /* 0x002fe400000116dd */
[----:B------:R-:W-:Y:S02]  /*165a0*/  LEA.HI R0, R221, 0x3e, RZ, 0x1a ;  /* 0x0000003edd007811 */ /* 0x000fe400078fd0ff */
[----:B------:R-:W1:Y:S01]  /*165b0*/  S2R R221, SR_TID.X ;  /* 0x0000000000dd7919 */ /* 0x000e620000002100 */
[----:B------:R-:W-:-:S04]  /*165c0*/  SGXT.U32 R2, R2, 0x1 ;  /* 0x000000010202781a */ /* 0x000fc80000000000 */
[----:B------:R-:W-:Y:S01]  /*165d0*/  LOP3.LUT R2, R2, 0x3c, RZ, 0xfc, !PT ;  /* 0x0000003c02027812 */ /* 0x000fe200078efcff */
[----:B----4-:R-:W-:Y:S02]  /*165e0*/  IMAD.MOV.U32 R158, RZ, RZ, R100 ;  /* 0x000000ffff9e7224 */ /* 0x010fe400078e0064 */
[----:B------:R-:W-:Y:S01]  /*165f0*/  IMAD.MOV.U32 R159, RZ, RZ, R130 ;  /* 0x000000ffff9f7224 */ /* 0x000fe200078e0082 */
[----:B------:R-:W-:-:S04]  /*16600*/  ISETP.GE.AND P1, PT, R2, UR8, PT ;  /* 0x0000000802007c0c */ /* 0x000fc8000bf26270 */
[----:B------:R-:W-:Y:S02]  /*16610*/  SEL R98, RZ, 0x4, P1 ;  /* 0x00000004ff627807 */ /* 0x000fe40000800000 */
[----:B------:R-:W-:Y:S02]  /*16620*/  ISETP.GE.AND P1, PT, R0, UR8, PT ;  /* 0x0000000800007c0c */ /* 0x000fe4000bf26270 */
[----:B------:R-:W-:-:S04]  /*16630*/  SEL R98, R98, RZ, !P0 ;  /* 0x000000ff62627207 */ /* 0x000fc80004000000 */
[----:B------:R-:W-:Y:S02]  /*16640*/  ISETP.NE.U32.AND P2, PT, R98, RZ, PT ;  /* 0x000000ff6200720c */ /* 0x000fe40003f45070 */
[----:B------:R-:W-:-:S04]  /*16650*/  SEL R98, RZ, 0x4, P1 ;  /* 0x00000004ff627807 */ /* 0x000fc80000800000 */
[----:B------:R-:W-:-:S04]  /*16660*/  SEL R98, R98, RZ, !P0 ;  /* 0x000000ff62627207 */ /* 0x000fc80004000000 */
[----:B------:R-:W-:Y:S02]  /*16670*/  ISETP.NE.U32.AND P1, PT, R98, RZ, PT ;  /* 0x000000ff6200720c */ /* 0x000fe40003f25070 */
[----:B-1----:R-:W-:Y:S01]  /*16680*/  SHF.R.U32.HI R2, RZ, 0x6, R221 ;  /* 0x00000006ff027819 */ /* 0x002fe200000116dd */
[----:B------:R1:W-:Y:S01]  /*16690*/  LDGSTS.E [R222+0x32000], desc[UR6][R158.64], P2 ;  /* 0x320000009ede7fae */ /* 0x0003e20009121846 */
[----:B------:R-:W-:Y:S02]  /*166a0*/  LEA.HI R0, R221, 0x5e, RZ, 0x1a ;  /* 0x0000005edd007811 */ /* 0x000fe400078fd0ff */
[----:B------:R-:W-:Y:S01]  /*166b0*/  SGXT.U32 R2, R2, 0x1 ;  /* 0x000000010202781a */ /* 0x000fe20000000000 */
[----:B------:R-:W4:Y:S03]  /*166c0*/  S2R R221, SR_TID.X ;  /* 0x0000000000dd7919 */ /* 0x000f260000002100 */
[----:B------:R-:W-:-:S03]  /*166d0*/  LOP3.LUT R2, R2, 0x5c, RZ, 0xfc, !PT ;  /* 0x0000005c02027812 */ /* 0x000fc600078efcff */
[----:B------:R-:W-:Y:S01]  /*166e0*/  LDGSTS.E [R222+0x32008], desc[UR6][R128.64], P1 ;  /* 0x3200800080de7fae */ /* 0x000fe20008921846 */
[----:B------:R-:W-:Y:S01]  /*166f0*/  ISETP.GE.AND P1, PT, R2, UR8, PT ;  /* 0x0000000802007c0c */ /* 0x000fe2000bf26270 */
[----:B-1----:R-:W-:Y:S02]  /*16700*/  IMAD.MOV.U32 R158, RZ, RZ, R172 ;  /* 0x000000ffff9e7224 */ /* 0x002fe400078e00ac */
[----:B------:R-:W-:Y:S01]  /*16710*/  IMAD.MOV.U32 R159, RZ, RZ, R171 ;  /* 0x000000ffff9f7224 */ /* 0x000fe200078e00ab */
[----:B------:R-:W-:Y:S02]  /*16720*/  SEL R98, RZ, 0x4, P1 ;  /* 0x00000004ff627807 */ /* 0x000fe40000800000 */
[----:B------:R-:W-:Y:S02]  /*16730*/  ISETP.GE.AND P1, PT, R0, UR8, PT ;  /* 0x0000000800007c0c */ /* 0x000fe4000bf26270 */
[----:B------:R-:W-:-:S04]  /*16740*/  SEL R98, R98, RZ, !P0 ;  /* 0x000000ff62627207 */ /* 0x000fc80004000000 */
[----:B------:R-:W-:Y:S02]  /*16750*/  ISETP.NE.U32.AND P2, PT, R98, RZ, PT ;  /* 0x000000ff6200720c */ /* 0x000fe40003f45070 */
[----:B------:R-:W-:-:S04]  /*16760*/  SEL R98, RZ, 0x4, P1 ;  /* 0x00000004ff627807 */ /* 0x000fc80000800000 */
[----:B------:R-:W-:-:S04]  /*16770*/  SEL R98, R98, RZ, !P0 ;  /* 0x000000ff62627207 */ /* 0x000fc80004000000 */
[----:B------:R-:W-:Y:S02]  /*16780*/  ISETP.NE.U32.AND P1, PT, R98, RZ, PT ;  /* 0x000000ff6200720c */ /* 0x000fe40003f25070 */
[----:B----4-:R-:W-:Y:S01]  /*16790*/  SHF.R.U32.HI R2, RZ, 0x6, R221 ;  /* 0x00000006ff027819 */ /* 0x010fe200000116dd */
[----:B------:R1:W-:Y:S01]  /*167a0*/  LDGSTS.E [R222+0x34000], desc[UR6][R158.64], P2 ;  /* 0x340000009ede7fae */ /* 0x0003e20009121846 */
[----:B------:R-:W-:Y:S02]  /*167b0*/  LEA.HI R0, R221, 0x7e, RZ, 0x1a ;  /* 0x0000007edd007811 */ /* 0x000fe400078fd0ff */
[----:B------:R-:W-:Y:S01]  /*167c0*/  SGXT.U32 R2, R2, 0x1 ;  /* 0x000000010202781a */ /* 0x000fe20000000000 */
[----:B------:R-:W4:Y:S03]  /*167d0*/  S2R R221, SR_TID.X ;  /* 0x0000000000dd7919 */ /* 0x000f260000002100 */
[----:B------:R-:W-:Y:S01]  /*167e0*/  LOP3.LUT R2, R2, 0x7c, RZ, 0xfc, !PT ;  /* 0x0000007c02027812 */ /* 0x000fe200078efcff */
[----:B-1----:R-:W-:-:S02]  /*167f0*/  IMAD.MOV.U32 R158, RZ, RZ, R174 ;  /* 0x000000ffff9e7224 */ /* 0x002fc400078e00ae */
[----:B------:R-:W-:-:S05]  /*16800*/  IMAD.MOV.U32 R159, RZ, RZ, R173 ;  /* 0x000000ffff9f7224 */ /* 0x000fca00078e00ad */
[----:B------:R1:W-:Y:S01]  /*16810*/  LDGSTS.E [R222+0x34008], desc[UR6][R158.64], P1 ;  /* 0x340080009ede7fae */ /* 0x0003e20008921846 */
[----:B------:R-:W-:-:S04]  /*16820*/  ISETP.GE.AND P1, PT, R2, UR8, PT ;  /* 0x0000000802007c0c */ /* 0x000fc8000bf26270 */
[----:B------:R-:W-:Y:S02]  /*16830*/  SEL R98, RZ, 0x4, P1 ;  /* 0x00000004ff627807 */ /* 0x000fe40000800000 */
[----:B------:R-:W-:Y:S02]  /*16840*/  ISETP.GE.AND P1, PT, R0, UR8, PT ;  /* 0x0000000800007c0c */ /* 0x000fe4000bf26270 */
[----:B------:R-:W-:Y:S01]  /*16850*/  SEL R98, R98, RZ, !P0 ;  /* 0x000000ff62627207 */ /* 0x000fe20004000000 */
[----:B------:R-:W3:Y:S01]  /*16860*/  LDL.LU R0, [R1+0x10] ;  /* 0x0000100001007983 */ /* 0x000ee20000300800 */
[----:B------:R-:W-:Y:S02]  /*16870*/  IADD3 R204, P3, R204, R151, RZ ;  /* 0x00000097cccc7210 */ /* 0x000fe40007f7e0ff */
[----:B------:R-:W-:Y:S01]  /*16880*/  ISETP.NE.U32.AND P2, PT, R98, RZ, PT ;  /* 0x000000ff6200720c */ /* 0x000fe20003f45070 */
[----:B--2---:R-:W2:Y:S01]  /*16890*/  LDL.LU R6, [R1+0x4c] ;  /* 0x00004c0001067983 */ /* 0x004ea20000300800 */
[----:B------:R-:W-:Y:S01]  /*168a0*/  SEL R98, RZ, 0x4, P1 ;  /* 0x00000004ff627807 */ /* 0x000fe20000800000 */
[----:B------:R-:W-:-:S03]  /*168b0*/  IMAD.X R203, R203, 0x1, R150, P3 ;  /* 0x00000001cbcb7824 */ /* 0x000fc600018e0696 */
[----:B------:R-:W-:Y:S01]  /*168c0*/  SEL R98, R98, RZ, !P0 ;  /* 0x000000ff62627207 */ /* 0x000fe20004000000 */
[----:B-1----:R-:W-:-:S03]  /*168d0*/  IMAD.MOV.U32 R158, RZ, RZ, R204 ;  /* 0x000000ffff9e7224 */ /* 0x002fc600078e00cc */
[----:B------:R-:W-:Y:S01]  /*168e0*/  ISETP.NE.U32.AND P1, PT, R98, RZ, PT ;  /* 0x000000ff6200720c */ /* 0x000fe20003f25070 */
[----:B------:R-:W-:Y:S01]  /*168f0*/  IMAD.MOV.U32 R159, RZ, RZ, R203 ;  /* 0x000000ffff9f7224 */ /* 0x000fe200078e00cb */
[----:B----4-:R-:W-:-:S04]  /*16900*/  LOP3.LUT R2, R221, 0x7f, RZ, 0xc0, !PT ;  /* 0x0000007fdd027812 */ /* 0x010fc800078ec0ff */
[----:B------:R1:W-:Y:S02]  /*16910*/  LDGSTS.E [R222+0x36000], desc[UR6][R158.64], P2 ;  /* 0x360000009ede7fae */ /* 0x0003e40009121846 */
[----:B-1----:R-:W-:Y:S02]  /*16920*/  IMAD.MOV.U32 R158, RZ, RZ, R206 ;  /* 0x000000ffff9e7224 */ /* 0x002fe400078e00ce */
[----:B------:R-:W-:-:S05]  /*16930*/  IMAD.MOV.U32 R159, RZ, RZ, R205 ;  /* 0x000000ffff9f7224 */ /* 0x000fca00078e00cd */
[----:B------:R1:W-:Y:S01]  /*16940*/  LDGSTS.E [R222+0x36008], desc[UR6][R158.64], P1 ;  /* 0x360080009ede7fae */ /* 0x0003e20008921846 */
[----:B------:R-:W-:-:S03]  /*16950*/  ISETP.GE.AND P1, PT, R2, UR8, PT ;  /* 0x0000000802007c0c */ /* 0x000fc6000bf26270 */
[----:B------:R-:W4:Y:S01]  /*16960*/  LDL.LU R2, [R1+0x50] ;  /* 0x0000500001027983 */ /* 0x000f220000300800 */
[----:B------:R-:W-:Y:S02]  /*16970*/  SEL R98, RZ, 0x4, P1 ;  /* 0x00000004ff627807 */ /* 0x000fe40000800000 */
[----:B------:R-:W-:Y:S01]  /*16980*/  IADD3 R225, P2, R225, R153, RZ ;  /* 0x00000099e1e17210 */ /* 0x000fe20007f5e0ff */
[----:B------:R-:W0:Y:S01]  /*16990*/  LDGDEPBAR ;  /* 0x00000000000079af */ /* 0x000e220000000000 */
[----:B------:R-:W-:-:S04]  /*169a0*/  SEL R98, R98, RZ, !P0 ;  /* 0x000000ff62627207 */ /* 0x000fc80004000000 */
[----:B------:R-:W-:Y:S01]  /*169b0*/  ISETP.NE.U32.AND P0, PT, R98, RZ, PT ;  /* 0x000000ff6200720c */ /* 0x000fe20003f05070 */
[----:B------:R-:W-:Y:S02]  /*169c0*/  IMAD R98, R3, 0x10000, R239 ;  /* 0x0001000003627824 */ /* 0x000fe400078e02ef */
[----:B------:R-:W2:Y:S04]  /*169d0*/  LDL.LU R239, [R1+0x8c] ;  /* 0x00008c0001ef7983 */ /* 0x000ea80000300800 */
[----:B------:R-:W2:Y:S01]  /*169e0*/  LDL.LU R238, [R1+0x90] ;  /* 0x0000900001ee7983 */ /* 0x000ea20000300800 */
[----:B------:R-:W-:Y:S01]  /*169f0*/  IADD3 R208, P1, R208, R153, RZ ;  /* 0x00000099d0d07210 */ /* 0x000fe20007f3e0ff */
[----:B-1----:R-:W-:Y:S02]  /*16a00*/  IMAD.IADD R222, R4, 0x1, R98 ;  /* 0x0000000104de7824 */ /* 0x002fe400078e0262 */
[--C-:B------:R-:W-:Y:S01]  /*16a10*/  IMAD.X R224, R224, 0x1, R152.reuse, P2 ;  /* 0x00000001e0e07824 */ /* 0x100fe200010e0698 */
[----:B------:R-:W2:Y:S01]  /*16a20*/  LDL.LU R157, [R1+0xd0] ;  /* 0x0000d000019d7983 */ /* 0x000ea20000300800 */
[----:B------:R-:W-:-:S02]  /*16a30*/  IMAD.X R207, R207, 0x1, R152, P1 ;  /* 0x00000001cfcf7824 */ /* 0x000fc400008e0698 */
[----:B------:R-:W-:Y:S01]  /*16a40*/  IMAD.MOV.U32 R158, RZ, RZ, R208 ;  /* 0x000000ffff9e7224 */ /* 0x000fe200078e00d0 */
[----:B------:R-:W2:Y:S01]  /*16a50*/  LDL.LU R154, [R1+0x110] ;  /* 0x00011000019a7983 */ /* 0x000ea20000300800 */
[----:B------:R-:W-:Y:S01]  /*16a60*/  IMAD.MOV.U32 R159, RZ, RZ, R207 ;  /* 0x000000ffff9f7224 */ /* 0x000fe200078e00cf */
[----:B------:R-:W-:-:S04]  /*16a70*/  IADD3 R241, P1, R241, R153, RZ ;  /* 0x00000099f1f17210 */ /* 0x000fc80007f3e0ff */
[----:B------:R1:W-:Y:S01]  /*16a80*/  LDGSTS.E [R222], desc[UR6][R158.64], P0 ;  /* 0x000000009ede7fae */ /* 0x0003e20008121846 */
[----:B------:R-:W-:Y:S02]  /*16a90*/  IMAD.X R240, R240, 0x1, R152, P1 ;  /* 0x00000001f0f07824 */ /* 0x000fe400008e0698 */
[----:B-1----:R-:W-:Y:S02]  /*16aa0*/  IMAD.MOV.U32 R158, RZ, RZ, R225 ;  /* 0x000000ffff9e7224 */ /* 0x002fe400078e00e1 */
[----:B------:R-:W-:-:S05]  /*16ab0*/  IMAD.MOV.U32 R159, RZ, RZ, R224 ;  /* 0x000000ffff9f7224 */ /* 0x000fca00078e00e0 */
[----:B------:R1:W-:Y:S02]  /*16ac0*/  LDGSTS.E [R222+0x400], desc[UR6][R158.64], P0 ;  /* 0x004000009ede7fae */ /* 0x0003e40008121846 */
[----:B-1----:R-:W-:Y:S02]  /*16ad0*/  IMAD.MOV.U32 R158, RZ, RZ, R241 ;  /* 0x000000ffff9e7224 */ /* 0x002fe400078e00f1 */
[----:B------:R-:W-:-:S05]  /*16ae0*/  IMAD.MOV.U32 R159, RZ, RZ, R240 ;  /* 0x000000ffff9f7224 */ /* 0x000fca00078e00f0 */
[----:B------:R1:W-:Y:S01]  /*16af0*/  LDGSTS.E [R222+0x800], desc[UR6][R158.64], P0 ;  /* 0x008000009ede7fae */ /* 0x0003e20008121846 */
[----:B---3--:R-:W-:-:S05]  /*16b00*/  IADD3 R0, P2, R0, R153, RZ ;  /* 0x0000009900007210 */ /* 0x008fca0007f5e0ff */
[----:B------:R-:W-:Y:S01]  /*16b10*/  IMAD.X R5, R5, 0x1, R152, P2 ;  /* 0x0000000105057824 */ /* 0x000fe200010e0698 */
[----:B------:R-:W-:Y:S04]  /*16b20*/  STL [R1+0x10], R0 ;  /* 0x0000100001007387 */ /* 0x000fe80000100800 */
[----:B------:R3:W-:Y:S04]  /*16b30*/  STL [R1+0xc], R5 ;  /* 0x00000c0501007387 */ /* 0x0007e80000100800 */
[----:B------:R-:W2:Y:S01]  /*16b40*/  LDL.LU R221, [R1+0xcc] ;  /* 0x0000cc0001dd7983 */ /* 0x000ea20000300800 */
[----:B-1----:R-:W-:-:S02]  /*16b50*/  IMAD.MOV.U32 R158, RZ, RZ, R0 ;  /* 0x000000ffff9e7224 */ /* 0x002fc400078e0000 */
[----:B------:R-:W-:Y:S01]  /*16b60*/  IMAD.MOV.U32 R159, RZ, RZ, R5 ;  /* 0x000000ffff9f7224 */ /* 0x000fe200078e0005 */
[----:B------:R-:W2:Y:S04]  /*16b70*/  LDL.LU R156, [R1+0x10c] ;  /* 0x00010c00019c7983 */ /* 0x000ea80000300800 */
[----:B---3--:R-:W3:Y:S04]  /*16b80*/  LDL.LU R5, [R1+0x150] ;  /* 0x0001500001057983 */ /* 0x008ee80000300800 */
[----:B------:R-:W3:Y:S04]  /*16b90*/  LDL.LU R0, [R1+0x190] ;  /* 0x0001900001007983 */ /* 0x000ee80000300800 */
[----:B------:R1:W-:Y:S01]  /*16ba0*/  LDGSTS.E [R222+0xc00], desc[UR6][R158.64], P0 ;  /* 0x00c000009ede7fae */ /* 0x0003e20008121846 */
[----:B----4-:R-:W-:-:S05]  /*16bb0*/  IADD3 R2, P1, R2, R153, RZ ;  /* 0x0000009902027210 */ /* 0x010fca0007f3e0ff */
[----:B--2---:R-:W-:Y:S01]  /*16bc0*/  IMAD.X R6, R6, 0x1, R152, P1 ;  /* 0x0000000106067824 */ /* 0x004fe200008e0698 */
[----:B------:R-:W-:Y:S03]  /*16bd0*/  STL [R1+0x50], R2 ;  /* 0x0000500201007387 */ /* 0x000fe60000100800 */
[----:B-1----:R-:W-:Y:S01]  /*16be0*/  IMAD.MOV.U32 R159, RZ, RZ, R6 ;  /* 0x000000ffff9f7224 */ /* 0x002fe200078e0006 */
[----:B------:R1:W-:Y:S01]  /*16bf0*/  STL [R1+0x4c], R6 ;  /* 0x00004c0601007387 */ /* 0x0003e20000100800 */
[----:B------:R-:W-:-:S05]  /*16c00*/  IADD3 R238, P2, R238, R153, RZ ;  /* 0x00000099eeee7210 */ /* 0x000fca0007f5e0ff */
[----:B------:R-:W-:Y:S01]  /*16c10*/  IMAD.X R239, R239, 0x1, R152, P2 ;  /* 0x00000001efef7824 */ /* 0x000fe200010e0698 */
[----:B------:R-:W-:Y:S01]  /*16c20*/  STL [R1+0x90], R238 ;  /* 0x000090ee01007387 */ /* 0x000fe20000100800 */
[----:B------:R-:W-:-:S03]  /*16c30*/  IMAD.MOV.U32 R158, RZ, RZ, R2 ;  /* 0x000000ffff9e7224 */ /* 0x000fc600078e0002 */
[----:B-1----:R-:W2:Y:S04]  /*16c40*/  LDL.LU R6, [R1+0x14c] ;  /* 0x00014c0001067983 */ /* 0x002ea80000300800 */
[----:B------:R1:W-:Y:S04]  /*16c50*/  STL [R1+0x8c], R239 ;  /* 0x00008cef01007387 */ /* 0x0003e80000100800 */
[----:B------:R-:W4:Y:S01]  /*16c60*/  LDL.LU R2, [R1+0x18c] ;  /* 0x00018c0001027983 */ /* 0x000f220000300800 */
[----:B------:R-:W-:-:S03]  /*16c70*/  IADD3 R157, P1, R157, R153, RZ ;  /* 0x000000999d9d7210 */ /* 0x000fc60007f3e0ff */
[----:B------:R1:W-:Y:S01]  /*16c80*/  LDGSTS.E [R222+0x1000], desc[UR6][R158.64], P0 ;  /* 0x010000009ede7fae */ /* 0x0003e20008121846 */
[----:B------:R-:W-:Y:S01]  /*16c90*/  IADD3 R154, P2, R154, R153, RZ ;  /* 0x000000999a9a7210 */ /* 0x000fe20007f5e0ff */
[----:B-1----:R-:W-:Y:S02]  /*16ca0*/  IMAD.MOV.U32 R158, RZ, RZ, R238 ;  /* 0x000000ffff9e7224 */ /* 0x002fe400078e00ee */
[----:B------:R-:W-:-:S05]  /*16cb0*/  IMAD.MOV.U32 R159, RZ, RZ, R239 ;  /* 0x000000ffff9f7224 */ /* 0x000fca00078e00ef */
[----:B------:R1:W-:Y:S04]  /*16cc0*/  LDGSTS.E [R222+0x1400], desc[UR6][R158.64], P0 ;  /* 0x014000009ede7fae */ /* 0x0003e80008121846 */
[----:B------:R4:W-:Y:S01]  /*16cd0*/  STL [R1+0xd0], R157 ;  /* 0x0000d09d01007387 */ /* 0x0009e20000100800 */
[----:B-1----:R-:W-:Y:S02]  /*16ce0*/  IMAD.MOV.U32 R158, RZ, RZ, R157 ;  /* 0x000000ffff9e7224 */ /* 0x002fe400078e009d */
[----:B------:R-:W-:-:S04]  /*16cf0*/  IMAD.X R221, R221, 0x1, R152, P1 ;  /* 0x00000001dddd7824 */ /* 0x000fc800008e0698 */
[----:B------:R-:W-:Y:S02]  /*16d00*/  IMAD.MOV.U32 R159, RZ, RZ, R221 ;  /* 0x000000ffff9f7224 */ /* 0x000fe400078e00dd */
[----:B------:R-:W-:Y:S01]  /*16d10*/  IMAD.X R156, R156, 0x1, R152, P2 ;  /* 0x000000019c9c7824 */ /* 0x000fe200010e0698 */
[-C--:B---3--:R-:W-:Y:S02]  /*16d20*/  IADD3 R5, P1, R5, R153.reuse, RZ ;  /* 0x0000009905057210 */ /* 0x088fe40007f3e0ff */
[----:B------:R1:W-:Y:S01]  /*16d30*/  LDGSTS.E [R222+0x1800], desc[UR6][R158.64], P0 ;  /* 0x018000009ede7fae */ /* 0x0003e20008121846 */
[----:B------:R-:W-:-:S03]  /*16d40*/  IADD3 R0, P2, R0, R153, RZ ;  /* 0x0000009900007210 */ /* 0x000fc60007f5e0ff */
[----:B------:R-:W-:Y:S04]  /*16d50*/  STL [R1+0xcc], R221 ;  /* 0x0000ccdd01007387 */ /* 0x000fe80000100800 */
[----:B------:R3:W-:Y:S01]  /*16d60*/  STL [R1+0x110], R154 ;  /* 0x0001109a01007387 */ /* 0x0007e20000100800 */
[----:B-1----:R-:W-:Y:S02]  /*16d70*/  IMAD.MOV.U32 R158, RZ, RZ, R154 ;  /* 0x000000ffff9e7224 */ /* 0x002fe400078e009a */
[----:B------:R-:W-:Y:S01]  /*16d80*/  IMAD.MOV.U32 R159, RZ, RZ, R156 ;  /* 0x000000ffff9f7224 */ /* 0x000fe200078e009c */
[----:B------:R1:W-:Y:S04]  /*16d90*/  STL [R1+0x10c], R156 ;  /* 0x00010c9c01007387 */ /* 0x0003e80000100800 */
[----:B------:R-:W3:Y:S04]  /*16da0*/  LDL.LU R239, [R1+0x20c] ;  /* 0x00020c0001ef7983 */ /* 0x000ee80000300800 */
[----:B------:R-:W3:Y:S04]  /*16db0*/  LDL.LU R238, [R1+0x210] ;  /* 0x0002100001ee7983 */ /* 0x000ee80000300800 */
[----:B------:R1:W-:Y:S04]  /*16dc0*/  LDGSTS.E [R222+0x1c00], desc[UR6][R158.64], P0 ;  /* 0x01c000009ede7fae */ /* 0x0003e80008121846 */
[----:B------:R-:W-:Y:S01]  /*16dd0*/  STL [R1+0x150], R5 ;  /* 0x0001500501007387 */ /* 0x000fe20000100800 */
[----:B-1----:R-:W-:-:S02]  /*16de0*/  IMAD.MOV.U32 R158, RZ, RZ, R5 ;  /* 0x000000ffff9e7224 */ /* 0x002fc400078e0005 */
[----:B--2---:R-:W-:-:S04]  /*16df0*/  IMAD.X R6, R6, 0x1, R152, P1 ;  /* 0x0000000106067824 */ /* 0x004fc800008e0698 */
[----:B------:R-:W-:Y:S01]  /*16e00*/  IMAD.MOV.U32 R159, RZ, RZ, R6 ;  /* 0x000000ffff9f7224 */ /* 0x000fe200078e0006 */
[----:B------:R1:W-:Y:S01]  /*16e10*/  STL [R1+0x14c], R6 ;  /* 0x00014c0601007387 */ /* 0x0003e20000100800 */
[----:B----4-:R-:W-:-:S03]  /*16e20*/  IMAD.X R2, R2, 0x1, R152, P2 ;  /* 0x0000000102027824 */ /* 0x010fc600010e0698 */
[----:B------:R-:W-:Y:S04]  /*16e30*/  STL [R1+0x190], R0 ;  /* 0x0001900001007387 */ /* 0x000fe80000100800 */
[----:B------:R-:W2:Y:S04]  /*16e40*/  LDL.LU R157, [R1+0x250] ;  /* 0x00025000019d7983 */ /* 0x000ea80000300800 */
[----:B------:R4:W-:Y:S04]  /*16e50*/  STL [R1+0x18c], R2 ;  /* 0x00018c0201007387 */ /* 0x0009e80000100800 */
[----:B---3--:R-:W3:Y:S04]  /*16e60*/  LDL.LU R154, [R1+0x290] ;  /* 0x00029000019a7983 */ /* 0x008ee80000300800 */
[----:B------:R1:W-:Y:S04]  /*16e70*/  LDGSTS.E [R222+0x2000], desc[UR6][R158.64], P0 ;  /* 0x020000009ede7fae */ /* 0x0003e80008121846 */
[----:B------:R-:W2:Y:S04]  /*16e80*/  LDL.LU R221, [R1+0x24c] ;  /* 0x00024c0001dd7983 */ /* 0x000ea80000300800 */
[----:B------:R-:W2:Y:S01]  /*16e90*/  LDL.LU R156, [R1+0x28c] ;  /* 0x00028c00019c7983 */ /* 0x000ea20000300800 */
[----:B-1----:R-:W-:-:S03]  /*16ea0*/  IMAD.MOV.U32 R158, RZ, RZ, R0 ;  /* 0x000000ffff9e7224 */ /* 0x002fc600078e0000 */
[----:B------:R-:W2:Y:S01]  /*16eb0*/  LDL.LU R6, [R1+0x2cc] ;  /* 0x0002cc0001067983 */ /* 0x000ea20000300800 */
[----:B------:R-:W-:-:S03]  /*16ec0*/  IMAD.MOV.U32 R159, RZ, RZ, R2 ;  /* 0x000000ffff9f7224 */ /* 0x000fc600078e0002 */
[----:B------:R-:W2:Y:S04]  /*16ed0*/  LDL.LU R5, [R1+0x2d0] ;  /* 0x0002d00001057983 */ /* 0x000ea80000300800 */
[----:B----4-:R-:W4:Y:S04]  /*16ee0*/  LDL.LU R2, [R1+0x30c] ;  /* 0x00030c0001027983 */ /* 0x010f280000300800 */
[----:B------:R-:W4:Y:S04]  /*16ef0*/  LDL.LU R0, [R1+0x310] ;  /* 0x0003100001007983 */ /* 0x000f280000300800 */
[----:B------:R1:W-:Y:S04]  /*16f00*/  LDGSTS.E [R222+0x2400], desc[UR6][R158.64], P0 ;  /* 0x024000009ede7fae */ /* 0x0003e80008121846 */
[----:B------:R-:W4:Y:S04]  /*16f10*/  LDL.LU R158, [R1+0x1cc] ;  /* 0x0001cc00019e7983 */ /* 0x000f280000300800 */
[----:B------:R-:W1:Y:S01]  /*16f20*/  LDL.LU R159, [R1+0x1d0] ;  /* 0x0001d000019f7983 */ /* 0x000e620000300800 */
[----:B------:R-:W-:-:S05]  /*16f30*/  IADD3 R238, P2, R238, R153, RZ ;  /* 0x00000099eeee7210 */ /* 0x000fca0007f5e0ff */
[----:B------:R-:W-:Y:S01]  /*16f40*/  IMAD.X R239, R239, 0x1, R152, P2 ;  /* 0x00000001efef7824 */ /* 0x000fe200010e0698 */
[----:B---3--:R-:W-:-:S05]  /*16f50*/  IADD3 R154, P2, R154, R153, RZ ;  /* 0x000000999a9a7210 */ /* 0x008fca0007f5e0ff */
[----:B--2---:R-:W-:Y:S01]  /*16f60*/  IMAD.X R156, R156, 0x1, R152, P2 ;  /* 0x000000019c9c7824 */ /* 0x004fe200010e0698 */
[----:B-1----:R-:W-:-:S05]  /*16f70*/  IADD3 R159, P1, R159, R153, RZ ;  /* 0x000000999f9f7210 */ /* 0x002fca0007f3e0ff */
[----:B----4-:R-:W-:Y:S01]  /*16f80*/  IMAD.X R158, R158, 0x1, R152, P1 ;  /* 0x000000019e9e7824 */ /* 0x010fe200008e0698 */
[----:B------:R1:W-:Y:S04]  /*16f90*/  STL [R1+0x1d0], R159 ;  /* 0x0001d09f01007387 */ /* 0x0003e80000100800 */
[----:B------:R2:W-:Y:S01]  /*16fa0*/  STL [R1+0x1cc], R158 ;  /* 0x0001cc9e01007387 */ /* 0x0005e20000100800 */
[----:B-1----:R-:W-:-:S04]  /*16fb0*/  LOP3.LUT R159, R159, R158, RZ, 0x3c, !PT ;  /* 0x0000009e9f9f7212 */ /* 0x002fc800078e3cff */
[----:B--2---:R-:W-:-:S04]  /*16fc0*/  LOP3.LUT R158, R159, R158, RZ, 0x3c, !PT ;  /* 0x0000009e9f9e7212 */ /* 0x004fc800078e3cff */
[----:B------:R-:W-:Y:S02]  /*16fd0*/  LOP3.LUT R159, R159, R158, RZ, 0x3c, !PT ;  /* 0x0000009e9f9f7212 */ /* 0x000fe400078e3cff */
[----:B------:R-:W-:-:S03]  /*16fe0*/  IADD3 R157, P1, R157, R153, RZ ;  /* 0x000000999d9d7210 */ /* 0x000fc60007f3e0ff */
[----:B------:R1:W-:Y:S02]  /*16ff0*/  LDGSTS.E [R222+0x2800], desc[UR6][R158.64], P0 ;  /* 0x028000009ede7fae */ /* 0x0003e40008121846 */
[----:B------:R-:W-:Y:S01]  /*17000*/  IMAD.X R221, R221, 0x1, R152, P1 ;  /* 0x00000001dddd7824 */ /* 0x000fe200008e0698 */
[----:B------:R-:W-:Y:S01]  /*17010*/  IADD3 R5, P1, R5, R153, RZ ;  /* 0x0000009905057210 */ /* 0x000fe20007f3e0ff */
[----:B-1----:R-:W-:Y:S02]  /*17020*/  IMAD.MOV.U32 R158, RZ, RZ, R238 ;  /* 0x000000ffff9e7224 */ /* 0x002fe400078e00ee */
[----:B------:R-:W-:-:S05]  /*17030*/  IMAD.MOV.U32 R159, RZ, RZ, R239 ;  /* 0x000000ffff9f7224 */ /* 0x000fca00078e00ef */
[----:B------:R1:W-:Y:S01]  /*17040*/  LDGSTS.E [R222+0x2c00], desc[UR6][R158.64], P0 ;  /* 0x02c000009ede7fae */ /* 0x0003e20008121846 */
[----:B------:R-:W-:Y:S01]  /*17050*/  IADD3 R0, P2, R0, R153, RZ ;  /* 0x0000009900007210 */ /* 0x000fe20007f5e0ff */
[--C-:B------:R-:W-:Y:S02]  /*17060*/  IMAD.X R6, R6, 0x1, R152.reuse, P1 ;  /* 0x0000000106067824 */ /* 0x100fe400008e0698 */
[----:B------:R-:W-:Y:S01]  /*17070*/  STL [R1+0x210], R238 ;  /* 0x000210ee01007387 */ /* 0x000fe20000100800 */
[----:B-1----:R-:W-:Y:S02]  /*17080*/  IMAD.MOV.U32 R158, RZ, RZ, R157 ;  /* 0x000000ffff9e7224 */ /* 0x002fe400078e009d */
[----:B------:R-:W-:Y:S01]  /*17090*/  IMAD.MOV.U32 R159, RZ, RZ, R221 ;  /* 0x000000ffff9f7224 */ /* 0x000fe200078e00dd */
[----:B------:R-:W-:Y:S04]  /*170a0*/  STL [R1+0x20c], R239 ;  /* 0x00020cef01007387 */ /* 0x000fe80000100800 */
[----:B------:R1:W-:Y:S01]  /*170b0*/  LDGSTS.E [R222+0x3000], desc[UR6][R158.64], P0 ;  /* 0x030000009ede7fae */ /* 0x0003e20008121846 */
[----:B------:R-:W-:-:S03]  /*170c0*/  IMAD.X R2, R2, 0x1, R152, P2 ;  /* 0x0000000102027824 */ /* 0x000fc600010e0698 */
[----:B------:R-:W-:Y:S01]  /*170d0*/  STL [R1+0x250], R157 ;  /* 0x0002509d01007387 */ /* 0x000fe20000100800 */
[----:B-1----:R-:W-:Y:S02]  /*170e0*/  IMAD.MOV.U32 R158, RZ, RZ, R154 ;  /* 0x000000ffff9e7224 */ /* 0x002fe400078e009a */
[----:B------:R-:W-:Y:S01]  /*170f0*/  IMAD.MOV.U32 R159, RZ, RZ, R156 ;  /* 0x000000ffff9f7224 */ /* 0x000fe200078e009c */
[----:B------:R-:W-:Y:S04]  /*17100*/  STL [R1+0x24c], R221 ;  /* 0x00024cdd01007387 */ /* 0x000fe80000100800 */
[----:B------:R1:W-:Y:S04]  /*17110*/  LDGSTS.E [R222+0x3400], desc[UR6][R158.64], P0 ;  /* 0x034000009ede7fae */ /* 0x0003e80008121846 */
[----:B------:R-:W-:Y:S04]  /*17120*/  STL [R1+0x290], R154 ;  /* 0x0002909a01007387 */ /* 0x000fe80000100800 */
[----:B------:R-:W-:Y:S01]  /*17130*/  STL [R1+0x28c], R156 ;  /* 0x00028c9c01007387 */ /* 0x000fe20000100800 */
[----:B-1----:R-:W-:-:S02]  /*17140*/  IMAD.MOV.U32 R158, RZ, RZ, R5 ;  /* 0x000000ffff9e7224 */ /* 0x002fc400078e0005 */
[----:B------:R-:W-:Y:S01]  /*17150*/  IMAD.MOV.U32 R159, RZ, RZ, R6 ;  /* 0x000000ffff9f7224 */ /* 0x000fe200078e0006 */
[----:B------:R1:W-:Y:S04]  /*17160*/  STL [R1+0x2d0], R5 ;  /* 0x0002d00501007387 */ /* 0x0003e80000100800 */
[----:B------:R-:W-:Y:S04]  /*17170*/  STL [R1+0x2cc], R6 ;  /* 0x0002cc0601007387 */ /* 0x000fe80000100800 */
[----:B------:R2:W-:Y:S04]  /*17180*/  STL [R1+0x310], R0 ;  /* 0x0003100001007387 */ /* 0x0005e80000100800 */
[----:B------:R3:W-:Y:S04]  /*17190*/  LDGSTS.E [R222+0x3800], desc[UR6][R158.64], P0 ;  /* 0x038000009ede7fae */ /* 0x0007e80008121846 */
[----:B------:R4:W-:Y:S04]  /*171a0*/  STL [R1+0x30c], R2 ;  /* 0x00030c0201007387 */ /* 0x0009e80000100800 */
[----:B-1----:R-:W4:Y:S01]  /*171b0*/  LDL.LU R5, [R1+0x14] ;  /* 0x0000140001057983 */ /* 0x002f220000300800 */
[----:B---3--:R-:W-:-:S03]  /*171c0*/  IMAD.MOV.U32 R158, RZ, RZ, R0 ;  /* 0x000000ffff9e7224 */ /* 0x008fc600078e0000 */
[----:B--2---:R-:W2:Y:S01]  /*171d0*/  LDL.LU R0, [R1+0x18] ;  /* 0x0000180001007983 */ /* 0x004ea20000300800 */
[----:B------:R-:W-:Y:S01]  /*171e0*/  IMAD.MOV.U32 R159, RZ, RZ, R2 ;  /* 0x000000ffff9f7224 */ /* 0x000fe200078e0002 */
[----:B----4-:R-:W-:Y:S02]  /*171f0*/  LOP3.LUT R2, R4, 0x10, RZ, 0x3c, !PT ;  /* 0x0000001004027812 */ /* 0x010fe400078e3cff */
[----:B------:R-:W3:Y:S04]  /*17200*/  LDL.LU R6, [R1+0x54] ;  /* 0x0000540001067983 */ /* 0x000ee80000300800 */
[----:B------:R1:W-:Y:S02]  /*17210*/  LDGSTS.E [R222+0x3c00], desc[UR6][R158.64], P0 ;  /* 0x03c000009ede7fae */ /* 0x0003e40008121846 */
[----:B-1----:R-:W-:-:S02]  /*17220*/  IMAD.IADD R222, R2, 0x1, R98 ;  /* 0x0000000102de7824 */ /* 0x002fc400078e0262 */
[----:B------:R-:W4:Y:S04]  /*17230*/  LDL.LU R2, [R1+0x58] ;  /* 0x0000580001027983 */ /* 0x000f280000300800 */
[----:B------:R-:W3:Y:S04]  /*17240*/  LDL.LU R239, [R1+0x94] ;  /* 0x0000940001ef7983 */ /* 0x000ee80000300800 */
[----:B------:R-:W3:Y:S01]  /*17250*/  LDL.LU R238, [R1+0x98] ;  /* 0x0000980001ee7983 */ /* 0x000ee20000300800 */
[-C--:B------:R-:W-:Y:S02]  /*17260*/  IADD3 R210, P1, R210, R153.reuse, RZ ;  /* 0x00000099d2d27210 */ /* 0x080fe40007f3e0ff */
[----:B------:R-:W-:Y:S01]  /*17270*/  IADD3 R227, P2, R227, R153, RZ ;  /* 0x00000099e3e37210 */ /* 0x000fe20007f5e0ff */
[----:B------:R-:W3:Y:S02]  /*17280*/  LDL.LU R157, [R1+0xd8] ;  /* 0x0000d800019d7983 */ /* 0x000ee40000300800 */
[----:B------:R-:W-:-:S02]  /*17290*/  IMAD.X R209, R209, 0x1, R152, P1 ;  /* 0x00000001d1d17824 */ /* 0x000fc400008e0698 */
[----:B------:R-:W-:Y:S01]  /*172a0*/  IMAD.MOV.U32 R158, RZ, RZ, R210 ;  /* 0x000000ffff9e7224 */ /* 0x000fe200078e00d2 */
[----:B------:R-:W3:Y:S01]  /*172b0*/  LDL.LU R154, [R1+0x118] ;  /* 0x00011800019a7983 */ /* 0x000ee20000300800 */
[----:B------:R-:W-:Y:S02]  /*172c0*/  IMAD.MOV.U32 R159, RZ, RZ, R209 ;  /* 0x000000ffff9f7224 */ /* 0x000fe400078e00d1 */
[--C-:B------:R-:W-:Y:S01]  /*172d0*/  IMAD.X R226, R226, 0x1, R152.reuse, P2 ;  /* 0x00000001e2e27824 */ /* 0x100fe200010e0698 */
[----:B------:R-:W-:Y:S02]  /*172e0*/  IADD3 R243, P1, R243, R153, RZ ;  /* 0x00000099f3f37210 */ /* 0x000fe40007f3e0ff */
[----:B------:R1:W-:Y:S03]  /*172f0*/  LDGSTS.E [R222+0x80], desc[UR6][R158.64], P0 ;  /* 0x000800009ede7fae */ /* 0x0003e60008121846 */
[----:B------:R-:W-:-:S02]  /*17300*/  IMAD.X R242, R242, 0x1, R152, P1 ;  /* 0x00000001f2f27824 */ /* 0x000fc400008e0698 */
[----:B-1----:R-:W-:Y:S02]  /*17310*/  IMAD.MOV.U32 R158, RZ, RZ, R227 ;  /* 0x000000ffff9e7224 */ /* 0x002fe400078e00e3 */
[----:B------:R-:W-:-:S05]  /*17320*/  IMAD.MOV.U32 R159, RZ, RZ, R226 ;  /* 0x000000ffff9f7224 */ /* 0x000fca00078e00e2 */
[----:B------:R1:W-:Y:S02]  /*17330*/  LDGSTS.E [R222+0x480], desc[UR6][R158.64], P0 ;  /* 0x004800009ede7fae */ /* 0x0003e40008121846 */
[----:B-1----:R-:W-:Y:S02]  /*17340*/  IMAD.MOV.U32 R158, RZ, RZ, R243 ;  /* 0x000000ffff9e7224 */ /* 0x002fe400078e00f3 */
[----:B------:R-:W-:-:S05]  /*17350*/  IMAD.MOV.U32 R159, RZ, RZ, R242 ;  /* 0x000000ffff9f7224 */ /* 0x000fca00078e00f2 */
[----:B------:R1:W-:Y:S01]  /*17360*/  LDGSTS.E [R222+0x880], desc[UR6][R158.64], P0 ;  /* 0x008800009ede7fae */ /* 0x0003e20008121846 */
[----:B--2---:R-:W-:-:S05]  /*17370*/  IADD3 R0, P2, R0, R153, RZ ;  /* 0x0000009900007210 */ /* 0x004fca0007f5e0ff */
[----:B------:R-:W-:Y:S01]  /*17380*/  IMAD.X R5, R5, 0x1, R152, P2 ;  /* 0x0000000105057824 */ /* 0x000fe200010e0698 */
[----:B------:R-:W-:Y:S04]  /*17390*/  STL [R1+0x18], R0 ;  /* 0x0000180001007387 */ /* 0x000fe80000100800 */
[----:B------:R2:W-:Y:S04]  /*173a0*/  STL [R1+0x14], R5 ;  /* 0x0000140501007387 */ /* 0x0005e80000100800 */
[----:B------:R-:W3:Y:S01]  /*173b0*/  LDL.LU R221, [R1+0xd4] ;  /* 0x0000d40001dd7983 */ /* 0x000ee20000300800 */
[----:B-1----:R-:W-:-:S02]  /*173c0*/  IMAD.MOV.U32 R158, RZ, RZ, R0 ;  /* 0x000000ffff9e7224 */ /* 0x002fc400078e0000 */
[----:B------:R-:W-:Y:S01]  /*173d0*/  IMAD.MOV.U32 R159, RZ, RZ, R5 ;  /* 0x000000ffff9f7224 */ /* 0x000fe200078e0005 */
[----:B------:R-:W3:Y:S01]  /*173e0*/  LDL.LU R156, [R1+0x114] ;  /* 0x00011400019c7983 */ /* 0x000ee20000300800 */
[----:B----4-:R-:W-:-:S03]  /*173f0*/  IADD3 R2, P1, R2, R153, RZ ;  /* 0x0000009902027210 */ /* 0x010fc60007f3e0ff */
[----:B--2---:R-:W2:Y:S02]  /*17400*/  LDL.LU R5, [R1+0x158] ;  /* 0x0001580001057983 */ /* 0x004ea40000300800 */
[----:B---3--:R-:W-:Y:S02]  /*17410*/  IMAD.X R6, R6, 0x1, R152, P1 ;  /* 0x0000000106067824 */ /* 0x008fe400008e0698 */
[----:B------:R-:W3:Y:S01]  /*17420*/  LDL.LU R0, [R1+0x198] ;  /* 0x0001980001007983 */ /* 0x000ee20000300800 */
[----:B------:R-:W-:-:S03]  /*17430*/  IADD3 R238, P2, R238, R153, RZ ;  /* 0x00000099eeee7210 */ /* 0x000fc60007f5e0ff */
[----:B------:R-:W-:Y:S02]  /*17440*/  STL [R1+0x58], R2 ;  /* 0x0000580201007387 */ /* 0x000fe40000100800 */
[----:B------:R-:W-:Y:S02]  /*17450*/  IMAD.X R239, R239, 0x1, R152, P2 ;  /* 0x00000001efef7824 */ /* 0x000fe400010e0698 */
[----:B------:R1:W-:Y:S04]  /*17460*/  LDGSTS.E [R222+0xc80], desc[UR6][R158.64], P0 ;  /* 0x00c800009ede7fae */ /* 0x0003e80008121846 */
[----:B------:R4:W-:Y:S04]  /*17470*/  STL [R1+0x54], R6 ;  /* 0x0000540601007387 */ /* 0x0009e80000100800 */
[----:B------:R-:W-:Y:S01]  /*17480*/  STL [R1+0x98], R238 ;  /* 0x000098ee01007387 */ /* 0x000fe20000100800 */
[----:B-1----:R-:W-:-:S03]  /*17490*/  IMAD.MOV.U32 R159, RZ, RZ, R6 ;  /* 0x000000ffff9f7224 */ /* 0x002fc600078e0006 */
[----:B----4-:R-:W4:Y:S01]  /*174a0*/  LDL.LU R6, [R1+0x154] ;  /* 0x0001540001067983 */ /* 0x010f220000300800 */
[----:B------:R-:W-:-:S03]  /*174b0*/  IMAD.MOV.U32 R158, RZ, RZ, R2 ;  /* 0x000000ffff9e7224 */ /* 0x000fc600078e0002 */
        /* <DEDUP_REMOVED lines=13> */
[-C--:B--2---:R-:W-:Y:S02]  /*17590*/  IADD3 R5, P1, R5, R153.reuse, RZ ;  /* 0x0000009905057210 */ /* 0x084fe40007f3e0ff */
[----:B------:R1:W-:Y:S01]  /*175a0*/  LDGSTS.E [R222+0x1880], desc[UR6][R158.64], P0 ;  /* 0x018800009ede7fae */ /* 0x0003e20008121846 */
[----:B---3--:R-:W-:-:S03]  /*175b0*/  IADD3 R0, P2, R0, R153, RZ ;  /* 0x0000009900007210 */ /* 0x008fc60007f5e0ff */
[----:B------:R-:W-:Y:S04]  /*175c0*/  STL [R1+0xd4], R221 ;  /* 0x0000d4dd01007387 */ /* 0x000fe80000100800 */
[----:B------:R2:W-:Y:S01]  /*175d0*/  STL [R1+0x118], R154 ;  /* 0x0001189a01007387 */ /* 0x0005e20000100800 */
[----:B-1----:R-:W-:Y:S02]  /*175e0*/  IMAD.MOV.U32 R158, RZ, RZ, R154 ;  /* 0x000000ffff9e7224 */ /* 0x002fe400078e009a */
[----:B------:R-:W-:Y:S01]  /*175f0*/  IMAD.MOV.U32 R159, RZ, RZ, R156 ;  /* 0x000000ffff9f7224 */ /* 0x000fe200078e009c */
[----:B------:R1:W-:Y:S04]  /*17600*/  STL [R1+0x114], R156 ;  /* 0x0001149c01007387 */ /* 0x0003e80000100800 */
[----:B------:R-:W3:Y:S04]  /*17610*/  LDL.LU R239, [R1+0x214] ;  /* 0x0002140001ef7983 */ /* 0x000ee80000300800 */
[----:B------:R-:W3:Y:S01]  /*17620*/  LDL.LU R238, [R1+0x218] ;  /* 0x0002180001ee7983 */ /* 0x000ee20000300800 */
[----:B----4-:R-:W-:-:S03]  /*17630*/  IMAD.X R6, R6, 0x1, R152, P1 ;  /* 0x0000000106067824 */ /* 0x010fc600008e0698 */
[----:B------:R4:W-:Y:S04]  /*17640*/  LDGSTS.E [R222+0x1c80], desc[UR6][R158.64], P0 ;  /* 0x01c800009ede7fae */ /* 0x0009e80008121846 */
[----:B------:R-:W-:Y:S01]  /*17650*/  STL [R1+0x158], R5 ;  /* 0x0001580501007387 */ /* 0x000fe20000100800 */
[----:B------:R-:W-:-:S03]  /*17660*/  IMAD.X R2, R2, 0x1, R152, P2 ;  /* 0x0000000102027824 */ /* 0x000fc600010e0698 */
[----:B------:R1:W-:Y:S01]  /*17670*/  STL [R1+0x154], R6 ;  /* 0x0001540601007387 */ /* 0x0003e20000100800 */
[----:B----4-:R-:W-:Y:S02]  /*17680*/  IMAD.MOV.U32 R158, RZ, RZ, R5 ;  /* 0x000000ffff9e7224 */ /* 0x010fe400078e0005 */
[----:B------:R-:W-:Y:S01]  /*17690*/  IMAD.MOV.U32 R159, RZ, RZ, R6 ;  /* 0x000000ffff9f7224 */ /* 0x000fe200078e0006 */
[----:B------:R-:W-:Y:S04]  /*176a0*/  STL [R1+0x198], R0 ;  /* 0x0001980001007387 */ /* 0x000fe80000100800 */
[----:B------:R-:W4:Y:S04]  /*176b0*/  LDL.LU R157, [R1+0x258] ;  /* 0x00025800019d7983 */ /* 0x000f280000300800 */
[----:B------:R1:W-:Y:S04]  /*176c0*/  STL [R1+0x194], R2 ;  /* 0x0001940201007387 */ /* 0x0003e80000100800 */
[----:B--2---:R-:W2:Y:S04]  /*176d0*/  LDL.LU R154, [R1+0x298] ;  /* 0x00029800019a7983 */ /* 0x004ea80000300800 */
[----:B------:R1:W-:Y:S04]  /*176e0*/  LDGSTS.E [R222+0x2080], desc[UR6][R158.64], P0 ;  /* 0x020800009ede7fae */ /* 0x0003e80008121846 */
[----:B------:R-:W4:Y:S04]  /*176f0*/  LDL.LU R221, [R1+0x254] ;  /* 0x0002540001dd7983 */ /* 0x000f280000300800 */
[----:B-1----:R-:W4:Y:S01]  /*17700*/  LDL.LU R156, [R1+0x294] ;  /* 0x00029400019c7983 */ /* 0x002f220000300800 */
[----:B------:R-:W-:-:S03]  /*17710*/  IMAD.MOV.U32 R158, RZ, RZ, R0 ;  /* 0x000000ffff9e7224 */ /* 0x000fc600078e0000 */
[----:B------:R-:W4:Y:S01]  /*17720*/  LDL.LU R6, [R1+0x2d4] ;  /* 0x0002d40001067983 */ /* 0x000f220000300800 */
[----:B------:R-:W-:-:S03]  /*17730*/  IMAD.MOV.U32 R159, RZ, RZ, R2 ;  /* 0x000000ffff9f7224 */ /* 0x000fc600078e0002 */
[----:B------:R-:W4:Y:S04]  /*17740*/  LDL.LU R5, [R1+0x2d8] ;  /* 0x0002d80001057983 */ /* 0x000f280000300800 */
[----:B------:R-:W4:Y:S04]  /*17750*/  LDL.LU R2, [R1+0x314] ;  /* 0x0003140001027983 */ /* 0x000f280000300800 */
[----:B------:R-:W4:Y:S04]  /*17760*/  LDL.LU R0, [R1+0x318] ;  /* 0x0003180001007983 */ /* 0x000f280000300800 */
[----:B------:R1:W-:Y:S04]  /*17770*/  LDGSTS.E [R222+0x2480], desc[UR6][R158.64], P0 ;  /* 0x024800009ede7fae */ /* 0x0003e80008121846 */
[----:B------:R-:W4:Y:S04]  /*17780*/  LDL.LU R158, [R1+0x1d4] ;  /* 0x0001d400019e7983 */ /* 0x000f280000300800 */
[----:B------:R-:W1:Y:S01]  /*17790*/  LDL.LU R159, [R1+0x1d8] ;  /* 0x0001d800019f7983 */ /* 0x000e620000300800 */
[----:B---3--:R-:W-:-:S05]  /*177a0*/  IADD3 R238, P2, R238, R153, RZ ;  /* 0x00000099eeee7210 */ /* 0x008fca0007f5e0ff */
[----:B------:R-:W-:Y:S01]  /*177b0*/  IMAD.X R239, R239, 0x1, R152, P2 ;  /* 0x00000001efef7824 */ /* 0x000fe200010e0698 */
[----:B--2---:R-:W-:-:S05]  /*177c0*/  IADD3 R154, P2, R154, R153, RZ ;  /* 0x000000999a9a7210 */ /* 0x004fca0007f5e0ff */
[----:B----4-:R-:W-:Y:S01]  /*177d0*/  IMAD.X R156, R156, 0x1, R152, P2 ;  /* 0x000000019c9c7824 */ /* 0x010fe200010e0698 */
[----:B-1----:R-:W-:-:S05]  /*177e0*/  IADD3 R159, P1, R159, R153, RZ ;  /* 0x000000999f9f7210 */ /* 0x002fca0007f3e0ff */
[----:B------:R-:W-:Y:S01]  /*177f0*/  IMAD.X R158, R158, 0x1, R152, P1 ;  /* 0x000000019e9e7824 */ /* 0x000fe200008e0698 */
        /* <DEDUP_REMOVED lines=560> */
[----:B------:R-:W-:Y:S04]  /*19b00*/  STL [R1+0x278], R157 ;  /* 0x0002789d01007387 */ /* 0x000fe80000100800 */
[----:B------:R-:W-:Y:S01]  /*19b10*/  STL [R1+0x274], R221 ;  /* 0x000274dd01007387 */ /* 0x000fe20000100800 */
[----:B-1----:R-:W-:Y:S02]  /*19b20*/  IMAD.MOV.U32 R158, RZ, RZ, R154 ;  /* 0x000000ffff9e7224 */ /* 0x002fe400078e009a */
[----:B------:R-:W-:Y:S01]  /*19b30*/  IMAD.MOV.U32 R159, RZ, RZ, R156 ;  /* 0x000000ffff9f7224 */ /* 0x000fe200078e009c */
[----:B------:R1:W-:Y:S04]  /*19b40*/  STL [R1+0x2b8], R154 ;  /* 0x0002b89a01007387 */ /* 0x0003e80000100800 */
[----:B------:R2:W-:Y:S04]  /*19b50*/  LDGSTS.E [R222+0x3680], desc[UR6][R158.64], P0 ;  /* 0x036800009ede7fae */ /* 0x0005e80008121846 */
[----:B------:R-:W-:Y:S04]  /*19b60*/  STL [R1+0x2b4], R156 ;  /* 0x0002b49c01007387 */ /* 0x000fe80000100800 */
[----:B------:R3:W-:Y:S01]  /*19b70*/  STL [R1+0x2f8], R5 ;  /* 0x0002f80501007387 */ /* 0x0007e20000100800 */
[----:B--2---:R-:W-:-:S02]  /*19b80*/  IMAD.MOV.U32 R158, RZ, RZ, R5 ;  /* 0x000000ffff9e7224 */ /* 0x004fc400078e0005 */
[----:B------:R-:W-:Y:S01]  /*19b90*/  IMAD.MOV.U32 R159, RZ, RZ, R6 ;  /* 0x000000ffff9f7224 */ /* 0x000fe200078e0006 */
[----:B------:R-:W-:Y:S04]  /*19ba0*/  STL [R1+0x2f4], R6 ;  /* 0x0002f40601007387 */ /* 0x000fe80000100800 */
[----:B------:R2:W-:Y:S04]  /*19bb0*/  STL [R1+0x338], R0 ;  /* 0x0003380001007387 */ /* 0x0005e80000100800 */
[----:B------:R4:W-:Y:S04]  /*19bc0*/  STL [R1+0x334], R2 ;  /* 0x0003340201007387 */ /* 0x0009e80000100800 */
[----:B------:R2:W-:Y:S04]  /*19bd0*/  LDGSTS.E [R222+0x3a80], desc[UR6][R158.64], P0 ;  /* 0x03a800009ede7fae */ /* 0x0005e80008121846 */
[----:B-1----:R-:W4:Y:S04]  /*19be0*/  LDL.LU R154, [R1] ;  /* 0x00000000019a7983 */ /* 0x002f280000300800 */
[----:B---3--:R-:W3:Y:S01]  /*19bf0*/  LDL.LU R5, [R1+0x3c] ;  /* 0x00003c0001057983 */ /* 0x008ee20000300800 */
[----:B--2---:R-:W-:-:S03]  /*19c00*/  IMAD.MOV.U32 R158, RZ, RZ, R0 ;  /* 0x000000ffff9e7224 */ /* 0x004fc600078e0000 */
[----:B------:R-:W2:Y:S01]  /*19c10*/  LDL.LU R0, [R1+0x40] ;  /* 0x0000400001007983 */ /* 0x000ea20000300800 */
[----:B------:R-:W-:Y:S01]  /*19c20*/  IMAD.MOV.U32 R159, RZ, RZ, R2 ;  /* 0x000000ffff9f7224 */ /* 0x000fe200078e0002 */
[----:B----4-:R-:W-:Y:S02]  /*19c30*/  LOP3.LUT R2, R4, 0x60, RZ, 0x3c, !PT ;  /* 0x0000006004027812 */ /* 0x010fe400078e3cff */
[----:B------:R-:W4:Y:S04]  /*19c40*/  LDL.LU R6, [R1+0x7c] ;  /* 0x00007c0001067983 */ /* 0x000f280000300800 */
[----:B------:R1:W-:Y:S02]  /*19c50*/  LDGSTS.E [R222+0x3e80], desc[UR6][R158.64], P0 ;  /* 0x03e800009ede7fae */ /* 0x0003e40008121846 */
[----:B-1----:R-:W-:-:S02]  /*19c60*/  IMAD.IADD R222, R2, 0x1, R98 ;  /* 0x0000000102de7824 */ /* 0x002fc400078e0262 */
[----:B------:R-:W4:Y:S04]  /*19c70*/  LDL.LU R2, [R1+0x80] ;  /* 0x0000800001027983 */ /* 0x000f280000300800 */
[----:B------:R-:W4:Y:S04]  /*19c80*/  LDL.LU R239, [R1+0xbc] ;  /* 0x0000bc0001ef7983 */ /* 0x000f280000300800 */
[----:B------:R-:W4:Y:S01]  /*19c90*/  LDL.LU R238, [R1+0xc0] ;  /* 0x0000c00001ee7983 */ /* 0x000f220000300800 */
[-C--:B------:R-:W-:Y:S02]  /*19ca0*/  IADD3 R220, P1, R220, R153.reuse, RZ ;  /* 0x00000099dcdc7210 */ /* 0x080fe40007f3e0ff */
[----:B------:R-:W-:-:S03]  /*19cb0*/  IADD3 R237, P2, R237, R153, RZ ;  /* 0x00000099eded7210 */ /* 0x000fc60007f5e0ff */
[----:B------:R-:W-:Y:S02]  /*19cc0*/  IMAD.X R219, R219, 0x1, R152, P1 ;  /* 0x00000001dbdb7824 */ /* 0x000fe400008e0698 */
[----:B------:R-:W-:Y:S02]  /*19cd0*/  IMAD.MOV.U32 R158, RZ, RZ, R220 ;  /* 0x000000ffff9e7224 */ /* 0x000fe400078e00dc */
[----:B------:R-:W-:Y:S02]  /*19ce0*/  IMAD.MOV.U32 R159, RZ, RZ, R219 ;  /* 0x000000ffff9f7224 */ /* 0x000fe400078e00db */
[----:B------:R-:W-:-:S03]  /*19cf0*/  IMAD.X R236, R236, 0x1, R152, P2 ;  /* 0x00000001ecec7824 */ /* 0x000fc600010e0698 */
[----:B------:R1:W-:Y:S02]  /*19d00*/  LDGSTS.E [R222+0x300], desc[UR6][R158.64], P0 ;  /* 0x003000009ede7fae */ /* 0x0003e40008121846 */
[----:B-1----:R-:W-:Y:S02]  /*19d10*/  IMAD.MOV.U32 R158, RZ, RZ, R237 ;  /* 0x000000ffff9e7224 */ /* 0x002fe400078e00ed */
[----:B------:R-:W-:-:S05]  /*19d20*/  IMAD.MOV.U32 R159, RZ, RZ, R236 ;  /* 0x000000ffff9f7224 */ /* 0x000fca00078e00ec */
[----:B------:R1:W-:Y:S01]  /*19d30*/  LDGSTS.E [R222+0x700], desc[UR6][R158.64], P0 ;  /* 0x007000009ede7fae */ /* 0x0003e20008121846 */
[----:B------:R-:W-:-:S05]  /*19d40*/  IADD3 R154, P1, R154, R153, RZ ;  /* 0x000000999a9a7210 */ /* 0x000fca0007f3e0ff */
[----:B------:R1:W-:Y:S01]  /*19d50*/  STL [R1], R154 ;  /* 0x0000009a01007387 */ /* 0x0003e20000100800 */
[----:B--2---:R-:W-:Y:S01]  /*19d60*/  IADD3 R0, P2, R0, R153, RZ ;  /* 0x0000009900007210 */ /* 0x004fe20007f5e0ff */
[----:B------:R-:W-:-:S04]  /*19d70*/  IMAD.X R252, R252, 0x1, R152, P1 ;  /* 0x00000001fcfc7824 */ /* 0x000fc800008e0698 */
[----:B---3--:R-:W-:Y:S01]  /*19d80*/  IMAD.X R5, R5, 0x1, R152, P2 ;  /* 0x0000000105057824 */ /* 0x008fe200010e0698 */
[----:B------:R-:W-:Y:S01]  /*19d90*/  STL [R1+0x40], R0 ;  /* 0x0000400001007387 */ /* 0x000fe20000100800 */
[----:B-1----:R-:W-:-:S03]  /*19da0*/  IMAD.MOV.U32 R158, RZ, RZ, R154 ;  /* 0x000000ffff9e7224 */ /* 0x002fc600078e009a */
[----:B------:R-:W2:Y:S01]  /*19db0*/  LDL.LU R157, [R1+0x100] ;  /* 0x00010000019d7983 */ /* 0x000ea20000300800 */
[----:B------:R-:W-:-:S03]  /*19dc0*/  IMAD.MOV.U32 R159, RZ, RZ, R252 ;  /* 0x000000ffff9f7224 */ /* 0x000fc600078e00fc */
[----:B------:R1:W-:Y:S04]  /*19dd0*/  STL [R1+0x3c], R5 ;  /* 0x00003c0501007387 */ /* 0x0003e80000100800 */
[----:B------:R-:W3:Y:S04]  /*19de0*/  LDL.LU R154, [R1+0x140] ;  /* 0x00014000019a7983 */ /* 0x000ee80000300800 */
[----:B------:R-:W3:Y:S01]  /*19df0*/  LDL.LU R221, [R1+0xfc] ;  /* 0x0000fc0001dd7983 */ /* 0x000ee20000300800 */
[----:B----4-:R-:W-:-:S03]  /*19e00*/  IADD3 R2, P1, R2, R153, RZ ;  /* 0x0000009902027210 */ /* 0x010fc60007f3e0ff */
[----:B------:R4:W-:Y:S02]  /*19e10*/  LDGSTS.E [R222+0xb00], desc[UR6][R158.64], P0 ;  /* 0x00b000009ede7fae */ /* 0x0009e40008121846 */
[----:B------:R-:W-:Y:S01]  /*19e20*/  IMAD.X R6, R6, 0x1, R152, P1 ;  /* 0x0000000106067824 */ /* 0x000fe200008e0698 */
[----:B------:R-:W-:Y:S01]  /*19e30*/  IADD3 R238, P2, R238, R153, RZ ;  /* 0x00000099eeee7210 */ /* 0x000fe20007f5e0ff */
[----:B------:R-:W3:Y:S01]  /*19e40*/  LDL.LU R156, [R1+0x13c] ;  /* 0x00013c00019c7983 */ /* 0x000ee20000300800 */
[----:B----4-:R-:W-:Y:S02]  /*19e50*/  IMAD.MOV.U32 R158, RZ, RZ, R0 ;  /* 0x000000ffff9e7224 */ /* 0x010fe400078e0000 */
[----:B------:R-:W-:Y:S02]  /*19e60*/  IMAD.MOV.U32 R159, RZ, RZ, R5 ;  /* 0x000000ffff9f7224 */ /* 0x000fe400078e0005 */
[----:B-1----:R-:W4:Y:S01]  /*19e70*/  LDL.LU R5, [R1+0x180] ;  /* 0x0001800001057983 */ /* 0x002f220000300800 */
[----:B------:R-:W-:-:S03]  /*19e80*/  IMAD.X R239, R239, 0x1, R152, P2 ;  /* 0x00000001efef7824 */ /* 0x000fc600010e0698 */
[----:B------:R-:W4:Y:S04]  /*19e90*/  LDL.LU R0, [R1+0x1c0] ;  /* 0x0001c00001007983 */ /* 0x000f280000300800 */
[----:B------:R-:W-:Y:S04]  /*19ea0*/  STL [R1+0x80], R2 ;  /* 0x0000800201007387 */ /* 0x000fe80000100800 */
[----:B------:R1:W-:Y:S04]  /*19eb0*/  LDGSTS.E [R222+0xf00], desc[UR6][R158.64], P0 ;  /* 0x00f000009ede7fae */ /* 0x0003e80008121846 */
[----:B------:R1:W-:Y:S04]  /*19ec0*/  STL [R1+0x7c], R6 ;  /* 0x00007c0601007387 */ /* 0x0003e80000100800 */
[----:B------:R-:W-:Y:S01]  /*19ed0*/  STL [R1+0xc0], R238 ;  /* 0x0000c0ee01007387 */ /* 0x000fe20000100800 */
[----:B-1----:R-:W-:-:S03]  /*19ee0*/  IMAD.MOV.U32 R159, RZ, RZ, R6 ;  /* 0x000000ffff9f7224 */ /* 0x002fc600078e0006 */
[----:B------:R-:W4:Y:S01]  /*19ef0*/  LDL.LU R6, [R1+0x17c] ;  /* 0x00017c0001067983 */ /* 0x000f220000300800 */
[----:B------:R-:W-:-:S03]  /*19f00*/  IMAD.MOV.U32 R158, RZ, RZ, R2 ;  /* 0x000000ffff9e7224 */ /* 0x000fc600078e0002 */
[----:B------:R1:W-:Y:S04]  /*19f10*/  STL [R1+0xbc], R239 ;  /* 0x0000bcef01007387 */ /* 0x0003e80000100800 */
[----:B------:R-:W4:Y:S04]  /*19f20*/  LDL.LU R2, [R1+0x1bc] ;  /* 0x0001bc0001027983 */ /* 0x000f280000300800 */
[----:B------:R1:W-:Y:S02]  /*19f30*/  LDGSTS.E [R222+0x1300], desc[UR6][R158.64], P0 ;  /* 0x013000009ede7fae */ /* 0x0003e40008121846 */
[----:B-1----:R-:W-:-:S02]  /*19f40*/  IMAD.MOV.U32 R158, RZ, RZ, R238 ;  /* 0x000000ffff9e7224 */ /* 0x002fc400078e00ee */
[----:B------:R-:W-:Y:S02]  /*19f50*/  IMAD.MOV.U32 R159, RZ, RZ, R239 ;  /* 0x000000ffff9f7224 */ /* 0x000fe400078e00ef */
[----:B------:R-:W4:Y:S04]  /*19f60*/  LDL.LU R239, [R1+0x64c] ;  /* 0x00064c0001ef7983 */ /* 0x000f280000300800 */
[----:B------:R1:W-:Y:S01]  /*19f70*/  LDGSTS.E [R222+0x1700], desc[UR6][R158.64], P0 ;  /* 0x017000009ede7fae */ /* 0x0003e20008121846 */
[----:B--2---:R-:W-:-:S05]  /*19f80*/  IADD3 R157, P1, R157, R153, RZ ;  /* 0x000000999d9d7210 */ /* 0x004fca0007f3e0ff */
[----:B-1----:R-:W-:Y:S01]  /*19f90*/  IMAD.MOV.U32 R158, RZ, RZ, R157 ;  /* 0x000000ffff9e7224 */ /* 0x002fe200078e009d */
[----:B---3--:R-:W-:Y:S01]  /*19fa0*/  IADD3 R154, P2, R154, R153, RZ ;  /* 0x000000999a9a7210 */ /* 0x008fe20007f5e0ff */
[----:B------:R-:W-:-:S04]  /*19fb0*/  IMAD.X R221, R221, 0x1, R152, P1 ;  /* 0x00000001dddd7824 */ /* 0x000fc800008e0698 */
[----:B------:R-:W-:Y:S02]  /*19fc0*/  IMAD.MOV.U32 R159, RZ, RZ, R221 ;  /* 0x000000ffff9f7224 */ /* 0x000fe400078e00dd */
[----:B------:R-:W-:-:S03]  /*19fd0*/  IMAD.X R156, R156, 0x1, R152, P2 ;  /* 0x000000019c9c7824 */ /* 0x000fc600010e0698 */
[----:B------:R1:W-:Y:S04]  /*19fe0*/  LDGSTS.E [R222+0x1b00], desc[UR6][R158.64], P0 ;  /* 0x01b000009ede7fae */ /* 0x0003e80008121846 */
[----:B------:R-:W-:Y:S01]  /*19ff0*/  STL [R1+0x100], R157 ;  /* 0x0001009d01007387 */ /* 0x000fe20000100800 */
[-C--:B----4-:R-:W-:Y:S01]  /*1a000*/  IADD3 R5, P1, R5, R153.reuse, RZ ;  /* 0x0000009905057210 */ /* 0x090fe20007f3e0ff */
[----:B-1----:R-:W-:Y:S02]  /*1a010*/  IMAD.MOV.U32 R158, RZ, RZ, R154 ;  /* 0x000000ffff9e7224 */ /* 0x002fe400078e009a */
[----:B------:R-:W-:Y:S01]  /*1a020*/  IMAD.MOV.U32 R159, RZ, RZ, R156 ;  /* 0x000000ffff9f7224 */ /* 0x000fe200078e009c */
[----:B------:R-:W-:Y:S01]  /*1a030*/  IADD3 R0, P2, R0, R153, RZ ;  /* 0x0000009900007210 */ /* 0x000fe20007f5e0ff */
[----:B------:R1:W-:Y:S04]  /*1a040*/  STL [R1+0xfc], R221 ;  /* 0x0000fcdd01007387 */ /* 0x0003e80000100800 */
[----:B------:R2:W-:Y:S04]  /*1a050*/  STL [R1+0x140], R154 ;  /* 0x0001409a01007387 */ /* 0x0005e80000100800 */
[----:B------:R3:W-:Y:S04]  /*1a060*/  STL [R1+0x13c], R156 ;  /* 0x00013c9c01007387 */ /* 0x0007e80000100800 */
[----:B-1----:R-:W4:Y:S04]  /*1a070*/  LDL.LU R221, [R1+0x23c] ;  /* 0x00023c0001dd7983 */ /* 0x002f280000300800 */
[----:B------:R1:W-:Y:S01]  /*1a080*/  LDGSTS.E [R222+0x1f00], desc[UR6][R158.64], P0 ;  /* 0x01f000009ede7fae */ /* 0x0003e20008121846 */
[----:B------:R-:W-:-:S03]  /*1a090*/  IMAD.X R6, R6, 0x1, R152, P1 ;  /* 0x0000000106067824 */ /* 0x000fc600008e0698 */
[----:B------:R-:W4:Y:S04]  /*1a0a0*/  LDL.LU R238, [R1+0x240] ;  /* 0x0002400001ee7983 */ /* 0x000f280000300800 */
[----:B------:R-:W-:Y:S01]  /*1a0b0*/  STL [R1+0x180], R5 ;  /* 0x0001800501007387 */ /* 0x000fe20000100800 */
[----:B------:R-:W-:Y:S02]  /*1a0c0*/  IMAD.X R2, R2, 0x1, R152, P2 ;  /* 0x0000000102027824 */ /* 0x000fe400010e0698 */
[----:B-1----:R-:W-:Y:S02]  /*1a0d0*/  IMAD.MOV.U32 R158, RZ, RZ, R5 ;  /* 0x000000ffff9e7224 */ /* 0x002fe400078e0005 */
[----:B------:R-:W-:Y:S01]  /*1a0e0*/  IMAD.MOV.U32 R159, RZ, RZ, R6 ;  /* 0x000000ffff9f7224 */ /* 0x000fe200078e0006 */
[----:B------:R1:W-:Y:S04]  /*1a0f0*/  STL [R1+0x17c], R6 ;  /* 0x00017c0601007387 */ /* 0x0003e80000100800 */
[----:B------:R-:W-:Y:S04]  /*1a100*/  STL [R1+0x1c0], R0 ;  /* 0x0001c00001007387 */ /* 0x000fe80000100800 */
[----:B------:R-:W4:Y:S04]  /*1a110*/  LDL.LU R157, [R1+0x280] ;  /* 0x00028000019d7983 */ /* 0x000f280000300800 */
[----:B------:R1:W-:Y:S04]  /*1a120*/  STL [R1+0x1bc], R2 ;  /* 0x0001bc0201007387 */ /* 0x0003e80000100800 */
[----:B------:R1:W-:Y:S04]  /*1a130*/  LDGSTS.E [R222+0x2300], desc[UR6][R158.64], P0 ;  /* 0x023000009ede7fae */ /* 0x0003e80008121846 */
[----:B--2---:R-:W2:Y:S04]  /*1a140*/  LDL.LU R154, [R1+0x2c0] ;  /* 0x0002c000019a7983 */ /* 0x004ea80000300800 */
[----:B---3--:R-:W3:Y:S01]  /*1a150*/  LDL.LU R156, [R1+0x2bc] ;  /* 0x0002bc00019c7983 */ /* 0x008ee20000300800 */
[----:B-1----:R-:W-:-:S03]  /*1a160*/  IMAD.MOV.U32 R158, RZ, RZ, R0 ;  /* 0x000000ffff9e7224 */ /* 0x002fc600078e0000 */
[----:B------:R-:W3:Y:S01]  /*1a170*/  LDL.LU R6, [R1+0x2fc] ;  /* 0x0002fc0001067983 */ /* 0x000ee20000300800 */
[----:B------:R-:W-:-:S03]  /*1a180*/  IMAD.MOV.U32 R159, RZ, RZ, R2 ;  /* 0x000000ffff9f7224 */ /* 0x000fc600078e0002 */
[----:B------:R-:W3:Y:S04]  /*1a190*/  LDL.LU R5, [R1+0x300] ;  /* 0x0003000001057983 */ /* 0x000ee80000300800 */
[----:B------:R-:W3:Y:S04]  /*1a1a0*/  LDL.LU R2, [R1+0x33c] ;  /* 0x00033c0001027983 */ /* 0x000ee80000300800 */
[----:B------:R-:W3:Y:S04]  /*1a1b0*/  LDL.LU R0, [R1+0x340] ;  /* 0x0003400001007983 */ /* 0x000ee80000300800 */
[----:B------:R1:W-:Y:S04]  /*1a1c0*/  LDGSTS.E [R222+0x2700], desc[UR6][R158.64], P0 ;  /* 0x027000009ede7fae */ /* 0x0003e80008121846 */
[----:B------:R-:W2:Y:S04]  /*1a1d0*/  LDL.LU R158, [R1+0x1fc] ;  /* 0x0001fc00019e7983 */ /* 0x000ea80000300800 */
[----:B------:R-:W1:Y:S01]  /*1a1e0*/  LDL.LU R159, [R1+0x200] ;  /* 0x00020000019f7983 */ /* 0x000e620000300800 */
[----:B----4-:R-:W-:-:S05]  /*1a1f0*/  IADD3 R238, P2, R238, R153, RZ ;  /* 0x00000099eeee7210 */ /* 0x010fca0007f5e0ff */
[----:B------:R-:W-:Y:S01]  /*1a200*/  IMAD.X R221, R221, 0x1, R152, P2 ;  /* 0x00000001dddd7824 */ /* 0x000fe200010e0698 */
[----:B-1----:R-:W-:-:S05]  /*1a210*/  IADD3 R159, P1, R159, R153, RZ ;  /* 0x000000999f9f7210 */ /* 0x002fca0007f3e0ff */
[----:B--2---:R-:W-:Y:S01]  /*1a220*/  IMAD.X R158, R158, 0x1, R152, P1 ;  /* 0x000000019e9e7824 */ /* 0x004fe200008e0698 */
[----:B------:R1:W-:Y:S04]  /*1a230*/  STL [R1+0x200], R159 ;  /* 0x0002009f01007387 */ /* 0x0003e80000100800 */
[----:B------:R2:W-:Y:S01]  /*1a240*/  STL [R1+0x1fc], R158 ;  /* 0x0001fc9e01007387 */ /* 0x0005e20000100800 */
[----:B-1----:R-:W-:-:S04]  /*1a250*/  LOP3.LUT R159, R159, R158, RZ, 0x3c, !PT ;  /* 0x0000009e9f9f7212 */ /* 0x002fc800078e3cff */
[----:B--2---:R-:W-:-:S04]  /*1a260*/  LOP3.LUT R158, R159, R158, RZ, 0x3c, !PT ;  /* 0x0000009e9f9e7212 */ /* 0x004fc800078e3cff */
[----:B------:R-:W-:Y:S01]  /*1a270*/  LOP3.LUT R159, R159, R158, RZ, 0x3c, !PT ;  /* 0x0000009e9f9f7212 */ /* 0x000fe200078e3cff */
[----:B------:R-:W-:Y:S04]  /*1a280*/  STL [R1+0x240], R238 ;  /* 0x000240ee01007387 */ /* 0x000fe80000100800 */
[----:B------:R1:W-:Y:S04]  /*1a290*/  LDGSTS.E [R222+0x2b00], desc[UR6][R158.64], P0 ;  /* 0x02b000009ede7fae */ /* 0x0003e80008121846 */
[----:B------:R2:W-:Y:S01]  /*1a2a0*/  STL [R1+0x23c], R221 ;  /* 0x00023cdd01007387 */ /* 0x0005e20000100800 */
[----:B-1----:R-:W-:-:S02]  /*1a2b0*/  IMAD.MOV.U32 R158, RZ, RZ, R238 ;  /* 0x000000ffff9e7224 */ /* 0x002fc400078e00ee */
[----:B------:R-:W-:Y:S02]  /*1a2c0*/  IMAD.MOV.U32 R159, RZ, RZ, R221 ;  /* 0x000000ffff9f7224 */ /* 0x000fe400078e00dd */
[----:B--2---:R-:W2:Y:S04]  /*1a2d0*/  LDL.LU R221, [R1+0x648] ;  /* 0x0006480001dd7983 */ /* 0x004ea80000300800 */
[----:B------:R-:W4:Y:S04]  /*1a2e0*/  LDL.LU R238, [R1+0x644] ;  /* 0x0006440001ee7983 */ /* 0x000f280000300800 */
[----:B------:R1:W-:Y:S04]  /*1a2f0*/  LDGSTS.E [R222+0x2f00], desc[UR6][R158.64], P0 ;  /* 0x02f000009ede7fae */ /* 0x0003e80008121846 */
[----:B------:R-:W2:Y:S01]  /*1a300*/  LDL.LU R159, [R1+0x27c] ;  /* 0x00027c00019f7983 */ /* 0x000ea20000300800 */
[----:B------:R-:W-:-:S02]  /*1a310*/  IADD3 R157, P1, R157, R153, RZ ;  /* 0x000000999d9d7210 */ /* 0x000fc40007f3e0ff */
[----:B------:R-:W-:-:S03]  /*1a320*/  IADD3 R154, P2, R154, R153, RZ ;  /* 0x000000999a9a7210 */ /* 0x000fc60007f5e0ff */
[----:B-1----:R-:W-:Y:S02]  /*1a330*/  IMAD.MOV.U32 R158, RZ, RZ, R157 ;  /* 0x000000ffff9e7224 */ /* 0x002fe400078e009d */
[----:B---3--:R-:W-:Y:S01]  /*1a340*/  IMAD.X R156, R156, 0x1, R152, P2 ;  /* 0x000000019c9c7824 */ /* 0x008fe200010e0698 */
[----:B------:R-:W-:Y:S01]  /*1a350*/  STL [R1+0x280], R157 ;  /* 0x0002809d01007387 */ /* 0x000fe20000100800 */
[----:B------:R-:W-:-:S05]  /*1a360*/  IADD3 R0, P2, R0, R153, RZ ;  /* 0x0000009900007210 */ /* 0x000fca0007f5e0ff */
[--C-:B------:R-:W-:Y:S02]  /*1a370*/  IMAD.X R2, R2, 0x1, R152.reuse, P2 ;  /* 0x0000000102027824 */ /* 0x100fe400010e0698 */
[----:B--2---:R-:W-:Y:S01]  /*1a380*/  IMAD.X R159, R159, 0x1, R152, P1 ;  /* 0x000000019f9f7824 */ /* 0x004fe200008e0698 */
[----:B------:R-:W-:-:S04]  /*1a390*/  IADD3 R5, P1, R5, R153, RZ ;  /* 0x0000009905057210 */ /* 0x000fc80007f3e0ff */
[----:B------:R1:W-:Y:S01]  /*1a3a0*/  STL [R1+0x27c], R159 ;  /* 0x00027c9f01007387 */ /* 0x0003e20000100800 */
[----:B------:R-:W-:-:S03]  /*1a3b0*/  IMAD.X R6, R6, 0x1, R152, P1 ;  /* 0x0000000106067824 */ /* 0x000fc600008e0698 */
[----:B------:R2:W-:Y:S04]  /*1a3c0*/  LDGSTS.E [R222+0x3300], desc[UR6][R158.64], P0 ;  /* 0x033000009ede7fae */ /* 0x0005e80008121846 */
[----:B------:R-:W-:Y:S01]  /*1a3d0*/  STL [R1+0x2c0], R154 ;  /* 0x0002c09a01007387 */ /* 0x000fe20000100800 */
[----:B--2---:R-:W-:Y:S02]  /*1a3e0*/  IMAD.MOV.U32 R158, RZ, RZ, R154 ;  /* 0x000000ffff9e7224 */ /* 0x004fe400078e009a */
[----:B-1----:R-:W-:Y:S01]  /*1a3f0*/  IMAD.MOV.U32 R159, RZ, RZ, R156 ;  /* 0x000000ffff9f7224 */ /* 0x002fe200078e009c */
[----:B------:R1:W-:Y:S04]  /*1a400*/  STL [R1+0x2bc], R156 ;  /* 0x0002bc9c01007387 */ /* 0x0003e80000100800 */
[----:B------:R2:W-:Y:S04]  /*1a410*/  LDGSTS.E [R222+0x3700], desc[UR6][R158.64], P0 ;  /* 0x037000009ede7fae */ /* 0x0005e80008121846 */
[----:B------:R-:W-:Y:S04]  /*1a420*/  STL [R1+0x300], R5 ;  /* 0x0003000501007387 */ /* 0x000fe80000100800 */
[----:B------:R-:W-:Y:S01]  /*1a430*/  STL [R1+0x2fc], R6 ;  /* 0x0002fc0601007387 */ /* 0x000fe20000100800 */
[----:B--2---:R-:W-:-:S02]  /*1a440*/  IMAD.MOV.U32 R158, RZ, RZ, R5 ;  /* 0x000000ffff9e7224 */ /* 0x004fc400078e0005 */
[----:B------:R-:W-:Y:S01]  /*1a450*/  IMAD.MOV.U32 R159, RZ, RZ, R6 ;  /* 0x000000ffff9f7224 */ /* 0x000fe200078e0006 */
[----:B------:R-:W-:Y:S04]  /*1a460*/  STL [R1+0x340], R0 ;  /* 0x0003400001007387 */ /* 0x000fe80000100800 */
[----:B------:R2:W-:Y:S04]  /*1a470*/  LDGSTS.E [R222+0x3b00], desc[UR6][R158.64], P0 ;  /* 0x03b000009ede7fae */ /* 0x0005e80008121846 */
[----:B------:R3:W-:Y:S04]  /*1a480*/  STL [R1+0x33c], R2 ;  /* 0x00033c0201007387 */ /* 0x0007e80000100800 */
[----:B-1----:R-:W4:Y:S01]  /*1a490*/  LDL.LU R156, [R1+0x4] ;  /* 0x00000400019c7983 */ /* 0x002f220000300800 */
[----:B--2---:R-:W-:-:S03]  /*1a4a0*/  IMAD.MOV.U32 R159, RZ, RZ, R2 ;  /* 0x000000ffff9f7224 */ /* 0x004fc600078e0002 */
[----:B---3--:R-:W2:Y:S01]  /*1a4b0*/  LDL.LU R2, [R1+0x8] ;  /* 0x0000080001027983 */ /* 0x008ea20000300800 */
[----:B------:R-:W-:-:S03]  /*1a4c0*/  IMAD.MOV.U32 R158, RZ, RZ, R0 ;  /* 0x000000ffff9e7224 */ /* 0x000fc600078e0000 */
[----:B------:R-:W3:Y:S04]  /*1a4d0*/  LDL.LU R6, [R1+0x48] ;  /* 0x0000480001067983 */ /* 0x000ee80000300800 */
[----:B------:R1:W-:Y:S04]  /*1a4e0*/  LDGSTS.E [R222+0x3f00], desc[UR6][R158.64], P0 ;  /* 0x03f000009ede7fae */ /* 0x0003e80008121846 */
[----:B------:R-:W3:Y:S01]  /*1a4f0*/  LDL.LU R222, [R1+0x44] ;  /* 0x0000440001de7983 */ /* 0x000ee20000300800 */
[-C--:B------:R-:W-:Y:S02]  /*1a500*/  IADD3 R223, P1, R223, R153.reuse, RZ ;  /* 0x00000099dfdf7210 */ /* 0x080fe40007f3e0ff */
[----:B------:R-:W-:Y:S01]  /*1a510*/  LOP3.LUT R0, R4, 0x70, RZ, 0x3c, !PT ;  /* 0x0000007004007812 */ /* 0x000fe200078e3cff */
[----:B------:R-:W3:Y:S01]  /*1a520*/  LDL.LU R157, [R1+0x84] ;  /* 0x00008400019d7983 */ /* 0x000ee20000300800 */
[----:B------:R-:W-:Y:S01]  /*1a530*/  IADD3 R239, P2, R239, R153, RZ ;  /* 0x00000099efef7210 */ /* 0x000fe20007f5e0ff */
[----:B------:R-:W-:-:S02]  /*1a540*/  IMAD.X R221, R221, 0x1, R152, P1 ;  /* 0x00000001dddd7824 */ /* 0x000fc400008e0698 */
[----:B------:R-:W-:Y:S02]  /*1a550*/  IMAD.IADD R98, R0, 0x1, R98 ;  /* 0x0000000100627824 */ /* 0x000fe400078e0262 */
[----:B-1----:R-:W-:Y:S01]  /*1a560*/  IMAD.MOV.U32 R158, RZ, RZ, R223 ;  /* 0x000000ffff9e7224 */ /* 0x002fe200078e00df */
[----:B------:R-:W3:Y:S01]  /*1a570*/  LDL.LU R0, [R1+0x88] ;  /* 0x0000880001007983 */ /* 0x000ee20000300800 */
[----:B------:R-:W-:Y:S02]  /*1a580*/  IMAD.MOV.U32 R159, RZ, RZ, R221 ;  /* 0x000000ffff9f7224 */ /* 0x000fe400078e00dd */
[----:B----4-:R-:W-:Y:S01]  /*1a590*/  IMAD.X R238, R238, 0x1, R152, P2 ;  /* 0x00000001eeee7824 */ /* 0x010fe200010e0698 */
[----:B------:R-:W4:Y:S04]  /*1a5a0*/  LDL.LU R5, [R1+0xc4] ;  /* 0x0000c40001057983 */ /* 0x000f280000300800 */
[----:B------:R1:W-:Y:S04]  /*1a5b0*/  LDGSTS.E [R98+0x380], desc[UR6][R158.64], P0 ;  /* 0x003800009e627fae */ /* 0x0003e80008121846 */
[----:B------:R-:W4:Y:S01]  /*1a5c0*/  LDL.LU R154, [R1+0xc8] ;  /* 0x0000c800019a7983 */ /* 0x000f220000300800 */
[----:B-1----:R-:W-:-:S02]  /*1a5d0*/  IMAD.MOV.U32 R158, RZ, RZ, R239 ;  /* 0x000000ffff9e7224 */ /* 0x002fc400078e00ef */
[----:B------:R-:W-:-:S05]  /*1a5e0*/  IMAD.MOV.U32 R159, RZ, RZ, R238 ;  /* 0x000000ffff9f7224 */ /* 0x000fca00078e00ee */
[----:B------:R1:W-:Y:S01]  /*1a5f0*/  LDGSTS.E [R98+0x780], desc[UR6][R158.64], P0 ;  /* 0x007800009e627fae */ /* 0x0003e20008121846 */
[-C--:B--2---:R-:W-:Y:S02]  /*1a600*/  IADD3 R2, P1, R2, R153.reuse, RZ ;  /* 0x0000009902027210 */ /* 0x084fe40007f3e0ff */
[----:B---3--:R-:W-:-:S03]  /*1a610*/  IADD3 R6, P2, R6, R153, RZ ;  /* 0x0000009906067210 */ /* 0x008fc60007f5e0ff */
[----:B------:R-:W-:Y:S01]  /*1a620*/  IMAD.X R156, R156, 0x1, R152, P1 ;  /* 0x000000019c9c7824 */ /* 0x000fe200008e0698 */
[----:B------:R-:W-:Y:S01]  /*1a630*/  STL [R1+0x8], R2 ;  /* 0x0000080201007387 */ /* 0x000fe20000100800 */
[----:B-1----:R-:W-:Y:S02]  /*1a640*/  IMAD.MOV.U32 R158, RZ, RZ, R2 ;  /* 0x000000ffff9e7224 */ /* 0x002fe400078e0002 */
[----:B------:R-:W-:Y:S01]  /*1a650*/  IMAD.MOV.U32 R159, RZ, RZ, R156 ;  /* 0x000000ffff9f7224 */ /* 0x000fe200078e009c */
[----:B------:R1:W-:Y:S04]  /*1a660*/  STL [R1+0x4], R156 ;  /* 0x0000049c01007387 */ /* 0x0003e80000100800 */
[----:B------:R-:W-:Y:S04]  /*1a670*/  STL [R1+0x48], R6 ;  /* 0x0000480601007387 */ /* 0x000fe80000100800 */
[----:B------:R2:W-:Y:S01]  /*1a680*/  LDGSTS.E [R98+0xb80], desc[UR6][R158.64], P0 ;  /* 0x00b800009e627fae */ /* 0x0005e20008121846 */
[----:B------:R-:W-:-:S03]  /*1a690*/  IMAD.X R222, R222, 0x1, R152, P2 ;  /* 0x00000001dede7824 */ /* 0x000fc600010e0698 */
[----:B-1----:R-:W3:Y:S04]  /*1a6a0*/  LDL.LU R156, [R1+0x108] ;  /* 0x00010800019c7983 */ /* 0x002ee80000300800 */
[----:B------:R1:W-:Y:S04]  /*1a6b0*/  STL [R1+0x44], R222 ;  /* 0x000044de01007387 */ /* 0x0003e80000100800 */
[----:B------:R-:W3:Y:S01]  /*1a6c0*/  LDL.LU R2, [R1+0x148] ;  /* 0x0001480001027983 */ /* 0x000ee20000300800 */
[----:B--2---:R-:W-:-:S03]  /*1a6d0*/  IMAD.MOV.U32 R159, RZ, RZ, R222 ;  /* 0x000000ffff9f7224 */ /* 0x004fc600078e00de */
[----:B-1----:R-:W2:Y:S01]  /*1a6e0*/  LDL.LU R222, [R1+0x104] ;  /* 0x0001040001de7983 */ /* 0x002ea20000300800 */
[----:B------:R-:W-:-:S03]  /*1a6f0*/  IMAD.MOV.U32 R158, RZ, RZ, R6 ;  /* 0x000000ffff9e7224 */ /* 0x000fc600078e0006 */
[----:B------:R-:W2:Y:S01]  /*1a700*/  LDL.LU R6, [R1+0x144] ;  /* 0x0001440001067983 */ /* 0x000ea20000300800 */
[-C--:B------:R-:W-:Y:S02]  /*1a710*/  IADD3 R0, P1, R0, R153.reuse, RZ ;  /* 0x0000009900007210 */ /* 0x080fe40007f3e0ff */
[----:B----4-:R-:W-:Y:S01]  /*1a720*/  IADD3 R154, P2, R154, R153, RZ ;  /* 0x000000999a9a7210 */ /* 0x010fe20007f5e0ff */
[----:B------:R1:W-:Y:S02]  /*1a730*/  LDGSTS.E [R98+0xf80], desc[UR6][R158.64], P0 ;  /* 0x00f800009e627fae */ /* 0x0003e40008121846 */
[--C-:B------:R-:W-:Y:S02]  /*1a740*/  IMAD.X R157, R157, 0x1, R152.reuse, P1 ;  /* 0x000000019d9d7824 */ /* 0x100fe400008e0698 */
[----:B------:R-:W-:Y:S02]  /*1a750*/  IMAD.X R5, R5, 0x1, R152, P2 ;  /* 0x0000000105057824 */ /* 0x000fe400010e0698 */
[----:B-1----:R-:W-:-:S02]  /*1a760*/  IMAD.MOV.U32 R158, RZ, RZ, R0 ;  /* 0x000000ffff9e7224 */ /* 0x002fc400078e0000 */
[----:B------:R-:W-:Y:S01]  /*1a770*/  IMAD.MOV.U32 R159, RZ, RZ, R157 ;  /* 0x000000ffff9f7224 */ /* 0x000fe200078e009d */
[----:B------:R-:W-:Y:S04]  /*1a780*/  STL [R1+0x88], R0 ;  /* 0x0000880001007387 */ /* 0x000fe80000100800 */
[----:B------:R1:W-:Y:S04]  /*1a790*/  LDGSTS.E [R98+0x1380], desc[UR6][R158.64], P0 ;  /* 0x013800009e627fae */ /* 0x0003e80008121846 */
[----:B------:R4:W-:Y:S04]  /*1a7a0*/  STL [R1+0x84], R157 ;  /* 0x0000849d01007387 */ /* 0x0009e80000100800 */
[----:B------:R-:W-:Y:S01]  /*1a7b0*/  STL [R1+0xc8], R154 ;  /* 0x0000c89a01007387 */ /* 0x000fe20000100800 */
[----:B-1----:R-:W-:-:S02]  /*1a7c0*/  IMAD.MOV.U32 R158, RZ, RZ, R154 ;  /* 0x000000ffff9e7224 */ /* 0x002fc400078e009a */
[----:B------:R-:W-:Y:S01]  /*1a7d0*/  IMAD.MOV.U32 R159, RZ, RZ, R5 ;  /* 0x000000ffff9f7224 */ /* 0x000fe200078e0005 */
[----:B----4-:R-:W4:Y:S04]  /*1a7e0*/  LDL.LU R157, [R1+0x188] ;  /* 0x00018800019d7983 */ /* 0x010f280000300800 */
[----:B------:R1:W-:Y:S04]  /*1a7f0*/  LDGSTS.E [R98+0x1780], desc[UR6][R158.64], P0 ;  /* 0x017800009e627fae */ /* 0x0003e80008121846 */
[----:B------:R1:W-:Y:S04]  /*1a800*/  STL [R1+0xc4], R5 ;  /* 0x0000c40501007387 */ /* 0x0003e80000100800 */
[----:B------:R-:W4:Y:S04]  /*1a810*/  LDL.LU R0, [R1+0x1c8] ;  /* 0x0001c80001007983 */ /* 0x000f280000300800 */
[----:B-1----:R-:W5:Y:S04]  /*1a820*/  LDL.LU R5, [R1+0x640] ;  /* 0x0006400001057983 */ /* 0x002f680000300800 */
[----:B------:R-:W4:Y:S01]  /*1a830*/  LDL.LU R154, [R1+0x1c4] ;  /* 0x0001c400019a7983 */ /* 0x000f220000300800 */
[----:B---3--:R-:W-:-:S05]  /*1a840*/  IADD3 R156, P1, R156, R153, RZ ;  /* 0x000000999c9c7210 */ /* 0x008fca0007f3e0ff */
[----:B------:R-:W-:Y:S01]  /*1a850*/  IMAD.MOV.U32 R158, RZ, RZ, R156 ;  /* 0x000000ffff9e7224 */ /* 0x000fe200078e009c */
[----:B------:R-:W-:Y:S01]  /*1a860*/  IADD3 R2, P2, R2, R153, RZ ;  /* 0x0000009902027210 */ /* 0x000fe20007f5e0ff */
[----:B--2---:R-:W-:-:S04]  /*1a870*/  IMAD.X R222, R222, 0x1, R152, P1 ;  /* 0x00000001dede7824 */ /* 0x004fc800008e0698 */
[----:B------:R-:W-:Y:S02]  /*1a880*/  IMAD.MOV.U32 R159, RZ, RZ, R222 ;  /* 0x000000ffff9f7224 */ /* 0x000fe400078e00de */
[----:B------:R-:W-:Y:S01]  /*1a890*/  IMAD.X R6, R6, 0x1, R152, P2 ;  /* 0x0000000106067824 */ /* 0x000fe200010e0698 */
[----:B------:R1:W-:Y:S04]  /*1a8a0*/  STL [R1+0x108], R156 ;  /* 0x0001089c01007387 */ /* 0x0003e80000100800 */
[----:B------:R2:W-:Y:S04]  /*1a8b0*/  STL [R1+0x104], R222 ;  /* 0x000104de01007387 */ /* 0x0005e80000100800 */
[----:B------:R3:W-:Y:S04]  /*1a8c0*/  LDGSTS.E [R98+0x1b80], desc[UR6][R158.64], P0 ;  /* 0x01b800009e627fae */ /* 0x0007e80008121846 */
[----:B------:R-:W-:Y:S04]  /*1a8d0*/  STL [R1+0x148], R2 ;  /* 0x0001480201007387 */ /* 0x000fe80000100800 */
[----:B-1----:R-:W4:Y:S01]  /*1a8e0*/  LDL.LU R156, [R1+0x208] ;  /* 0x00020800019c7983 */ /* 0x002f220000300800 */
[----:B---3--:R-:W-:-:S02]  /*1a8f0*/  IMAD.MOV.U32 R158, RZ, RZ, R2 ;  /* 0x000000ffff9e7224 */ /* 0x008fc400078e0002 */
[----:B------:R-:W-:Y:S01]  /*1a900*/  IMAD.MOV.U32 R159, RZ, RZ, R6 ;  /* 0x000000ffff9f7224 */ /* 0x000fe200078e0006 */
[----:B------:R1:W-:Y:S04]  /*1a910*/  STL [R1+0x144], R6 ;  /* 0x0001440601007387 */ /* 0x0003e80000100800 */
[----:B--2---:R-:W2:Y:S04]  /*1a920*/  LDL.LU R222, [R1+0x248] ;  /* 0x0002480001de7983 */ /* 0x004ea80000300800 */
[----:B------:R3:W-:Y:S04]  /*1a930*/  LDGSTS.E [R98+0x1f80], desc[UR6][R158.64], P0 ;  /* 0x01f800009e627fae */ /* 0x0007e80008121846 */
[----:B-1----:R-:W5:Y:S04]  /*1a940*/  LDL.LU R6, [R1+0x63c] ;  /* 0x00063c0001067983 */ /* 0x002f680000300800 */
[----:B------:R-:W2:Y:S04]  /*1a950*/  LDL.LU R2, [R1+0x244] ;  /* 0x0002440001027983 */ /* 0x000ea80000300800 */
[----:B------:R-:W2:Y:S01]  /*1a960*/  LDL.LU R159, [R1+0x184] ;  /* 0x00018400019f7983 */ /* 0x000ea20000300800 */
[----:B----4-:R-:W-:-:S02]  /*1a970*/  IADD3 R157, P1, R157, R153, RZ ;  /* 0x000000999d9d7210 */ /* 0x010fc40007f3e0ff */
[----:B------:R-:W-:-:S03]  /*1a980*/  IADD3 R0, P2, R0, R153, RZ ;  /* 0x0000009900007210 */ /* 0x000fc60007f5e0ff */
[----:B---3--:R-:W-:Y:S01]  /*1a990*/  IMAD.MOV.U32 R158, RZ, RZ, R157 ;  /* 0x000000ffff9e7224 */ /* 0x008fe200078e009d */
[----:B------:R1:W-:Y:S01]  /*1a9a0*/  STL [R1+0x188], R157 ;  /* 0x0001889d01007387 */ /* 0x0003e20000100800 */
[--C-:B------:R-:W-:Y:S02]  /*1a9b0*/  IMAD.X R154, R154, 0x1, R152.reuse, P2 ;  /* 0x000000019a9a7824 */ /* 0x100fe400010e0698 */
[----:B--2---:R-:W-:-:S05]  /*1a9c0*/  IMAD.X R159, R159, 0x1, R152, P1 ;  /* 0x000000019f9f7824 */ /* 0x004fca00008e0698 */
[----:B------:R2:W-:Y:S04]  /*1a9d0*/  STL [R1+0x184], R159 ;  /* 0x0001849f01007387 */ /* 0x0005e80000100800 */
[----:B------:R3:W-:Y:S04]  /*1a9e0*/  LDGSTS.E [R98+0x2380], desc[UR6][R158.64], P0 ;  /* 0x023800009e627fae */ /* 0x0007e80008121846 */
[----:B------:R-:W-:Y:S04]  /*1a9f0*/  STL [R1+0x1c8], R0 ;  /* 0x0001c80001007387 */ /* 0x000fe80000100800 */
[----:B-1----:R-:W4:Y:S01]  /*1aa00*/  LDL.LU R157, [R1+0x2c8] ;  /* 0x0002c800019d7983 */ /* 0x002f220000300800 */
[----:B---3--:R-:W-:-:S02]  /*1aa10*/  IMAD.MOV.U32 R158, RZ, RZ, R0 ;  /* 0x000000ffff9e7224 */ /* 0x008fc400078e0000 */
[----:B--2---:R-:W-:Y:S01]  /*1aa20*/  IMAD.MOV.U32 R159, RZ, RZ, R154 ;  /* 0x000000ffff9f7224 */ /* 0x004fe200078e009a */
[----:B------:R1:W-:Y:S04]  /*1aa30*/  STL [R1+0x1c4], R154 ;  /* 0x0001c49a01007387 */ /* 0x0003e80000100800 */
[----:B------:R2:W-:Y:S04]  /*1aa40*/  LDGSTS.E [R98+0x2780], desc[UR6][R158.64], P0 ;  /* 0x027800009e627fae */ /* 0x0005e80008121846 */
[----:B-1----:R-:W3:Y:S04]  /*1aa50*/  LDL.LU R154, [R1+0x2c4] ;  /* 0x0002c400019a7983 */ /* 0x002ee80000300800 */
[----:B------:R-:W3:Y:S04]  /*1aa60*/  LDL.LU R0, [R1+0x348] ;  /* 0x0003480001007983 */ /* 0x000ee80000300800 */
[----:B------:R-:W4:Y:S01]  /*1aa70*/  LDL.LU R159, [R1+0x204] ;  /* 0x00020400019f7983 */ /* 0x000f220000300800 */
[----:B------:R-:W-:-:S02]  /*1aa80*/  IADD3 R156, P1, R156, R153, RZ ;  /* 0x000000999c9c7210 */ /* 0x000fc40007f3e0ff */
[----:B------:R-:W-:-:S03]  /*1aa90*/  IADD3 R222, P2, R222, R153, RZ ;  /* 0x00000099dede7210 */ /* 0x000fc60007f5e0ff */
[----:B--2---:R-:W-:Y:S02]  /*1aaa0*/  IMAD.MOV.U32 R158, RZ, RZ, R156 ;  /* 0x000000ffff9e7224 */ /* 0x004fe400078e009c */
[--C-:B------:R-:W-:Y:S01]  /*1aab0*/  IMAD.X R2, R2, 0x1, R152.reuse, P2 ;  /* 0x0000000102027824 */ /* 0x100fe200010e0698 */
[----:B------:R1:W-:Y:S01]  /*1aac0*/  STL [R1+0x208], R156 ;  /* 0x0002089c01007387 */ /* 0x0003e20000100800 */
[----:B----4-:R-:W-:-:S05]  /*1aad0*/  IMAD.X R159, R159, 0x1, R152, P1 ;  /* 0x000000019f9f7824 */ /* 0x010fca00008e0698 */
[----:B------:R2:W-:Y:S04]  /*1aae0*/  STL [R1+0x204], R159 ;  /* 0x0002049f01007387 */ /* 0x0005e80000100800 */
[----:B------:R4:W-:Y:S04]  /*1aaf0*/  LDGSTS.E [R98+0x2b80], desc[UR6][R158.64], P0 ;  /* 0x02b800009e627fae */ /* 0x0009e80008121846 */
[----:B------:R-:W-:Y:S04]  /*1ab00*/  STL [R1+0x248], R222 ;  /* 0x000248de01007387 */ /* 0x000fe80000100800 */
[----:B-1----:R-:W3:Y:S01]  /*1ab10*/  LDL.LU R156, [R1+0x344] ;  /* 0x00034400019c7983 */ /* 0x002ee20000300800 */
[----:B----4-:R-:W-:-:S02]  /*1ab20*/  IMAD.MOV.U32 R158, RZ, RZ, R222 ;  /* 0x000000ffff9e7224 */ /* 0x010fc400078e00de */
[----:B--2---:R-:W-:Y:S01]  /*1ab30*/  IMAD.MOV.U32 R159, RZ, RZ, R2 ;  /* 0x000000ffff9f7224 */ /* 0x004fe200078e0002 */
[----:B------:R1:W-:Y:S04]  /*1ab40*/  STL [R1+0x244], R2 ;  /* 0x0002440201007387 */ /* 0x0003e80000100800 */
[----:B------:R2:W-:Y:S04]  /*1ab50*/  LDGSTS.E [R98+0x2f80], desc[UR6][R158.64], P0 ;  /* 0x02f800009e627fae */ /* 0x0005e80008121846 */
[----:B-1----:R-:W5:Y:S04]  /*1ab60*/  LDL.LU R2, [R1+0x638] ;  /* 0x0006380001027983 */ /* 0x002f680000300800 */
[----:B------:R-:W4:Y:S04]  /*1ab70*/  LDL R222, [R1+0x350] ;  /* 0x0003500001de7983 */ /* 0x000f280000100800 */
[----:B------:R-:W4:Y:S04]  /*1ab80*/  LDL.LU R158, [R1+0x284] ;  /* 0x00028400019e7983 */ /* 0x000f280000300800 */
[----:B------:R-:W2:Y:S01]  /*1ab90*/  LDL.LU R159, [R1+0x288] ;  /* 0x00028800019f7983 */ /* 0x000ea20000300800 */
[----:B------:R-:W-:-:S05]  /*1aba0*/  IADD3 R157, P2, R157, R153, RZ ;  /* 0x000000999d9d7210 */ /* 0x000fca0007f5e0ff */
[----:B---3--:R-:W-:Y:S01]  /*1abb0*/  IMAD.X R154, R154, 0x1, R152, P2 ;  /* 0x000000019a9a7824 */ /* 0x008fe200010e0698 */
[----:B--2---:R-:W-:-:S05]  /*1abc0*/  IADD3 R159, P1, R159, R153, RZ ;  /* 0x000000999f9f7210 */ /* 0x004fca0007f3e0ff */
[----:B----4-:R-:W-:Y:S01]  /*1abd0*/  IMAD.X R158, R158, 0x1, R152, P1 ;  /* 0x000000019e9e7824 */ /* 0x010fe200008e0698 */
        /* <DEDUP_REMOVED lines=10> */
[----:B--2---:R-:W5:Y:S04]  /*1ac80*/  LDL.LU R154, [R1+0x634] ;  /* 0x00063400019a7983 */ /* 0x004f680000300800 */
[----:B------:R-:W5:Y:S04]  /*1ac90*/  LDL.LU R157, [R1+0x630] ;  /* 0x00063000019d7983 */ /* 0x000f680000300800 */
[----:B------:R1:W-:Y:S04]  /*1aca0*/  LDGSTS.E [R98+0x3780], desc[UR6][R158.64], P0 ;  /* 0x037800009e627fae */ /* 0x0003e80008121846 */
[----:B------:R-:W2:Y:S04]  /*1acb0*/  LDL.LU R158, [R1+0x304] ;  /* 0x00030400019e7983 */ /* 0x000ea80000300800 */
[----:B------:R-:W1:Y:S01]  /*1acc0*/  LDL.LU R159, [R1+0x308] ;  /* 0x00030800019f7983 */ /* 0x000e620000300800 */
[----:B------:R-:W-:-:S05]  /*1acd0*/  IADD3 R0, P2, R0, R153, RZ ;  /* 0x0000009900007210 */ /* 0x000fca0007f5e0ff */
        /* <DEDUP_REMOVED lines=12> */
[----:B------:R-:W-:Y:S01]  /*1ada0*/  IMAD.MOV.U32 R158, RZ, RZ, R0 ;  /* 0x000000ffff9e7224 */ /* 0x000fe200078e0000 */
[----:B--2---:R-:W5:Y:S04]  /*1adb0*/  LDL.LU R156, [R1+0x62c] ;  /* 0x00062c00019c7983 */ /* 0x004f680000300800 */
[----:B------:R-:W5:Y:S04]  /*1adc0*/  LDL.LU R0, [R1+0x628] ;  /* 0x0006280001007983 */ /* 0x000f680000300800 */
[----:B------:R1:W-:Y:S01]  /*1add0*/  LDGSTS.E [R98+0x3f80], desc[UR6][R158.64], P0 ;  /* 0x03f800009e627fae */ /* 0x0003e20008121846 */
[----:B------:R-:W-:-:S03]  /*1ade0*/  UIADD3 UR4, UR4, 0x1, URZ ;  /* 0x0000000104047890 */ /* 0x000fc6000fffe03f */
[----:B------:R-:W0:Y:S01]  /*1adf0*/  LDGDEPBAR ;  /* 0x00000000000079af */ /* 0x000e220000000000 */
[----:B-1----:R-:W-:Y:S02]  /*1ae00*/  IMAD.MOV.U32 R98, RZ, RZ, R3 ;  /* 0x000000ffff627224 */ /* 0x002fe400078e0003 */
[----:B------:R-:W1:Y:S01]  /*1ae10*/  S2R R3, SR_TID.X ;  /* 0x0000000000037919 */ /* 0x000e620000002100 */
[----:B------:R-:W-:Y:S02]  /*1ae20*/  ISETP.NE.U32.AND P0, PT, R222, UR4, PT ;  /* 0x00000004de007c0c */ /* 0x000fe4000bf05070 */
[----:B-1----:R-:W-:-:S04]  /*1ae30*/  SHF.R.U32.HI R3, RZ, 0x6, R3 ;  /* 0x00000006ff037819 */ /* 0x002fc80000011603 */
[----:B------:R-:W-:-:S07]  /*1ae40*/  SGXT.U32 R3, R3, 0x1 ;  /* 0x000000010303781a */ /* 0x000fce0000000000 */
[----:B------:R-:W-:Y:S05]  /*1ae50*/  @P0 BRA `(.L_x_1) ;  /* 0xffffff8000200947 */ /* 0x000fea000383ffff */
.L_x_0:
[----:B-----5:R-:W1:Y:S01]  /*1ae60*/  S2R R6, SR_TID.X ;  /* 0x0000000000067919 */ /* 0x020e620000002100 */
[----:B------:R-:W2:Y:S01]  /*1ae70*/  S2R R154, SR_CgaCtaId ;  /* 0x00000000009a7919 */ /* 0x000ea20000008800 */
[----:B------:R-:W-:Y:S02]  /*1ae80*/  WARPGROUP.DEPBAR.LE gsb0, 0x0 ;  /* 0x00008000000079c5 */ /* 0x000fe40000010000 */
[----:B------:R-:W-:-:S04]  /*1ae90*/  DEPBAR.LE SB0, 0x0 ;  /* 0x000080000000791a */ /* 0x000fc80000000000 */
[----:B------:R-:W-:Y:S01]  /*1aea0*/  MOV R222, 0x400 ;  /* 0x0000040000de7802 */ /* 0x000fe20000000f00 */
[----:B------:R-:W3:Y:S01]  /*1aeb0*/  S2R R159, SR_TID.X ;  /* 0x00000000009f7919 */ /* 0x000ee20000002100 */
[----:B------:R-:W-:Y:S01]  /*1aec0*/  ULDC UR4, c[0x0][0x244] ;  /* 0x0000910000047ab9 */ /* 0x000fe20000000800 */
[----:B------:R-:W4:Y:S01]  /*1aed0*/  LDL.LU R158, [R1+0x4ec] ;  /* 0x0004ec00019e7983 */ /* 0x000f220000300800 */
[C---:B-1----:R-:W-:Y:S02]  /*1aee0*/  IMAD.SHL.U32 R5, R6.reuse, 0x80, RZ ;  /* 0x0000008006057824 */ /* 0x042fe400078e00ff */
[C---:B------:R-:W-:Y:S02]  /*1aef0*/  IMAD.SHL.U32 R2, R6.reuse, 0x8, RZ ;  /* 0x0000000806027824 */ /* 0x040fe400078e00ff */
[----:B------:R-:W-:Y:S01]  /*1af00*/  IMAD.SHL.U32 R6, R6, 0x10, RZ ;  /* 0x0000001006067824 */ /* 0x000fe200078e00ff */
[----:B------:R-:W-:Y:S01]  /*1af10*/  LOP3.LUT R5, R5, 0x400, RZ, 0xc0, !PT ;  /* 0x0000040005057812 */ /* 0x000fe200078ec0ff */
[----:B--2---:R-:W-:Y:S01]  /*1af20*/  IMAD.SHL.U32 R4, R154, 0x80, RZ ;  /* 0x000000809a047824 */ /* 0x004fe200078e00ff */
[----:B------:R-:W-:-:S02]  /*1af30*/  LOP3.LUT R2, R2, 0x380, RZ, 0xc0, !PT ;  /* 0x0000038002027812 */ /* 0x000fc400078ec0ff */
[----:B------:R-:W-:Y:S02]  /*1af40*/  LEA R222, R154, R222, 0x18 ;  /* 0x000000de9ade7211 */ /* 0x000fe400078ec0ff */
[----:B------:R-:W-:Y:S02]  /*1af50*/  LOP3.LUT R6, R6, 0x70, RZ, 0xc0, !PT ;  /* 0x0000007006067812 */ /* 0x000fe400078ec0ff */
[----:B------:R-:W-:Y:S02]  /*1af60*/  IADD3 R5, R2, R222, R5 ;  /* 0x000000de02057210 */ /* 0x000fe40007ffe005 */
[----:B---3--:R-:W-:Y:S02]  /*1af70*/  LOP3.LUT R159, R159, 0x7f, RZ, 0xc0, !PT ;  /* 0x0000007f9f9f7812 */ /* 0x008fe400078ec0ff */
[----:B------:R-:W-:Y:S01]  /*1af80*/  LOP3.LUT R4, R4, 0x180, RZ, 0xc0, !PT ;  /* 0x0000018004047812 */ /* 0x000fe200078ec0ff */
[----:B------:R-:W-:Y:S01]  /*1af90*/  IMAD.IADD R104, R6, 0x1, R5 ;  /* 0x0000000106687824 */ /* 0x000fe200078e0205 */
[----:B------:R-:W-:Y:S01]  /*1afa0*/  BAR.SYNC.DEFER_BLOCKING 0x0 ;  /* 0x0000000000007b1d */ /* 0x000fe20000010000 */
[----:B------:R-:W-:Y:S01]  /*1afb0*/  IMAD R2, R159, 0x10, R222 ;  /* 0x000000109f027824 */ /* 0x000fe200078e02de */
[----:B------:R-:W-:-:S04]  /*1afc0*/  LOP3.LUT R0, R0, R3, R4, 0xfe, !PT ;  /* 0x0000000300007212 */ /* 0x000fc800078efe04 */
[C---:B------:R-:W-:Y:S02]  /*1afd0*/  LOP3.LUT R6, R0.reuse, 0x6, RZ, 0xfc, !PT ;  /* 0x0000000600067812 */ /* 0x040fe400078efcff */
[----:B------:R-:W1:Y:S01]  /*1afe0*/  LDC R3, c[0x0][0x248] ;  /* 0x00009200ff037b82 */ /* 0x000e620000000800 */
[C---:B------:R-:W-:Y:S02]  /*1aff0*/  LOP3.LUT R4, R0.reuse, 0x8, RZ, 0xfc, !PT ;  /* 0x0000000800047812 */ /* 0x040fe400078efcff */
[C---:B------:R-:W-:Y:S02]  /*1b000*/  LOP3.LUT R10, R0.reuse, 0x2, RZ, 0xfc, !PT ;  /* 0x00000002000a7812 */ /* 0x040fe400078efcff */
[C---:B------:R-:W-:Y:S01]  /*1b010*/  LOP3.LUT R8, R0.reuse, 0x4, RZ, 0xfc, !PT ;  /* 0x0000000400087812 */ /* 0x040fe200078efcff */
[----:B------:R-:W-:Y:S02]  /*1b020*/  STSM.16.M88.4 [R104], R24 ;  /* 0x0000001868007844 */ /* 0x000fe40000000200 */
[----:B------:R-:W-:Y:S06]  /*1b030*/  BAR.SYNC.DEFER_BLOCKING 0x0 ;  /* 0x0000000000007b1d */ /* 0x000fec0000010000 */
[----:B------:R-:W2:Y:S02]  /*1b040*/  LDS.128 R108, [R2] ;  /* 0x00000000026c7984 */ /* 0x000ea40000000c00 */
[----:B------:R-:W-:Y:S06]  /*1b050*/  BAR.SYNC.DEFER_BLOCKING 0x0 ;  /* 0x0000000000007b1d */ /* 0x000fec0000010000 */
[----:B------:R1:W-:Y:S02]  /*1b060*/  STSM.16.M88.4 [R104], R28 ;  /* 0x0000001c68007844 */ /* 0x0003e40000000200 */
[----:B------:R-:W-:Y:S01]  /*1b070*/  BAR.SYNC.DEFER_BLOCKING 0x0 ;  /* 0x0000000000007b1d */ /* 0x000fe20000010000 */
[----:B-1----:R-:W-:-:S05]  /*1b080*/  IMAD R28, R0, R3, RZ ;  /* 0x00000003001c7224 */ /* 0x002fca00078e02ff */
[----:B------:R-:W1:Y:S02]  /*1b090*/  LDS.128 R112, [R2] ;  /* 0x0000000002707984 */ /* 0x000e640000000c00 */
[----:B------:R-:W-:Y:S06]  /*1b0a0*/  BAR.SYNC.DEFER_BLOCKING 0x0 ;  /* 0x0000000000007b1d */ /* 0x000fec0000010000 */
[----:B------:R-:W-:Y:S02]  /*1b0b0*/  STSM.16.M88.4 [R104], R32 ;  /* 0x0000002068007844 */ /* 0x000fe40000000200 */
[----:B------:R-:W-:Y:S06]  /*1b0c0*/  BAR.SYNC.DEFER_BLOCKING 0x0 ;  /* 0x0000000000007b1d */ /* 0x000fec0000010000 */
[----:B------:R-:W3:Y:S02]  /*1b0d0*/  LDS.128 R100, [R2] ;  /* 0x0000000002647984 */ /* 0x000ee40000000c00 */
[----:B------:R-:W-:Y:S06]  /*1b0e0*/  BAR.SYNC.DEFER_BLOCKING 0x0 ;  /* 0x0000000000007b1d */ /* 0x000fec0000010000 */
[----:B------:R-:W-:Y:S02]  /*1b0f0*/  STSM.16.M88.4 [R104], R36 ;  /* 0x0000002468007844 */ /* 0x000fe40000000200 */
[----:B------:R-:W-:Y:S06]  /*1b100*/  BAR.SYNC.DEFER_BLOCKING 0x0 ;  /* 0x0000000000007b1d */ /* 0x000fec0000010000 */
[----:B------:R-:W3:Y:S02]  /*1b110*/  LDS.128 R96, [R2] ;  /* 0x0000000002607984 */ /* 0x000ee40000000c00 */
[----:B------:R-:W-:Y:S06]  /*1b120*/  BAR.SYNC.DEFER_BLOCKING 0x0 ;  /* 0x0000000000007b1d */ /* 0x000fec0000010000 */
[----:B------:R2:W-:Y:S02]  /*1b130*/  STSM.16.M88.4 [R104], R40 ;  /* 0x0000002868007844 */ /* 0x0005e40000000200 */
[----:B------:R-:W-:Y:S01]  /*1b140*/  BAR.SYNC.DEFER_BLOCKING 0x0 ;  /* 0x0000000000007b1d */ /* 0x000fe20000010000 */
[C---:B----4-:R-:W-:Y:S01]  /*1b150*/  ISETP.GE.AND P0, PT, R158.reuse, R156, PT ;  /* 0x0000009c9e00720c */ /* 0x050fe20003f06270 */
[----:B--2---:R-:W-:-:S04]  /*1b160*/  IMAD R41, R158, UR4, RZ ;  /* 0x000000049e297c24 */ /* 0x004fc8000f8e02ff */
[----:B------:R-:W-:Y:S01]  /*1b170*/  ULDC.64 UR4, c[0x0][0x220] ;  /* 0x0000880000047ab9 */ /* 0x000fe20000000a00 */
[-C--:B------:R-:W-:Y:S02]  /*1b180*/  ISETP.LT.AND P2, PT, R6, R157.reuse, !P0 ;  /* 0x0000009d0600720c */ /* 0x080fe40004741270 */
[-C--:B------:R-:W-:Y:S02]  /*1b190*/  ISETP.LT.AND P1, PT, R4, R157.reuse, !P0 ;  /* 0x0000009d0400720c */ /* 0x080fe40004721270 */
[-C--:B------:R-:W-:Y:S02]  /*1b1a0*/  ISETP.LT.AND P3, PT, R10, R157.reuse, !P0 ;  /* 0x0000009d0a00720c */ /* 0x080fe40004761270 */
[----:B------:R-:W-:Y:S01]  /*1b1b0*/  ISETP.LT.AND P4, PT, R8, R157, !P0 ;  /* 0x0000009d0800720c */ /* 0x000fe20004781270 */
[----:B------:R-:W2:Y:S01]  /*1b1c0*/  LDS.128 R92, [R2] ;  /* 0x00000000025c7984 */ /* 0x000ea20000000c00 */
[----:B------:R-:W-:Y:S01]  /*1b1d0*/  BAR.SYNC.DEFER_BLOCKING 0x0 ;  /* 0x0000000000007b1d */ /* 0x000fe20000010000 */
[----:B------:R-:W-:-:S04]  /*1b1e0*/  LEA R40, P5, R41, UR4, 0x2 ;  /* 0x0000000429287c11 */ /* 0x000fc8000f8a10ff */
[----:B------:R-:W-:Y:S02]  /*1b1f0*/  LEA.HI.X.SX32 R41, R41, UR5, 0x2, P5 ;  /* 0x0000000529297c11 */ /* 0x000fe4000a8f16ff */
[----:B------:R-:W-:Y:S02]  /*1b200*/  LEA R42, P6, R28, R40, 0x2 ;  /* 0x000000281c2a7211 */ /* 0x000fe400078c10ff */
[----:B------:R-:W-:Y:S02]  /*1b210*/  ISETP.LT.AND P5, PT, R0, R157, !P0 ;  /* 0x0000009d0000720c */ /* 0x000fe400047a1270 */
[----:B------:R-:W-:Y:S01]  /*1b220*/  LEA.HI.X.SX32 R43, R28, R41, 0x2, P6 ;  /* 0x000000291c2b7211 */ /* 0x000fe200030f16ff */
[----:B------:R4:W-:Y:S01]  /*1b230*/  STSM.16.M88.4 [R104], R44 ;  /* 0x0000002c68007844 */ /* 0x0009e20000000200 */
[----:B------:R-:W-:Y:S01]  /*1b240*/  BAR.SYNC.DEFER_BLOCKING 0x0 ;  /* 0x0000000000007b1d */ /* 0x000fe20000010000 */
[----:B----4-:R-:W-:-:S05]  /*1b250*/  IMAD R46, R3, 0x2, R28 ;  /* 0x00000002032e7824 */ /* 0x010fca00078e021c */
[----:B------:R-:W-:-:S04]  /*1b260*/  LEA R44, P6, R46, R40, 0x2 ;  /* 0x000000282e2c7211 */ /* 0x000fc800078c10ff */
[----:B------:R-:W-:Y:S01]  /*1b270*/  LEA.HI.X.SX32 R45, R46, R41, 0x2, P6 ;  /* 0x000000292e2d7211 */ /* 0x000fe200030f16ff */
[----:B------:R-:W4:Y:S01]  /*1b280*/  LDS.128 R88, [R2] ;  /* 0x0000000002587984 */ /* 0x000f220000000c00 */
[----:B------:R-:W-:Y:S06]  /*1b290*/  BAR.SYNC.DEFER_BLOCKING 0x0 ;  /* 0x0000000000007b1d */ /* 0x000fec0000010000 */
[----:B------:R1:W-:Y:S02]  /*1b2a0*/  STSM.16.M88.4 [R104], R48 ;  /* 0x0000003068007844 */ /* 0x0003e40000000200 */
[----:B------:R-:W-:Y:S01]  /*1b2b0*/  BAR.SYNC.DEFER_BLOCKING 0x0 ;  /* 0x0000000000007b1d */ /* 0x000fe20000010000 */
[----:B-1----:R-:W-:-:S05]  /*1b2c0*/  LOP3.LUT R50, R0, 0xc, RZ, 0xfc, !PT ;  /* 0x0000000c00327812 */ /* 0x002fca00078efcff */
[----:B------:R-:W1:Y:S02]  /*1b2d0*/  LDS.128 R36, [R2] ;  /* 0x0000000002247984 */ /* 0x000e640000000c00 */
[----:B------:R-:W-:Y:S06]  /*1b2e0*/  BAR.SYNC.DEFER_BLOCKING 0x0 ;  /* 0x0000000000007b1d */ /* 0x000fec0000010000 */
[----:B------:R3:W-:Y:S02]  /*1b2f0*/  STSM.16.M88.4 [R104], R52 ;  /* 0x0000003468007844 */ /* 0x0007e40000000200 */
[----:B------:R-:W-:Y:S01]  /*1b300*/  BAR.SYNC.DEFER_BLOCKING 0x0 ;  /* 0x0000000000007b1d */ /* 0x000fe20000010000 */
[----:B---3--:R-:W-:Y:S01]  /*1b310*/  IMAD R54, R3, 0x2, R46 ;  /* 0x0000000203367824 */ /* 0x008fe200078e022e */
[----:B------:R-:W-:-:S04]  /*1b320*/  LOP3.LUT R52, R0, 0xa, RZ, 0xfc, !PT ;  /* 0x0000000a00347812 */ /* 0x000fc800078efcff */
[----:B------:R-:W3:Y:S02]  /*1b330*/  LDS.128 R32, [R2] ;  /* 0x0000000002207984 */ /* 0x000ee40000000c00 */
[----:B------:R-:W-:Y:S06]  /*1b340*/  BAR.SYNC.DEFER_BLOCKING 0x0 ;  /* 0x0000000000007b1d */ /* 0x000fec0000010000 */
[----:B------:R2:W-:Y:S02]  /*1b350*/  STSM.16.M88.4 [R104], R56 ;  /* 0x0000003868007844 */ /* 0x0005e40000000200 */
[----:B------:R-:W-:Y:S01]  /*1b360*/  BAR.SYNC.DEFER_BLOCKING 0x0 ;  /* 0x0000000000007b1d */ /* 0x000fe20000010000 */
[----:B--2---:R-:W-:-:S05]  /*1b370*/  IMAD R56, R3, 0x2, R54 ;  /* 0x0000000203387824 */ /* 0x004fca00078e0236 */
[----:B------:R-:W-:-:S04]  /*1b380*/  LEA R48, P6, R56, R40, 0x2 ;  /* 0x0000002838307211 */ /* 0x000fc800078c10ff */
[----:B------:R-:W-:Y:S01]  /*1b390*/  LEA.HI.X.SX32 R49, R56, R41, 0x2, P6 ;  /* 0x0000002938317211 */ /* 0x000fe200030f16ff */
[----:B------:R-:W2:Y:S01]  /*1b3a0*/  LDS.128 R4, [R2] ;  /* 0x0000000002047984 */ /* 0x000ea20000000c00 */
[----:B------:R-:W-:Y:S06]  /*1b3b0*/  BAR.SYNC.DEFER_BLOCKING 0x0 ;  /* 0x0000000000007b1d */ /* 0x000fec0000010000 */
[----:B------:R-:W-:Y:S02]  /*1b3c0*/  STSM.16.M88.4 [R104], R60 ;  /* 0x0000003c68007844 */ /* 0x000fe40000000200 */
[----:B------:R-:W-:Y:S06]  /*1b3d0*/  BAR.SYNC.DEFER_BLOCKING 0x0 ;  /* 0x0000000000007b1d */ /* 0x000fec0000010000 */
[----:B------:R-:W2:Y:S02]  /*1b3e0*/  LDS.128 R8, [R2] ;  /* 0x0000000002087984 */ /* 0x000ea40000000c00 */
        /* <DEDUP_REMOVED lines=23> */
[----:B------:R4:W-:Y:S01]  /*1b560*/  @P5 STG.E desc[UR6][R42.64], R108 ;  /* 0x0000006c2a005986 */ /* 0x0009e2000c101906 */
[----:B------:R-:W-:-:S02]  /*1b570*/  ISETP.LT.AND P5, PT, R52, R157, !P0 ;  /* 0x0000009d3400720c */ /* 0x000fc400047a1270 */
[----:B------:R-:W-:Y:S01]  /*1b580*/  LOP3.LUT R52, R0, 0xe, RZ, 0xfc, !PT ;  /* 0x0000000e00347812 */ /* 0x000fe200078efcff */
[----:B------:R1:W-:Y:S01]  /*1b590*/  @P3 STG.E desc[UR6][R44.64], R109 ;  /* 0x0000006d2c003986 */ /* 0x0003e2000c101906 */
[----:B------:R-:W-:-:S04]  /*1b5a0*/  LEA R46, P3, R54, R40, 0x2 ;  /* 0x00000028362e7211 */ /* 0x000fc800078610ff */
[----:B------:R-:W-:Y:S01]  /*1b5b0*/  LEA.HI.X.SX32 R47, R54, R41, 0x2, P3 ;  /* 0x00000029362f7211 */ /* 0x000fe200018f16ff */
[C---:B------:R-:W-:Y:S01]  /*1b5c0*/  IMAD R54, R3.reuse, 0x2, R56 ;  /* 0x0000000203367824 */ /* 0x040fe200078e0238 */
[-C--:B------:R-:W-:Y:S02]  /*1b5d0*/  ISETP.LT.AND P3, PT, R50, R157.reuse, !P0 ;  /* 0x0000009d3200720c */ /* 0x080fe40004761270 */
[----:B------:R-:W-:Y:S01]  /*1b5e0*/  LOP3.LUT R50, R0, 0x10, RZ, 0xfc, !PT ;  /* 0x0000001000327812 */ /* 0x000fe200078efcff */
[----:B------:R-:W-:Y:S01]  /*1b5f0*/  IMAD R56, R3, 0x2, R54 ;  /* 0x0000000203387824 */ /* 0x000fe200078e0236 */
[----:B------:R3:W-:Y:S01]  /*1b600*/  @P4 STG.E desc[UR6][R46.64], R110 ;  /* 0x0000006e2e004986 */ /* 0x0007e2000c101906 */
[----:B------:R-:W-:Y:S02]  /*1b610*/  ISETP.LT.AND P4, PT, R52, R157, !P0 ;  /* 0x0000009d3400720c */ /* 0x000fe40004781270 */
[----:B------:R-:W-:Y:S01]  /*1b620*/  LOP3.LUT R52, R0, 0x12, RZ, 0xfc, !PT ;  /* 0x0000001200347812 */ /* 0x000fe200078efcff */
[----:B------:R2:W-:Y:S01]  /*1b630*/  @P2 STG.E desc[UR6][R48.64], R111 ;  /* 0x0000006f30002986 */ /* 0x0005e2000c101906 */
[----:B----4-:R-:W-:-:S02]  /*1b640*/  LEA R42, P2, R54, R40, 0x2 ;  /* 0x00000028362a7211 */ /* 0x010fc400078410ff */
[-C--:B-1----:R-:W-:Y:S02]  /*1b650*/  LEA R44, P6, R56, R40.reuse, 0x2 ;  /* 0x00000028382c7211 */ /* 0x082fe400078c10ff */
[-C--:B------:R-:W-:Y:S02]  /*1b660*/  LEA.HI.X.SX32 R43, R54, R41.reuse, 0x2, P2 ;  /* 0x00000029362b7211 */ /* 0x080fe400010f16ff */
[----:B------:R-:W-:Y:S01]  /*1b670*/  LEA.HI.X.SX32 R45, R56, R41, 0x2, P6 ;  /* 0x00000029382d7211 */ /* 0x000fe200030f16ff */
[C---:B------:R-:W-:Y:S01]  /*1b680*/  IMAD R56, R3.reuse, 0x2, R56 ;  /* 0x0000000203387824 */ /* 0x040fe200078e0238 */
[-C--:B------:R-:W-:Y:S01]  /*1b690*/  ISETP.LT.AND P2, PT, R50, R157.reuse, !P0 ;  /* 0x0000009d3200720c */ /* 0x080fe20004741270 */
[----:B------:R1:W-:Y:S01]  /*1b6a0*/  @P1 STG.E desc[UR6][R42.64], R112 ;  /* 0x000000702a001986 */ /* 0x0003e2000c101906 */
[----:B------:R-:W-:Y:S01]  /*1b6b0*/  LOP3.LUT R50, R0, 0x14, RZ, 0xfc, !PT ;  /* 0x0000001400327812 */ /* 0x000fe200078efcff */
[----:B------:R-:W-:Y:S01]  /*1b6c0*/  IMAD R54, R3, 0x2, R56 ;  /* 0x0000000203367824 */ /* 0x000fe200078e0238 */
[----:B---3--:R-:W-:Y:S01]  /*1b6d0*/  LEA R46, P1, R56, R40, 0x2 ;  /* 0x00000028382e7211 */ /* 0x008fe200078210ff */
[----:B------:R3:W-:Y:S01]  /*1b6e0*/  @P5 STG.E desc[UR6][R44.64], R113 ;  /* 0x000000712c005986 */ /* 0x0007e2000c101906 */
[----:B------:R-:W-:-:S02]  /*1b6f0*/  ISETP.LT.AND P5, PT, R52, R157, !P0 ;  /* 0x0000009d3400720c */ /* 0x000fc400047a1270 */
[-C--:B--2---:R-:W-:Y:S02]  /*1b700*/  LEA R48, P6, R54, R40.reuse, 0x2 ;  /* 0x0000002836307211 */ /* 0x084fe400078c10ff */
[-C--:B------:R-:W-:Y:S01]  /*1b710*/  LEA.HI.X.SX32 R47, R56, R41.reuse, 0x2, P1 ;  /* 0x00000029382f7211 */ /* 0x080fe200008f16ff */
[C---:B------:R-:W-:Y:S01]  /*1b720*/  IMAD R56, R3.reuse, 0x2, R54 ;  /* 0x0000000203387824 */ /* 0x040fe200078e0236 */
[----:B------:R-:W-:Y:S02]  /*1b730*/  LEA.HI.X.SX32 R49, R54, R41, 0x2, P6 ;  /* 0x0000002936317211 */ /* 0x000fe400030f16ff */
[----:B------:R-:W-:Y:S01]  /*1b740*/  ISETP.LT.AND P1, PT, R50, R157, !P0 ;  /* 0x0000009d3200720c */ /* 0x000fe20004721270 */
[----:B------:R-:W-:Y:S01]  /*1b750*/  IMAD R54, R3, 0x2, R56 ;  /* 0x0000000203367824 */ /* 0x000fe200078e0238 */
[----:B------:R2:W-:Y:S01]  /*1b760*/  @P3 STG.E desc[UR6][R46.64], R114 ;  /* 0x000000722e003986 */ /* 0x0005e2000c101906 */
[-C--:B-1----:R-:W-:Y:S02]  /*1b770*/  LEA R42, P3, R56, R40.reuse, 0x2 ;  /* 0x00000028382a7211 */ /* 0x082fe400078610ff */
[----:B------:R-:W-:Y:S01]  /*1b780*/  LOP3.LUT R52, R0, 0x16, RZ, 0xfc, !PT ;  /* 0x0000001600347812 */ /* 0x000fe200078efcff */
[----:B------:R1:W-:Y:S01]  /*1b790*/  @P4 STG.E desc[UR6][R48.64], R115 ;  /* 0x0000007330004986 */ /* 0x0003e2000c101906 */
[----:B---3--:R-:W-:-:S02]  /*1b7a0*/  LEA R44, P6, R54, R40, 0x2 ;  /* 0x00000028362c7211 */ /* 0x008fc400078c10ff */
[-C--:B------:R-:W-:Y:S02]  /*1b7b0*/  LEA.HI.X.SX32 R43, R56, R41.reuse, 0x2, P3 ;  /* 0x00000029382b7211 */ /* 0x080fe400018f16ff */
[----:B------:R-:W-:Y:S01]  /*1b7c0*/  LEA.HI.X.SX32 R45, R54, R41, 0x2, P6 ;  /* 0x00000029362d7211 */ /* 0x000fe200030f16ff */
[C---:B------:R-:W-:Y:S01]  /*1b7d0*/  IMAD R54, R3.reuse, 0x2, R54 ;  /* 0x0000000203367824 */ /* 0x040fe200078e0236 */
[----:B------:R-:W-:Y:S01]  /*1b7e0*/  LOP3.LUT R50, R0, 0x18, RZ, 0xfc, !PT ;  /* 0x0000001800327812 */ /* 0x000fe200078efcff */
[----:B------:R3:W-:Y:S01]  /*1b7f0*/  @P2 STG.E desc[UR6][R42.64], R100 ;  /* 0x000000642a002986 */ /* 0x0007e2000c101906 */
[-C--:B------:R-:W-:Y:S01]  /*1b800*/  ISETP.LT.AND P4, PT, R52, R157.reuse, !P0 ;  /* 0x0000009d3400720c */ /* 0x080fe20004781270 */
[----:B------:R-:W-:Y:S01]  /*1b810*/  IMAD R56, R3, 0x2, R54 ;  /* 0x0000000203387824 */ /* 0x000fe200078e0236 */
[----:B--2---:R-:W-:Y:S01]  /*1b820*/  LEA R46, P2, R54, R40, 0x2 ;  /* 0x00000028362e7211 */ /* 0x004fe200078410ff */
[----:B------:R2:W-:Y:S01]  /*1b830*/  @P5 STG.E desc[UR6][R44.64], R101 ;  /* 0x000000652c005986 */ /* 0x0005e2000c101906 */
[----:B------:R-:W-:-:S02]  /*1b840*/  ISETP.LT.AND P3, PT, R50, R157, !P0 ;  /* 0x0000009d3200720c */ /* 0x000fc40004761270 */
[-C--:B-1----:R-:W-:Y:S02]  /*1b850*/  LEA R48, P6, R56, R40.reuse, 0x2 ;  /* 0x0000002838307211 */ /* 0x082fe400078c10ff */
[-C--:B------:R-:W-:Y:S01]  /*1b860*/  LEA.HI.X.SX32 R47, R54, R41.reuse, 0x2, P2 ;  /* 0x00000029362f7211 */ /* 0x080fe200010f16ff */
[C---:B------:R-:W-:Y:S01]  /*1b870*/  IMAD R54, R3.reuse, 0x2, R56 ;  /* 0x0000000203367824 */ /* 0x040fe200078e0238 */
[----:B------:R-:W-:Y:S02]  /*1b880*/  LEA.HI.X.SX32 R49, R56, R41, 0x2, P6 ;  /* 0x0000002938317211 */ /* 0x000fe400030f16ff */
[----:B------:R-:W-:Y:S01]  /*1b890*/  LOP3.LUT R52, R0, 0x1a, RZ, 0xfc, !PT ;  /* 0x0000001a00347812 */ /* 0x000fe200078efcff */
[----:B------:R-:W-:Y:S01]  /*1b8a0*/  IMAD R56, R3, 0x2, R54 ;  /* 0x0000000203387824 */ /* 0x000fe200078e0236 */
[----:B------:R1:W-:Y:S01]  /*1b8b0*/  @P1 STG.E desc[UR6][R46.64], R102 ;  /* 0x000000662e001986 */ /* 0x0003e2000c101906 */
[-C--:B---3--:R-:W-:Y:S02]  /*1b8c0*/  LEA R42, P1, R54, R40.reuse, 0x2 ;  /* 0x00000028362a7211 */ /* 0x088fe400078210ff */
[----:B------:R-:W-:Y:S01]  /*1b8d0*/  LOP3.LUT R50, R0, 0x1c, RZ, 0xfc, !PT ;  /* 0x0000001c00327812 */ /* 0x000fe200078efcff */
[----:B------:R3:W-:Y:S01]  /*1b8e0*/  @P4 STG.E desc[UR6][R48.64], R103 ;  /* 0x0000006730004986 */ /* 0x0007e2000c101906 */
[----:B--2---:R-:W-:-:S02]  /*1b8f0*/  LEA R44, P6, R56, R40, 0x2 ;  /* 0x00000028382c7211 */ /* 0x004fc400078c10ff */
[-C--:B------:R-:W-:Y:S02]  /*1b900*/  LEA.HI.X.SX32 R43, R54, R41.reuse, 0x2, P1 ;  /* 0x00000029362b7211 */ /* 0x080fe400008f16ff */
[----:B------:R-:W-:Y:S01]  /*1b910*/  LEA.HI.X.SX32 R45, R56, R41, 0x2, P6 ;  /* 0x00000029382d7211 */ /* 0x000fe200030f16ff */
[C---:B------:R-:W-:Y:S01]  /*1b920*/  IMAD R56, R3.reuse, 0x2, R56 ;  /* 0x0000000203387824 */ /* 0x040fe200078e0238 */
[-C--:B------:R-:W-:Y:S01]  /*1b930*/  ISETP.LT.AND P5, PT, R52, R157.reuse, !P0 ;  /* 0x0000009d3400720c */ /* 0x080fe200047a1270 */
[----:B------:R2:W-:Y:S01]  /*1b940*/  @P3 STG.E desc[UR6][R42.64], R96 ;  /* 0x000000602a003986 */ /* 0x0005e2000c101906 */
[----:B------:R-:W-:Y:S01]  /*1b950*/  ISETP.LT.AND P2, PT, R50, R157, !P0 ;  /* 0x0000009d3200720c */ /* 0x000fe20004741270 */
[----:B------:R-:W-:Y:S01]  /*1b960*/  IMAD R54, R3, 0x2, R56 ;  /* 0x0000000203367824 */ /* 0x000fe200078e0238 */
[----:B-1----:R-:W-:Y:S02]  /*1b970*/  LEA R46, P3, R56, R40, 0x2 ;  /* 0x00000028382e7211 */ /* 0x002fe400078610ff */
[----:B------:R-:W-:-:S02]  /*1b980*/  LOP3.LUT R52, R0, 0x1e, RZ, 0xfc, !PT ;  /* 0x0000001e00347812 */ /* 0x000fc400078efcff */
[----:B---3--:R-:W-:Y:S02]  /*1b990*/  LEA R48, P6, R54, R40, 0x2 ;  /* 0x0000002836307211 */ /* 0x008fe400078c10ff */
[-C--:B------:R-:W-:Y:S01]  /*1b9a0*/  LEA.HI.X.SX32 R47, R56, R41.reuse, 0x2, P3 ;  /* 0x00000029382f7211 */ /* 0x080fe200018f16ff */
[C---:B------:R-:W-:Y:S01]  /*1b9b0*/  IMAD R56, R3.reuse, 0x2, R54 ;  /* 0x0000000203387824 */ /* 0x040fe200078e0236 */
[----:B------:R-:W-:Y:S01]  /*1b9c0*/  LOP3.LUT R50, R0, 0x20, RZ, 0xfc, !PT ;  /* 0x0000002000327812 */ /* 0x000fe200078efcff */
[----:B------:R1:W-:Y:S01]  /*1b9d0*/  @P5 STG.E desc[UR6][R44.64], R97 ;  /* 0x000000612c005986 */ /* 0x0003e2000c101906 */
[----:B------:R-:W-:Y:S01]  /*1b9e0*/  LEA.HI.X.SX32 R49, R54, R41, 0x2, P6 ;  /* 0x0000002936317211 */ /* 0x000fe200030f16ff */
[----:B------:R-:W-:Y:S01]  /*1b9f0*/  IMAD R54, R3, 0x2, R56 ;  /* 0x0000000203367824 */ /* 0x000fe200078e0238 */
[-C--:B------:R-:W-:Y:S01]  /*1ba00*/  ISETP.LT.AND P4, PT, R52, R157.reuse, !P0 ;  /* 0x0000009d3400720c */ /* 0x080fe20004781270 */
[----:B------:R3:W-:Y:S01]  /*1ba10*/  @P2 STG.E desc[UR6][R46.64], R98 ;  /* 0x000000622e002986 */ /* 0x0007e2000c101906 */
[----:B------:R-:W-:-:S02]  /*1ba20*/  ISETP.LT.AND P1, PT, R50, R157, !P0 ;  /* 0x0000009d3200720c */ /* 0x000fc40004721270 */
[-C--:B--2---:R-:W-:Y:S02]  /*1ba30*/  LEA R42, P2, R56, R40.reuse, 0x2 ;  /* 0x00000028382a7211 */ /* 0x084fe400078410ff */
[----:B------:R-:W-:Y:S02]  /*1ba40*/  LOP3.LUT R52, R0, 0x22, RZ, 0xfc, !PT ;  /* 0x0000002200347812 */ /* 0x000fe400078efcff */
[-C--:B------:R-:W-:Y:S02]  /*1ba50*/  LEA.HI.X.SX32 R43, R56, R41.reuse, 0x2, P2 ;  /* 0x00000029382b7211 */ /* 0x080fe400010f16ff */
[-C--:B-1----:R-:W-:Y:S02]  /*1ba60*/  LEA R44, P6, R54, R40.reuse, 0x2 ;  /* 0x00000028362c7211 */ /* 0x082fe400078c10ff */
[----:B------:R-:W-:Y:S01]  /*1ba70*/  LOP3.LUT R50, R0, 0x24, RZ, 0xfc, !PT ;  /* 0x0000002400327812 */ /* 0x000fe200078efcff */
[----:B------:R1:W-:Y:S01]  /*1ba80*/  @P4 STG.E desc[UR6][R48.64], R99 ;  /* 0x0000006330004986 */ /* 0x0003e2000c101906 */
[----:B------:R-:W-:Y:S01]  /*1ba90*/  LEA.HI.X.SX32 R45, R54, R41, 0x2, P6 ;  /* 0x00000029362d7211 */ /* 0x000fe200030f16ff */
[C---:B------:R-:W-:Y:S01]  /*1baa0*/  IMAD R54, R3.reuse, 0x2, R54 ;  /* 0x0000000203367824 */ /* 0x040fe200078e0236 */
[-C--:B------:R-:W-:Y:S01]  /*1bab0*/  ISETP.LT.AND P5, PT, R52, R157.reuse, !P0 ;  /* 0x0000009d3400720c */ /* 0x080fe200047a1270 */
[----:B------:R2:W-:Y:S01]  /*1bac0*/  @P1 STG.E desc[UR6][R42.64], R92 ;  /* 0x0000005c2a001986 */ /* 0x0005e2000c101906 */
[----:B------:R-:W-:Y:S01]  /*1bad0*/  ISETP.LT.AND P3, PT, R50, R157, !P0 ;  /* 0x0000009d3200720c */ /* 0x000fe20004761270 */
[----:B------:R-:W-:Y:S01]  /*1bae0*/  IMAD R56, R3, 0x2, R54 ;  /* 0x0000000203387824 */ /* 0x000fe200078e0236 */
[----:B---3--:R-:W-:-:S02]  /*1baf0*/  LEA R46, P1, R54, R40, 0x2 ;  /* 0x00000028362e7211 */ /* 0x008fc400078210ff */
[----:B------:R-:W-:Y:S02]  /*1bb00*/  LOP3.LUT R52, R0, 0x26, RZ, 0xfc, !PT ;  /* 0x0000002600347812 */ /* 0x000fe400078efcff */
[-C--:B------:R-:W-:Y:S01]  /*1bb10*/  LEA.HI.X.SX32 R47, R54, R41.reuse, 0x2, P1 ;  /* 0x00000029362f7211 */ /* 0x080fe200008f16ff */
[C---:B------:R-:W-:Y:S01]  /*1bb20*/  IMAD R54, R3.reuse, 0x2, R56 ;  /* 0x0000000203367824 */ /* 0x040fe200078e0238 */
[----:B-1----:R-:W-:Y:S02]  /*1bb30*/  LEA R48, P6, R56, R40, 0x2 ;  /* 0x0000002838307211 */ /* 0x002fe400078c10ff */
        /* <DEDUP_REMOVED lines=21> */
[----:B------:R-:W-:Y:S01]  /*1bc90*/  LEA.HI.X.SX32 R47, R56, R41, 0x2, P2 ;  /* 0x00000029382f7211 */ /* 0x000fe200010f16ff */
[C---:B------:R-:W-:Y:S01]  /*1bca0*/  IMAD R56, R3.reuse, 0x2, R54 ;  /* 0x0000000203387824 */ /* 0x040fe200078e0236 */
[----:B-1----:R-:W-:Y:S02]  /*1bcb0*/  LEA R48, P6, R54, R40, 0x2 ;  /* 0x0000002836307211 */ /* 0x002fe400078c10ff */
[----:B------:R-:W-:Y:S01]  /*1bcc0*/  LOP3.LUT R50, R0, 0x30, RZ, 0xfc, !PT ;  /* 0x0000003000327812 */ /* 0x000fe200078efcff */
[----:B------:R1:W-:Y:S01]  /*1bcd0*/  @P5 STG.E desc[UR6][R44.64], R89 ;  /* 0x000000592c005986 */ /* 0x0003e2000c101906 */
[----:B------:R-:W-:Y:S02]  /*1bce0*/  ISETP.LT.AND P4, PT, R52, R157, !P0 ;  /* 0x0000009d3400720c */ /* 0x000fe40004781270 */
[----:B------:R-:W-:Y:S01]  /*1bcf0*/  LOP3.LUT R52, R0, 0x32, RZ, 0xfc, !PT ;  /* 0x0000003200347812 */ /* 0x000fe200078efcff */
[----:B------:R3:W-:Y:S01]  /*1bd00*/  @P1 STG.E desc[UR6][R46.64], R90 ;  /* 0x0000005a2e001986 */ /* 0x0007e2000c101906 */
[----:B------:R-:W-:Y:S01]  /*1bd10*/  LEA.HI.X.SX32 R49, R54, R41, 0x2, P6 ;  /* 0x0000002936317211 */ /* 0x000fe200030f16ff */
[----:B------:R-:W-:Y:S01]  /*1bd20*/  IMAD R54, R3, 0x2, R56 ;  /* 0x0000000203367824 */ /* 0x000fe200078e0238 */
[----:B------:R-:W-:-:S02]  /*1bd30*/  ISETP.LT.AND P3, PT, R50, R157, !P0 ;  /* 0x0000009d3200720c */ /* 0x000fc40004761270 */
[----:B------:R-:W-:Y:S02]  /*1bd40*/  ISETP.LT.AND P5, PT, R52, R157, !P0 ;  /* 0x0000009d3400720c */ /* 0x000fe400047a1270 */
[-C--:B--2---:R-:W-:Y:S02]  /*1bd50*/  LEA R42, P1, R56, R40.reuse, 0x2 ;  /* 0x00000028382a7211 */ /* 0x084fe400078210ff */
[----:B-1----:R-:W-:Y:S01]  /*1bd60*/  LEA R44, P6, R54, R40, 0x2 ;  /* 0x00000028362c7211 */ /* 0x002fe200078c10ff */
[----:B------:R1:W-:Y:S01]  /*1bd70*/  @P4 STG.E desc[UR6][R48.64], R91 ;  /* 0x0000005b30004986 */ /* 0x0003e2000c101906 */
[----:B------:R-:W-:Y:S02]  /*1bd80*/  LOP3.LUT R52, R0, 0x36, RZ, 0xfc, !PT ;  /* 0x0000003600347812 */ /* 0x000fe400078efcff */
[-C--:B------:R-:W-:Y:S01]  /*1bd90*/  LEA.HI.X.SX32 R45, R54, R41.reuse, 0x2, P6 ;  /* 0x00000029362d7211 */ /* 0x080fe200030f16ff */
[----:B------:R-:W-:Y:S01]  /*1bda0*/  IMAD R54, R3, 0x2, R54 ;  /* 0x0000000203367824 */ /* 0x000fe200078e0236 */
[----:B------:R-:W-:-:S02]  /*1bdb0*/  LEA.HI.X.SX32 R43, R56, R41, 0x2, P1 ;  /* 0x00000029382b7211 */ /* 0x000fc400008f16ff */
[----:B------:R-:W-:Y:S01]  /*1bdc0*/  LOP3.LUT R50, R0, 0x34, RZ, 0xfc, !PT ;  /* 0x0000003400327812 */ /* 0x000fe200078efcff */
[C---:B------:R-:W-:Y:S01]  /*1bdd0*/  IMAD R56, R3.reuse, 0x2, R54 ;  /* 0x0000000203387824 */ /* 0x040fe200078e0236 */
[-C--:B------:R-:W-:Y:S01]  /*1bde0*/  ISETP.LT.AND P4, PT, R52, R157.reuse, !P0 ;  /* 0x0000009d3400720c */ /* 0x080fe20004781270 */
[----:B------:R2:W-:Y:S01]  /*1bdf0*/  @P3 STG.E desc[UR6][R42.64], R36 ;  /* 0x000000242a003986 */ /* 0x0005e2000c101906 */
[----:B------:R-:W-:Y:S02]  /*1be00*/  LOP3.LUT R52, R0, 0x3a, RZ, 0xfc, !PT ;  /* 0x0000003a00347812 */ /* 0x000fe400078efcff */
[-C--:B------:R-:W-:Y:S01]  /*1be10*/  ISETP.LT.AND P2, PT, R50, R157.reuse, !P0 ;  /* 0x0000009d3200720c */ /* 0x080fe20004741270 */
[----:B------:R4:W-:Y:S01]  /*1be20*/  @P5 STG.E desc[UR6][R44.64], R37 ;  /* 0x000000252c005986 */ /* 0x0009e2000c101906 */
[----:B---3--:R-:W-:Y:S02]  /*1be30*/  LEA R46, P3, R54, R40, 0x2 ;  /* 0x00000028362e7211 */ /* 0x008fe400078610ff */
[----:B------:R-:W-:Y:S01]  /*1be40*/  ISETP.LT.AND P5, PT, R52, R157, !P0 ;  /* 0x0000009d3400720c */ /* 0x000fe200047a1270 */
[----:B------:R-:W-:Y:S01]  /*1be50*/  IMAD R52, R3, 0x2, R56 ;  /* 0x0000000203347824 */ /* 0x000fe200078e0238 */
[----:B------:R-:W-:-:S02]  /*1be60*/  LOP3.LUT R50, R0, 0x38, RZ, 0xfc, !PT ;  /* 0x0000003800327812 */ /* 0x000fc400078efcff */
[----:B------:R-:W-:Y:S01]  /*1be70*/  LEA.HI.X.SX32 R47, R54, R41, 0x2, P3 ;  /* 0x00000029362f7211 */ /* 0x000fe200018f16ff */
[----:B------:R-:W-:Y:S01]  /*1be80*/  IMAD R54, R3, 0x2, R52 ;  /* 0x0000000203367824 */ /* 0x000fe200078e0234 */
[-C--:B-1----:R-:W-:Y:S02]  /*1be90*/  LEA R48, P6, R56, R40.reuse, 0x2 ;  /* 0x0000002838307211 */ /* 0x082fe400078c10ff */
[----:B------:R-:W-:Y:S01]  /*1bea0*/  ISETP.LT.AND P1, PT, R50, R157, !P0 ;  /* 0x0000009d3200720c */ /* 0x000fe20004721270 */
[----:B------:R-:W-:Y:S01]  /*1beb0*/  @P2 STG.E desc[UR6][R46.64], R38 ;  /* 0x000000262e002986 */ /* 0x000fe2000c101906 */
[----:B------:R-:W-:Y:S02]  /*1bec0*/  LOP3.LUT R50, R0, 0x3c, RZ, 0xfc, !PT ;  /* 0x0000003c00327812 */ /* 0x000fe400078efcff */
[----:B------:R-:W-:Y:S02]  /*1bed0*/  LEA.HI.X.SX32 R49, R56, R41, 0x2, P6 ;  /* 0x0000002938317211 */ /* 0x000fe400030f16ff */
[----:B--2---:R-:W-:-:S02]  /*1bee0*/  LEA R42, P6, R54, R40, 0x2 ;  /* 0x00000028362a7211 */ /* 0x004fc400078c10ff */
[----:B------:R-:W-:Y:S01]  /*1bef0*/  ISETP.LT.AND P3, PT, R50, R157, !P0 ;  /* 0x0000009d3200720c */ /* 0x000fe20004761270 */
[----:B------:R1:W-:Y:S01]  /*1bf00*/  @P4 STG.E desc[UR6][R48.64], R39 ;  /* 0x0000002730004986 */ /* 0x0003e2000c101906 */
[----:B------:R-:W-:Y:S02]  /*1bf10*/  LEA R36, P2, R52, R40, 0x2 ;  /* 0x0000002834247211 */ /* 0x000fe400078410ff */
[----:B------:R-:W-:Y:S02]  /*1bf20*/  LOP3.LUT R50, R0, 0x3e, RZ, 0xfc, !PT ;  /* 0x0000003e00327812 */ /* 0x000fe400078efcff */
[-C--:B------:R-:W-:Y:S01]  /*1bf30*/  LEA.HI.X.SX32 R43, R54, R41.reuse, 0x2, P6 ;  /* 0x00000029362b7211 */ /* 0x080fe200030f16ff */
[C---:B------:R-:W-:Y:S01]  /*1bf40*/  IMAD R54, R3.reuse, 0x2, R54 ;  /* 0x0000000203367824 */ /* 0x040fe200078e0236 */
[----:B----4-:R-:W-:Y:S02]  /*1bf50*/  LEA.HI.X.SX32 R37, R52, R41, 0x2, P2 ;  /* 0x0000002934257211 */ /* 0x010fe400010f16ff */
[----:B------:R-:W-:Y:S01]  /*1bf60*/  ISETP.LT.AND P4, PT, R50, R157, !P0 ;  /* 0x0000009d3200720c */ /* 0x000fe20004781270 */
[----:B------:R-:W-:Y:S01]  /*1bf70*/  IMAD R50, R3, 0x2, R54 ;  /* 0x0000000203327824 */ /* 0x000fe200078e0236 */
[C---:B------:R-:W-:Y:S01]  /*1bf80*/  LOP3.LUT R44, R0.reuse, 0x40, RZ, 0xfc, !PT ;  /* 0x00000040002c7812 */ /* 0x040fe200078efcff */
[----:B------:R2:W-:Y:S01]  /*1bf90*/  @P1 STG.E desc[UR6][R36.64], R32 ;  /* 0x0000002024001986 */ /* 0x0005e2000c101906 */
[----:B-1----:R-:W-:-:S02]  /*1bfa0*/  LOP3.LUT R48, R0, 0x42, RZ, 0xfc, !PT ;  /* 0x0000004200307812 */ /* 0x002fc400078efcff */
[-C--:B------:R-:W-:Y:S01]  /*1bfb0*/  ISETP.LT.AND P2, PT, R44, R157.reuse, !P0 ;  /* 0x0000009d2c00720c */ /* 0x080fe20004741270 */
[----:B------:R1:W-:Y:S01]  /*1bfc0*/  @P5 STG.E desc[UR6][R42.64], R33 ;  /* 0x000000212a005986 */ /* 0x0003e2000c101906 */
[-C--:B------:R-:W-:Y:S02]  /*1bfd0*/  LEA R44, P6, R50, R40.reuse, 0x2 ;  /* 0x00000028322c7211 */ /* 0x080fe400078c10ff */
[----:B------:R-:W-:Y:S01]  /*1bfe0*/  ISETP.LT.AND P5, PT, R48, R157, !P0 ;  /* 0x0000009d3000720c */ /* 0x000fe200047a1270 */
[C---:B------:R-:W-:Y:S01]  /*1bff0*/  IMAD R48, R3.reuse, 0x2, R50 ;  /* 0x0000000203307824 */ /* 0x040fe200078e0232 */
[----:B------:R-:W-:Y:S02]  /*1c000*/  LEA R38, P1, R54, R40, 0x2 ;  /* 0x0000002836267211 */ /* 0x000fe400078210ff */
[-C--:B------:R-:W-:Y:S01]  /*1c010*/  LEA.HI.X.SX32 R45, R50, R41.reuse, 0x2, P6 ;  /* 0x00000029322d7211 */ /* 0x080fe200030f16ff */
[----:B------:R-:W-:Y:S01]  /*1c020*/  IMAD R50, R3, 0x2, R48 ;  /* 0x0000000203327824 */ /* 0x000fe200078e0230 */
[----:B------:R-:W-:-:S02]  /*1c030*/  LEA.HI.X.SX32 R39, R54, R41, 0x2, P1 ;  /* 0x0000002936277211 */ /* 0x000fc400008f16ff */
[----:B------:R-:W-:Y:S02]  /*1c040*/  LOP3.LUT R46, R0, 0x44, RZ, 0xfc, !PT ;  /* 0x00000044002e7812 */ /* 0x000fe400078efcff */
[-C--:B--2---:R-:W-:Y:S01]  /*1c050*/  LEA R36, P6, R50, R40.reuse, 0x2 ;  /* 0x0000002832247211 */ /* 0x084fe200078c10ff */
[----:B------:R2:W-:Y:S01]  /*1c060*/  @P3 STG.E desc[UR6][R38.64], R34 ;  /* 0x0000002226003986 */ /* 0x0005e2000c101906 */
[----:B------:R-:W-:Y:S02]  /*1c070*/  ISETP.LT.AND P1, PT, R46, R157, !P0 ;  /* 0x0000009d2e00720c */ /* 0x000fe40004721270 */
[----:B------:R-:W-:Y:S01]  /*1c080*/  LEA R32, P3, R48, R40, 0x2 ;  /* 0x0000002830207211 */ /* 0x000fe200078610ff */
[----:B------:R3:W-:Y:S01]  /*1c090*/  @P4 STG.E desc[UR6][R44.64], R35 ;  /* 0x000000232c004986 */ /* 0x0007e2000c101906 */
[----:B------:R-:W-:Y:S02]  /*1c0a0*/  LOP3.LUT R46, R0, 0x46, RZ, 0xfc, !PT ;  /* 0x00000046002e7812 */ /* 0x000fe400078efcff */
[-C--:B------:R-:W-:Y:S01]  /*1c0b0*/  LEA.HI.X.SX32 R37, R50, R41.reuse, 0x2, P6 ;  /* 0x0000002932257211 */ /* 0x080fe200030f16ff */
[----:B------:R-:W-:Y:S01]  /*1c0c0*/  IMAD R50, R3, 0x2, R50 ;  /* 0x0000000203327824 */ /* 0x000fe200078e0232 */
[----:B-1----:R-:W-:-:S02]  /*1c0d0*/  LEA.HI.X.SX32 R33, R48, R41, 0x2, P3 ;  /* 0x0000002930217211 */ /* 0x002fc400018f16ff */
[-C--:B------:R-:W-:Y:S01]  /*1c0e0*/  ISETP.LT.AND P4, PT, R46, R157.reuse, !P0 ;  /* 0x0000009d2e00720c */ /* 0x080fe20004781270 */
[C---:B------:R-:W-:Y:S01]  /*1c0f0*/  IMAD R46, R3.reuse, 0x2, R50 ;  /* 0x00000002032e7824 */ /* 0x040fe200078e0232 */
[----:B------:R-:W-:Y:S01]  /*1c100*/  LOP3.LUT R42, R0, 0x48, RZ, 0xfc, !PT ;  /* 0x00000048002a7812 */ /* 0x000fe200078efcff */
[----:B------:R1:W-:Y:S01]  /*1c110*/  @P2 STG.E desc[UR6][R32.64], R4 ;  /* 0x0000000420002986 */ /* 0x0003e2000c101906 */
[-C--:B--2---:R-:W-:Y:S02]  /*1c120*/  LEA R34, P2, R50, R40.reuse, 0x2 ;  /* 0x0000002832227211 */ /* 0x084fe400078410ff */
[----:B---3--:R-:W-:Y:S01]  /*1c130*/  LOP3.LUT R44, R0, 0x4a, RZ, 0xfc, !PT ;  /* 0x0000004a002c7812 */ /* 0x008fe200078efcff */
[----:B------:R2:W-:Y:S01]  /*1c140*/  @P5 STG.E desc[UR6][R36.64], R5 ;  /* 0x0000000524005986 */ /* 0x0005e2000c101906 */
[----:B------:R-:W-:Y:S02]  /*1c150*/  LEA R38, P6, R46, R40, 0x2 ;  /* 0x000000282e267211 */ /* 0x000fe400078c10ff */
[----:B------:R-:W-:Y:S01]  /*1c160*/  ISETP.LT.AND P5, PT, R44, R157, !P0 ;  /* 0x0000009d2c00720c */ /* 0x000fe200047a1270 */
[----:B------:R-:W-:Y:S01]  /*1c170*/  IMAD R44, R3, 0x2, R46 ;  /* 0x00000002032c7824 */ /* 0x000fe200078e022e */
[----:B------:R-:W-:-:S02]  /*1c180*/  LEA.HI.X.SX32 R39, R46, R41, 0x2, P6 ;  /* 0x000000292e277211 */ /* 0x000fc400030f16ff */
[----:B------:R-:W-:Y:S01]  /*1c190*/  LEA.HI.X.SX32 R35, R50, R41, 0x2, P2 ;  /* 0x0000002932237211 */ /* 0x000fe200010f16ff */
[----:B------:R-:W-:Y:S01]  /*1c1a0*/  IMAD R46, R3, 0x2, R44 ;  /* 0x00000002032e7824 */ /* 0x000fe200078e022c */
[-C--:B------:R-:W-:Y:S02]  /*1c1b0*/  ISETP.LT.AND P3, PT, R42, R157.reuse, !P0 ;  /* 0x0000009d2a00720c */ /* 0x080fe40004761270 */
[----:B------:R-:W-:Y:S01]  /*1c1c0*/  LOP3.LUT R42, R0, 0x4c, RZ, 0xfc, !PT ;  /* 0x0000004c002a7812 */ /* 0x000fe200078efcff */
[----:B------:R-:W-:Y:S01]  /*1c1d0*/  @P1 STG.E desc[UR6][R34.64], R6 ;  /* 0x0000000622001986 */ /* 0x000fe2000c101906 */
[-C--:B-1----:R-:W-:Y:S02]  /*1c1e0*/  LEA R32, P6, R46, R40.reuse, 0x2 ;  /* 0x000000282e207211 */ /* 0x082fe400078c10ff */
[----:B------:R-:W-:Y:S01]  /*1c1f0*/  ISETP.LT.AND P2, PT, R42, R157, !P0 ;  /* 0x0000009d2a00720c */ /* 0x000fe20004741270 */
[----:B------:R1:W-:Y:S01]  /*1c200*/  @P4 STG.E desc[UR6][R38.64], R7 ;  /* 0x0000000726004986 */ /* 0x0003e2000c101906 */
[----:B------:R-:W-:-:S02]  /*1c210*/  LEA R4, P1, R44, R40, 0x2 ;  /* 0x000000282c047211 */ /* 0x000fc400078210ff */
[----:B------:R-:W-:Y:S02]  /*1c220*/  LOP3.LUT R42, R0, 0x4e, RZ, 0xfc, !PT ;  /* 0x0000004e002a7812 */ /* 0x000fe400078efcff */
[-C--:B------:R-:W-:Y:S01]  /*1c230*/  LEA.HI.X.SX32 R33, R46, R41.reuse, 0x2, P6 ;  /* 0x000000292e217211 */ /* 0x080fe200030f16ff */
[C---:B------:R-:W-:Y:S01]  /*1c240*/  IMAD R46, R3.reuse, 0x2, R46 ;  /* 0x00000002032e7824 */ /* 0x040fe200078e022e */
[----:B--2---:R-:W-:Y:S02]  /*1c250*/  LEA.HI.X.SX32 R5, R44, R41, 0x2, P1 ;  /* 0x000000292c057211 */ /* 0x004fe400008f16ff */
[----:B------:R-:W-:Y:S01]  /*1c260*/  ISETP.LT.AND P4, PT, R42, R157, !P0 ;  /* 0x0000009d2a00720c */ /* 0x000fe20004781270 */
[----:B------:R-:W-:Y:S01]  /*1c270*/  IMAD R42, R3, 0x2, R46 ;  /* 0x00000002032a7824 */ /* 0x000fe200078e022e */
[C---:B------:R-:W-:Y:S01]  /*1c280*/  LOP3.LUT R36, R0.reuse, 0x50, RZ, 0xfc, !PT ;  /* 0x0000005000247812 */ /* 0x040fe200078efcff */
[----:B------:R2:W-:Y:S01]  /*1c290*/  @P3 STG.E desc[UR6][R4.64], R8 ;  /* 0x0000000804003986 */ /* 0x0005e2000c101906 */
[----:B-1----:R-:W-:-:S02]  /*1c2a0*/  LOP3.LUT R38, R0, 0x52, RZ, 0xfc, !PT ;  /* 0x0000005200267812 */ /* 0x002fc400078efcff */
[-C--:B------:R-:W-:Y:S01]  /*1c2b0*/  LEA R34, P6, R42, R40.reuse, 0x2 ;  /* 0x000000282a227211 */ /* 0x080fe200078c10ff */
[----:B------:R1:W-:Y:S01]  /*1c2c0*/  @P5 STG.E desc[UR6][R32.64], R9 ;  /* 0x0000000920005986 */ /* 0x0003e2000c101906 */
[----:B------:R-:W-:Y:S01]  /*1c2d0*/  ISETP.LT.AND P5, PT, R38, R157, !P0 ;  /* 0x0000009d2600720c */ /* 0x000fe200047a1270 */
[C---:B------:R-:W-:Y:S01]  /*1c2e0*/  IMAD R38, R3.reuse, 0x2, R42 ;  /* 0x0000000203267824 */ /* 0x040fe200078e022a */
[----:B------:R-:W-:Y:S02]  /*1c2f0*/  LEA R6, P3, R46, R40, 0x2 ;  /* 0x000000282e067211 */ /* 0x000fe400078610ff */
[-C--:B------:R-:W-:Y:S01]  /*1c300*/  LEA.HI.X.SX32 R35, R42, R41.reuse, 0x2, P6 ;  /* 0x000000292a237211 */ /* 0x080fe200030f16ff */
[----:B------:R-:W-:Y:S01]  /*1c310*/  IMAD R42, R3, 0x2, R38 ;  /* 0x00000002032a7824 */ /* 0x000fe200078e0226 */
[----:B------:R-:W-:Y:S02]  /*1c320*/  LEA.HI.X.SX32 R7, R46, R41, 0x2, P3 ;  /* 0x000000292e077211 */ /* 0x000fe400018f16ff */
[----:B------:R-:W-:-:S02]  /*1c330*/  ISETP.LT.AND P1, PT, R36, R157, !P0 ;  /* 0x0000009d2400720c */ /* 0x000fc40004721270 */
[----:B------:R-:W-:Y:S01]  /*1c340*/  LOP3.LUT R36, R0, 0x54, RZ, 0xfc, !PT ;  /* 0x0000005400247812 */ /* 0x000fe200078efcff */
[----:B------:R-:W-:Y:S01]  /*1c350*/  @P2 STG.E desc[UR6][R6.64], R10 ;  /* 0x0000000a06002986 */ /* 0x000fe2000c101906 */
[-C--:B--2---:R-:W-:Y:S02]  /*1c360*/  LEA R8, P6, R42, R40.reuse, 0x2 ;  /* 0x000000282a087211 */ /* 0x084fe400078c10ff */
[----:B------:R-:W-:Y:S01]  /*1c370*/  ISETP.LT.AND P3, PT, R36, R157, !P0 ;  /* 0x0000009d2400720c */ /* 0x000fe20004761270 */
[----:B------:R2:W-:Y:S01]  /*1c380*/  @P4 STG.E desc[UR6][R34.64], R11 ;  /* 0x0000000b22004986 */ /* 0x0005e2000c101906 */
[----:B------:R-:W-:Y:S02]  /*1c390*/  LEA R4, P2, R38, R40, 0x2 ;  /* 0x0000002826047211 */ /* 0x000fe400078410ff */
[----:B------:R-:W-:Y:S02]  /*1c3a0*/  LOP3.LUT R36, R0, 0x56, RZ, 0xfc, !PT ;  /* 0x0000005600247812 */ /* 0x000fe400078efcff */
[-C--:B-1----:R-:W-:Y:S01]  /*1c3b0*/  LEA.HI.X.SX32 R9, R42, R41.reuse, 0x2, P6 ;  /* 0x000000292a097211 */ /* 0x082fe200030f16ff */
[----:B------:R-:W-:Y:S01]  /*1c3c0*/  IMAD R42, R3, 0x2, R42 ;  /* 0x00000002032a7824 */ /* 0x000fe200078e022a */
[----:B------:R-:W-:-:S02]  /*1c3d0*/  LEA.HI.X.SX32 R5, R38, R41, 0x2, P2 ;  /* 0x0000002926057211 */ /* 0x000fc400010f16ff */
[-C--:B------:R-:W-:Y:S01]  /*1c3e0*/  ISETP.LT.AND P4, PT, R36, R157.reuse, !P0 ;  /* 0x0000009d2400720c */ /* 0x080fe20004781270 */
[C---:B------:R-:W-:Y:S01]  /*1c3f0*/  IMAD R36, R3.reuse, 0x2, R42 ;  /* 0x0000000203247824 */ /* 0x040fe200078e022a */
[C---:B------:R-:W-:Y:S01]  /*1c400*/  LOP3.LUT R32, R0.reuse, 0x58, RZ, 0xfc, !PT ;  /* 0x0000005800207812 */ /* 0x040fe200078efcff */
[----:B------:R1:W-:Y:S01]  /*1c410*/  @P1 STG.E desc[UR6][R4.64], R12 ;  /* 0x0000000c04001986 */ /* 0x0003e2000c101906 */
[----:B--2---:R-:W-:Y:S02]  /*1c420*/  LOP3.LUT R34, R0, 0x5a, RZ, 0xfc, !PT ;  /* 0x0000005a00227812 */ /* 0x004fe400078efcff */
[-C--:B------:R-:W-:Y:S01]  /*1c430*/  LEA R6, P1, R42, R40.reuse, 0x2 ;  /* 0x000000282a067211 */ /* 0x080fe200078210ff */
[----:B------:R2:W-:Y:S01]  /*1c440*/  @P5 STG.E desc[UR6][R8.64], R13 ;  /* 0x0000000d08005986 */ /* 0x0005e2000c101906 */
[----:B------:R-:W-:Y:S02]  /*1c450*/  LEA R10, P6, R36, R40, 0x2 ;  /* 0x00000028240a7211 */ /* 0x000fe400078c10ff */
[----:B------:R-:W-:Y:S01]  /*1c460*/  ISETP.LT.AND P5, PT, R34, R157, !P0 ;  /* 0x0000009d2200720c */ /* 0x000fe200047a1270 */
[----:B------:R-:W-:Y:S01]  /*1c470*/  IMAD R34, R3, 0x2, R36 ;  /* 0x0000000203227824 */ /* 0x000fe200078e0224 */
[----:B------:R-:W-:-:S02]  /*1c480*/  LEA.HI.X.SX32 R7, R42, R41, 0x2, P1 ;  /* 0x000000292a077211 */ /* 0x000fc400008f16ff */
[----:B------:R-:W-:Y:S01]  /*1c490*/  LEA.HI.X.SX32 R11, R36, R41, 0x2, P6 ;  /* 0x00000029240b7211 */ /* 0x000fe200030f16ff */
[----:B------:R-:W-:Y:S01]  /*1c4a0*/  IMAD R36, R3, 0x2, R34 ;  /* 0x0000000203247824 */ /* 0x000fe200078e0222 */
[-C--:B------:R-:W-:Y:S01]  /*1c4b0*/  ISETP.LT.AND P2, PT, R32, R157.reuse, !P0 ;  /* 0x0000009d2000720c */ /* 0x080fe20004741270 */
[----:B------:R3:W-:Y:S01]  /*1c4c0*/  @P3 STG.E desc[UR6][R6.64], R14 ;  /* 0x0000000e06003986 */ /* 0x0007e2000c101906 */
[----:B------:R-:W-:Y:S02]  /*1c4d0*/  LOP3.LUT R32, R0, 0x5c, RZ, 0xfc, !PT ;  /* 0x0000005c00207812 */ /* 0x000fe400078efcff */
[-C--:B-1----:R-:W-:Y:S01]  /*1c4e0*/  LEA R4, P3, R34, R40.reuse, 0x2 ;  /* 0x0000002822047211 */ /* 0x082fe200078610ff */
[----:B------:R1:W-:Y:S01]  /*1c4f0*/  @P4 STG.E desc[UR6][R10.64], R15 ;  /* 0x0000000f0a004986 */ /* 0x0003e2000c101906 */
[----:B--2---:R-:W-:Y:S02]  /*1c500*/  LEA R8, P4, R36, R40, 0x2 ;  /* 0x0000002824087211 */ /* 0x004fe400078810ff */
[----:B------:R-:W-:-:S02]  /*1c510*/  ISETP.LT.AND P1, PT, R32, R157, !P0 ;  /* 0x0000009d2000720c */ /* 0x000fc40004721270 */
[----:B------:R-:W-:Y:S02]  /*1c520*/  LOP3.LUT R32, R0, 0x5e, RZ, 0xfc, !PT ;  /* 0x0000005e00207812 */ /* 0x000fe400078efcff */
[-C--:B------:R-:W-:Y:S01]  /*1c530*/  LEA.HI.X.SX32 R9, R36, R41.reuse, 0x2, P4 ;  /* 0x0000002924097211 */ /* 0x080fe200020f16ff */
[C---:B------:R-:W-:Y:S01]  /*1c540*/  IMAD R36, R3.reuse, 0x2, R36 ;  /* 0x0000000203247824 */ /* 0x040fe200078e0224 */
[----:B------:R-:W-:Y:S02]  /*1c550*/  LEA.HI.X.SX32 R5, R34, R41, 0x2, P3 ;  /* 0x0000002922057211 */ /* 0x000fe400018f16ff */
[----:B------:R-:W-:Y:S01]  /*1c560*/  ISETP.LT.AND P3, PT, R32, R157, !P0 ;  /* 0x0000009d2000720c */ /* 0x000fe20004761270 */
[C---:B------:R-:W-:Y:S01]  /*1c570*/  IMAD R32, R3.reuse, 0x2, R36 ;  /* 0x0000000203207824 */ /* 0x040fe200078e0224 */
[----:B------:R-:W-:Y:S01]  /*1c580*/  LOP3.LUT R12, R0, 0x60, RZ, 0xfc, !PT ;  /* 0x00000060000c7812 */ /* 0x000fe200078efcff */
[----:B------:R2:W-:Y:S01]  /*1c590*/  @P2 STG.E desc[UR6][R4.64], R16 ;  /* 0x0000001004002986 */ /* 0x0005e2000c101906 */
[-C--:B---3--:R-:W-:Y:S01]  /*1c5a0*/  LEA R6, P2, R36, R40.reuse, 0x2 ;  /* 0x0000002824067211 */ /* 0x088fe200078410ff */
[----:B------:R-:W-:Y:S01]  /*1c5b0*/  IMAD R34, R3, 0x2, R32 ;  /* 0x0000000203227824 */ /* 0x000fe200078e0220 */
[----:B-1----:R-:W-:Y:S01]  /*1c5c0*/  LEA R10, P6, R32, R40, 0x2 ;  /* 0x00000028200a7211 */ /* 0x002fe200078c10ff */
[----:B------:R1:W-:Y:S01]  /*1c5d0*/  @P5 STG.E desc[UR6][R8.64], R17 ;  /* 0x0000001108005986 */ /* 0x0003e2000c101906 */
[----:B------:R-:W-:-:S02]  /*1c5e0*/  LEA.HI.X.SX32 R7, R36, R41, 0x2, P2 ;  /* 0x0000002924077211 */ /* 0x000fc400010f16ff */
[----:B------:R-:W-:Y:S02]  /*1c5f0*/  ISETP.LT.AND P4, PT, R12, R157, !P0 ;  /* 0x0000009d0c00720c */ /* 0x000fe40004781270 */
[----:B------:R-:W-:Y:S01]  /*1c600*/  LEA.HI.X.SX32 R11, R32, R41, 0x2, P6 ;  /* 0x00000029200b7211 */ /* 0x000fe200030f16ff */
[----:B------:R3:W-:Y:S01]  /*1c610*/  @P1 STG.E desc[UR6][R6.64], R18 ;  /* 0x0000001206001986 */ /* 0x0007e2000c101906 */
[----:B------:R-:W-:Y:S01]  /*1c620*/  LOP3.LUT R14, R0, 0x62, RZ, 0xfc, !PT ;  /* 0x00000062000e7812 */ /* 0x000fe200078efcff */
[----:B--2---:R-:W-:Y:S01]  /*1c630*/  IMAD R16, R3, 0x2, R34 ;  /* 0x0000000203107824 */ /* 0x004fe200078e0222 */
[-C--:B------:R-:W-:Y:S01]  /*1c640*/  LEA R4, P1, R34, R40.reuse, 0x2 ;  /* 0x0000002822047211 */ /* 0x080fe200078210ff */
[----:B------:R2:W-:Y:S01]  /*1c650*/  @P3 STG.E desc[UR6][R10.64], R19 ;  /* 0x000000130a003986 */ /* 0x0005e2000c101906 */
[----:B------:R-:W-:Y:S02]  /*1c660*/  LOP3.LUT R12, R0, 0x64, RZ, 0xfc, !PT ;  /* 0x00000064000c7812 */ /* 0x000fe400078efcff */
[----:B-1----:R-:W-:-:S02]  /*1c670*/  LEA R8, P6, R16, R40, 0x2 ;  /* 0x0000002810087211 */ /* 0x002fc400078c10ff */
[-C--:B------:R-:W-:Y:S02]  /*1c680*/  LEA.HI.X.SX32 R5, R34, R41.reuse, 0x2, P1 ;  /* 0x0000002922057211 */ /* 0x080fe400008f16ff */
[----:B------:R-:W-:Y:S01]  /*1c690*/  LEA.HI.X.SX32 R9, R16, R41, 0x2, P6 ;  /* 0x0000002910097211 */ /* 0x000fe200030f16ff */
[C---:B------:R-:W-:Y:S01]  /*1c6a0*/  IMAD R16, R3.reuse, 0x2, R16 ;  /* 0x0000000203107824 */ /* 0x040fe200078e0210 */
[-C--:B------:R-:W-:Y:S01]  /*1c6b0*/  ISETP.LT.AND P5, PT, R14, R157.reuse, !P0 ;  /* 0x0000009d0e00720c */ /* 0x080fe200047a1270 */
[----:B------:R1:W-:Y:S01]  /*1c6c0*/  @P4 STG.E desc[UR6][R4.64], R20 ;  /* 0x0000001404004986 */ /* 0x0003e2000c101906 */
[----:B------:R-:W-:Y:S01]  /*1c6d0*/  ISETP.LT.AND P2, PT, R12, R157, !P0 ;  /* 0x0000009d0c00720c */ /* 0x000fe20004741270 */
[----:B---3--:R-:W-:Y:S01]  /*1c6e0*/  IMAD R18, R3, 0x2, R16 ;  /* 0x0000000203127824 */ /* 0x008fe200078e0210 */
[----:B------:R-:W-:Y:S01]  /*1c6f0*/  LEA R6, P4, R16, R40, 0x2 ;  /* 0x0000002810067211 */ /* 0x000fe200078810ff */
[----:B------:R-:W3:Y:S01]  /*1c700*/  LDS.128 R32, [R2] ;  /* 0x0000000002207984 */ /* 0x000ee20000000c00 */
[----:B------:R-:W-:-:S02]  /*1c710*/  LOP3.LUT R14, R0, 0x66, RZ, 0xfc, !PT ;  /* 0x00000066000e7812 */ /* 0x000fc400078efcff */
[----:B--2---:R-:W-:Y:S02]  /*1c720*/  LEA R10, P6, R18, R40, 0x2 ;  /* 0x00000028120a7211 */ /* 0x004fe400078c10ff */
[-C--:B------:R-:W-:Y:S01]  /*1c730*/  LEA.HI.X.SX32 R7, R16, R41.reuse, 0x2, P4 ;  /* 0x0000002910077211 */ /* 0x080fe200020f16ff */
[C---:B------:R-:W-:Y:S01]  /*1c740*/  IMAD R16, R3.reuse, 0x2, R18 ;  /* 0x0000000203107824 */ /* 0x040fe200078e0212 */
[----:B------:R-:W-:Y:S01]  /*1c750*/  LEA.HI.X.SX32 R11, R18, R41, 0x2, P6 ;  /* 0x00000029120b7211 */ /* 0x000fe200030f16ff */
[----:B------:R2:W-:Y:S01]  /*1c760*/  @P5 STG.E desc[UR6][R8.64], R21 ;  /* 0x0000001508005986 */ /* 0x0005e2000c101906 */
[----:B------:R-:W-:Y:S01]  /*1c770*/  LOP3.LUT R12, R0, 0x68, RZ, 0xfc, !PT ;  /* 0x00000068000c7812 */ /* 0x000fe200078efcff */
[----:B------:R-:W-:Y:S01]  /*1c780*/  IMAD R18, R3, 0x2, R16 ;  /* 0x0000000203127824 */ /* 0x000fe200078e0210 */
[-C--:B------:R-:W-:Y:S01]  /*1c790*/  ISETP.LT.AND P3, PT, R14, R157.reuse, !P0 ;  /* 0x0000009d0e00720c */ /* 0x080fe20004761270 */
[----:B------:R4:W-:Y:S01]  /*1c7a0*/  @P2 STG.E desc[UR6][R6.64], R22 ;  /* 0x0000001606002986 */ /* 0x0009e2000c101906 */
[----:B------:R-:W-:-:S02]  /*1c7b0*/  ISETP.LT.AND P1, PT, R12, R157, !P0 ;  /* 0x0000009d0c00720c */ /* 0x000fc40004721270 */
[----:B------:R-:W-:Y:S02]  /*1c7c0*/  LOP3.LUT R14, R0, 0x6a, RZ, 0xfc, !PT ;  /* 0x0000006a000e7812 */ /* 0x000fe400078efcff */
[-C--:B-1----:R-:W-:Y:S02]  /*1c7d0*/  LEA R4, P2, R16, R40.reuse, 0x2 ;  /* 0x0000002810047211 */ /* 0x082fe400078410ff */
[----:B------:R-:W-:Y:S02]  /*1c7e0*/  LOP3.LUT R12, R0, 0x6c, RZ, 0xfc, !PT ;  /* 0x0000006c000c7812 */ /* 0x000fe400078efcff */
[----:B--2---:R-:W-:Y:S02]  /*1c7f0*/  LEA R8, P6, R18, R40, 0x2 ;  /* 0x0000002812087211 */ /* 0x004fe400078c10ff */
[----:B------:R-:W-:Y:S01]  /*1c800*/  ISETP.LT.AND P5, PT, R14, R157, !P0 ;  /* 0x0000009d0e00720c */ /* 0x000fe200047a1270 */
[----:B------:R1:W-:Y:S01]  /*1c810*/  @P3 STG.E desc[UR6][R10.64], R23 ;  /* 0x000000170a003986 */ /* 0x0003e2000c101906 */
[----:B------:R-:W-:Y:S01]  /*1c820*/  LEA.HI.X.SX32 R9, R18, R41, 0x2, P6 ;  /* 0x0000002912097211 */ /* 0x000fe200030f16ff */
[----:B------:R-:W-:Y:S01]  /*1c830*/  IMAD R18, R3, 0x2, R18 ;  /* 0x0000000203127824 */ /* 0x000fe200078e0212 */
[----:B------:R-:W-:-:S02]  /*1c840*/  LOP3.LUT R14, R0, 0x6e, RZ, 0xfc, !PT ;  /* 0x0000006e000e7812 */ /* 0x000fc400078efcff */
[----:B------:R-:W-:Y:S01]  /*1c850*/  LEA.HI.X.SX32 R5, R16, R41, 0x2, P2 ;  /* 0x0000002910057211 */ /* 0x000fe200010f16ff */
[----:B------:R-:W-:Y:S01]  /*1c860*/  IMAD R16, R3, 0x2, R18 ;  /* 0x0000000203107824 */ /* 0x000fe200078e0212 */
[-C--:B------:R-:W-:Y:S02]  /*1c870*/  ISETP.LT.AND P4, PT, R12, R157.reuse, !P0 ;  /* 0x0000009d0c00720c */ /* 0x080fe40004781270 */
[----:B------:R-:W-:Y:S01]  /*1c880*/  ISETP.LT.AND P3, PT, R14, R157, !P0 ;  /* 0x0000009d0e00720c */ /* 0x000fe20004761270 */
[----:B------:R-:W-:Y:S01]  /*1c890*/  @P1 STG.E desc[UR6][R4.64], R24 ;  /* 0x0000001804001986 */ /* 0x000fe2000c101906 */
[-C--:B----4-:R-:W-:Y:S02]  /*1c8a0*/  LEA R6, P1, R18, R40.reuse, 0x2 ;  /* 0x0000002812067211 */ /* 0x090fe400078210ff */
[----:B-1----:R-:W-:Y:S01]  /*1c8b0*/  LEA R10, P6, R16, R40, 0x2 ;  /* 0x00000028100a7211 */ /* 0x002fe200078c10ff */
[----:B------:R1:W-:Y:S01]  /*1c8c0*/  @P5 STG.E desc[UR6][R8.64], R25 ;  /* 0x0000001908005986 */ /* 0x0003e2000c101906 */
[----:B------:R-:W-:-:S02]  /*1c8d0*/  LOP3.LUT R14, R0, 0x72, RZ, 0xfc, !PT ;  /* 0x00000072000e7812 */ /* 0x000fc400078efcff */
[-C--:B------:R-:W-:Y:S01]  /*1c8e0*/  LEA.HI.X.SX32 R11, R16, R41.reuse, 0x2, P6 ;  /* 0x00000029100b7211 */ /* 0x080fe200030f16ff */
[C---:B------:R-:W-:Y:S01]  /*1c8f0*/  IMAD R16, R3.reuse, 0x2, R16 ;  /* 0x0000000203107824 */ /* 0x040fe200078e0210 */
[----:B------:R-:W-:Y:S02]  /*1c900*/  LEA.HI.X.SX32 R7, R18, R41, 0x2, P1 ;  /* 0x0000002912077211 */ /* 0x000fe400008f16ff */
[----:B------:R-:W-:Y:S02]  /*1c910*/  LOP3.LUT R12, R0, 0x70, RZ, 0xfc, !PT ;  /* 0x00000070000c7812 */ /* 0x000fe400078efcff */
[-C--:B------:R-:W-:Y:S01]  /*1c920*/  ISETP.LT.AND P1, PT, R14, R157.reuse, !P0 ;  /* 0x0000009d0e00720c */ /* 0x080fe20004721270 */
[C---:B------:R-:W-:Y:S01]  /*1c930*/  IMAD R14, R3.reuse, 0x2, R16 ;  /* 0x00000002030e7824 */ /* 0x040fe200078e0210 */
[----:B------:R-:W-:Y:S01]  /*1c940*/  ISETP.LT.AND P2, PT, R12, R157, !P0 ;  /* 0x0000009d0c00720c */ /* 0x000fe20004741270 */
[----:B------:R2:W-:Y:S01]  /*1c950*/  @P4 STG.E desc[UR6][R6.64], R26 ;  /* 0x0000001a06004986 */ /* 0x0005e2000c101906 */
[----:B------:R-:W-:Y:S01]  /*1c960*/  LOP3.LUT R12, R0, 0x74, RZ, 0xfc, !PT ;  /* 0x00000074000c7812 */ /* 0x000fe200078efcff */
[----:B------:R-:W-:Y:S01]  /*1c970*/  IMAD R18, R3, 0x2, R14 ;  /* 0x0000000203127824 */ /* 0x000fe200078e020e */
[-C--:B-1----:R-:W-:Y:S01]  /*1c980*/  LEA R8, P6, R14, R40.reuse, 0x2 ;  /* 0x000000280e087211 */ /* 0x082fe200078c10ff */
[----:B------:R1:W-:Y:S01]  /*1c990*/  @P3 STG.E desc[UR6][R10.64], R27 ;  /* 0x0000001b0a003986 */ /* 0x0003e2000c101906 */
[----:B------:R-:W-:-:S02]  /*1c9a0*/  LEA R4, P3, R16, R40, 0x2 ;  /* 0x0000002810047211 */ /* 0x000fc400078610ff */
[-C--:B------:R-:W-:Y:S02]  /*1c9b0*/  LEA.HI.X.SX32 R9, R14, R41.reuse, 0x2, P6 ;  /* 0x000000290e097211 */ /* 0x080fe400030f16ff */
[----:B------:R-:W-:Y:S01]  /*1c9c0*/  LEA.HI.X.SX32 R5, R16, R41, 0x2, P3 ;  /* 0x0000002910057211 */ /* 0x000fe200018f16ff */
[C---:B------:R-:W-:Y:S01]  /*1c9d0*/  IMAD R16, R3.reuse, 0x2, R18 ;  /* 0x0000000203107824 */ /* 0x040fe200078e0212 */
[-C--:B------:R-:W-:Y:S02]  /*1c9e0*/  ISETP.LT.AND P5, PT, R12, R157.reuse, !P0 ;  /* 0x0000009d0c00720c */ /* 0x080fe400047a1270 */
[C---:B------:R-:W-:Y:S01]  /*1c9f0*/  LOP3.LUT R12, R0.reuse, 0x76, RZ, 0xfc, !PT ;  /* 0x00000076000c7812 */ /* 0x040fe200078efcff */
[C---:B------:R-:W-:Y:S01]  /*1ca00*/  IMAD R14, R3.reuse, 0x2, R16 ;  /* 0x00000002030e7824 */ /* 0x040fe200078e0210 */
[----:B------:R4:W-:Y:S01]  /*1ca10*/  @P2 STG.E desc[UR6][R4.64], R28 ;  /* 0x0000001c04002986 */ /* 0x0009e2000c101906 */
[----:B--2---:R-:W-:Y:S02]  /*1ca20*/  LOP3.LUT R6, R0, 0x7a, RZ, 0xfc, !PT ;  /* 0x0000007a00067812 */ /* 0x004fe400078efcff */
[----:B------:R-:W-:Y:S01]  /*1ca30*/  ISETP.LT.AND P4, PT, R12, R157, !P0 ;  /* 0x0000009d0c00720c */ /* 0x000fe20004781270 */
[----:B------:R2:W-:Y:S01]  /*1ca40*/  @P1 STG.E desc[UR6][R8.64], R29 ;  /* 0x0000001d08001986 */ /* 0x0005e2000c101906 */
[----:B------:R-:W-:Y:S01]  /*1ca50*/  IMAD R20, R3, 0x2, R14 ;  /* 0x0000000203147824 */ /* 0x000fe200078e020e */
[----:B-1----:R-:W-:-:S02]  /*1ca60*/  LEA R10, P1, R16, R40, 0x2 ;  /* 0x00000028100a7211 */ /* 0x002fc400078210ff */
[----:B------:R-:W-:Y:S01]  /*1ca70*/  LOP3.LUT R12, R0, 0x78, RZ, 0xfc, !PT ;  /* 0x00000078000c7812 */ /* 0x000fe200078efcff */
[C---:B------:R-:W-:Y:S01]  /*1ca80*/  IMAD R22, R3.reuse, 0x2, R20 ;  /* 0x0000000203167824 */ /* 0x040fe200078e0214 */
[----:B------:R-:W-:Y:S02]  /*1ca90*/  ISETP.LT.AND P2, PT, R6, R157, !P0 ;  /* 0x0000009d0600720c */ /* 0x000fe40004741270 */
[-C--:B------:R-:W-:Y:S01]  /*1caa0*/  LEA R6, P6, R18, R40.reuse, 0x2 ;  /* 0x0000002812067211 */ /* 0x080fe200078c10ff */
[----:B------:R-:W-:Y:S01]  /*1cab0*/  IMAD R13, R3, 0x2, R22 ;  /* 0x00000002030d7824 */ /* 0x000fe200078e0216 */
[----:B------:R-:W-:Y:S02]  /*1cac0*/  LEA.HI.X.SX32 R11, R16, R41, 0x2, P1 ;  /* 0x00000029100b7211 */ /* 0x000fe400008f16ff */
[----:B------:R-:W-:Y:S02]  /*1cad0*/  ISETP.LT.AND P3, PT, R12, R157, !P0 ;  /* 0x0000009d0c00720c */ /* 0x000fe40004761270 */
[----:B----4-:R-:W-:-:S02]  /*1cae0*/  LEA R4, P1, R20, R40, 0x2 ;  /* 0x0000002814047211 */ /* 0x010fc400078210ff */
[C---:B------:R-:W-:Y:S02]  /*1caf0*/  LOP3.LUT R12, R0.reuse, 0x7c, RZ, 0xfc, !PT ;  /* 0x0000007c000c7812 */ /* 0x040fe400078efcff */
[----:B------:R-:W-:Y:S02]  /*1cb00*/  LOP3.LUT R0, R0, 0x7e, RZ, 0xfc, !PT ;  /* 0x0000007e00007812 */ /* 0x000fe400078efcff */
[-C--:B------:R-:W-:Y:S02]  /*1cb10*/  LEA.HI.X.SX32 R7, R18, R41.reuse, 0x2, P6 ;  /* 0x0000002912077211 */ /* 0x080fe400030f16ff */
[----:B------:R-:W-:Y:S02]  /*1cb20*/  LEA R2, P6, R14, R40, 0x2 ;  /* 0x000000280e027211 */ /* 0x000fe400078c10ff */
[----:B------:R-:W-:Y:S01]  /*1cb30*/  LEA.HI.X.SX32 R5, R20, R41, 0x2, P1 ;  /* 0x0000002914057211 */ /* 0x000fe200008f16ff */
[----:B------:R1:W-:Y:S01]  /*1cb40*/  @P5 STG.E desc[UR6][R6.64], R30 ;  /* 0x0000001e06005986 */ /* 0x0003e2000c101906 */
[----:B------:R-:W-:-:S02]  /*1cb50*/  ISETP.LT.AND P1, PT, R12, R157, !P0 ;  /* 0x0000009d0c00720c */ /* 0x000fc40004721270 */
[----:B------:R-:W-:Y:S01]  /*1cb60*/  ISETP.LT.AND P0, PT, R0, R157, !P0 ;  /* 0x0000009d0000720c */ /* 0x000fe20004701270 */
[----:B------:R1:W-:Y:S01]  /*1cb70*/  @P4 STG.E desc[UR6][R10.64], R31 ;  /* 0x0000001f0a004986 */ /* 0x0003e2000c101906 */
[----:B------:R-:W-:Y:S02]  /*1cb80*/  LEA.HI.X.SX32 R3, R14, R41, 0x2, P6 ;  /* 0x000000290e037211 */ /* 0x000fe400030f16ff */
[----:B--2---:R-:W-:-:S03]  /*1cb90*/  LEA R8, P6, R22, R40, 0x2 ;  /* 0x0000002816087211 */ /* 0x004fc600078c10ff */
[----:B---3--:R1:W-:Y:S01]  /*1cba0*/  @P3 STG.E desc[UR6][R2.64], R32 ;  /* 0x0000002002003986 */ /* 0x0083e2000c101906 */
[-C--:B------:R-:W-:Y:S02]  /*1cbb0*/  LEA.HI.X.SX32 R9, R22, R41.reuse, 0x2, P6 ;  /* 0x0000002916097211 */ /* 0x080fe400030f16ff */
[C---:B------:R-:W-:Y:S01]  /*1cbc0*/  LEA R40, P6, R13.reuse, R40, 0x2 ;  /* 0x000000280d287211 */ /* 0x040fe200078c10ff */
[----:B------:R1:W-:Y:S03]  /*1cbd0*/  @P2 STG.E desc[UR6][R4.64], R33 ;  /* 0x0000002104002986 */ /* 0x0003e6000c101906 */
[----:B------:R-:W-:Y:S01]  /*1cbe0*/  LEA.HI.X.SX32 R41, R13, R41, 0x2, P6 ;  /* 0x000000290d297211 */ /* 0x000fe200030f16ff */
[----:B------:R1:W-:Y:S01]  /*1cbf0*/  @P1 STG.E desc[UR6][R8.64], R34 ;  /* 0x0000002208001986 */ /* 0x0003e2000c101906 */
[----:B------:R-:W-:Y:S07]  /*1cc00*/  @!P0 EXIT ;  /* 0x000000000000894d */ /* 0x000fee0003800000 */
[----:B------:R-:W-:Y:S01]  /*1cc10*/  STG.E desc[UR6][R40.64], R35 ;  /* 0x0000002328007986 */ /* 0x000fe2000c101906 */
[----:B------:R-:W-:Y:S05]  /*1cc20*/  EXIT ;  /* 0x000000000000794d */ /* 0x000fea0003800000 */
.L_x_2:
[----:B------:R-:W-:-:S00]  /*1cc30*/  BRA `(.L_x_2) ;  /* 0xfffffffc00fc7947 */ /* 0x000fc0000383ffff */
[----:B------:R-:W-:-:S00]  /*1cc40*/  NOP ;  /* 0x0000000000007918 */ /* 0x000fc00000000000 */
        /* <DEDUP_REMOVED lines=11> */
.L_x_3:


//--------------------- .nv.shared.matmul_kernel  --------------------------
	.section	.nv.shared.matmul_kernel,"aw",@nobits
	.sectionflags	@""
	.align	16
	.zero		1024


//--------------------- .nv.shared.reserved.0     --------------------------
	.section	.nv.shared.reserved.0,"aw",@nobits
	.weak		__nv_reservedSMEM_offset_0_alias
	.size		__nv_reservedSMEM_offset_0_alias, 0, 0
	.other		__nv_reservedSMEM_offset_0_alias,@"STO_CUDA_RESERVED_SHARED STV_DEFAULT"
__nv_reservedSMEM_offset_0_alias:
	.zero		0


//--------------------- .nv.constant0.matmul_kernel --------------------------
	.section	.nv.constant0.matmul_kernel,"a",@progbits
	.sectionflags	@""
	.align	4
.nv.constant0.matmul_kernel:
	.zero		608


//--------------------- SYMBOLS --------------------------

	.type		.nv.reservedSmem.offset0,@object
	.size		.nv.reservedSmem.offset0,0x4
